//
// Generated by NVIDIA NVVM Compiler
//
// Compiler Build ID: CL-36424714
// Cuda compilation tools, release 13.0, V13.0.88
// Based on NVVM 20.0.0
//

.version 9.0
.target sm_100
.address_size 64

	// .globl	_Z9CopyGraphPiS_i
.global .align 4 .b8 precalc_xorwow_matrix[102400];
.global .align 4 .b8 precalc_xorwow_offset_matrix[102400];
.global .align 4 .b8 mrg32k3aM1[2304];
.global .align 4 .b8 mrg32k3aM2[2304];
.global .align 4 .b8 mrg32k3aM1SubSeq[2016];
.global .align 4 .b8 mrg32k3aM2SubSeq[2016];
.global .align 4 .b8 mrg32k3aM1Seq[2304];
.global .align 4 .b8 mrg32k3aM2Seq[2304];
.const .align 8 .b8 __cr_lgamma_table[72];
// _ZZN3cub18CUB_300001_SM_10006detail4scan16DeviceScanKernelINS2_10policy_hubIiiijN4cuda3std3__44plusIvEEE10Policy1000EPiSC_NS0_13ScanTileStateIiLb1EEES9_NS1_10InputValueIiSC_EEjiLb0EiEEvT0_T1_T2_iT3_T4_T5_E12temp_storage has been demoted
// _ZZN3cub18CUB_300001_SM_10006detail4scan16DeviceScanKernelINS2_10policy_hubIiiimN4cuda3std3__44plusIvEEE10Policy1000EPiSC_NS0_13ScanTileStateIiLb1EEES9_NS1_10InputValueIiSC_EEmiLb0EiEEvT0_T1_T2_iT3_T4_T5_E12temp_storage has been demoted
.global .align 1 .b8 _ZN34_INTERNAL_312cc4f1_4_k_cu_d90cbfab4cuda3std3__45__cpo5beginE[1];
.global .align 1 .b8 _ZN34_INTERNAL_312cc4f1_4_k_cu_d90cbfab4cuda3std3__45__cpo3endE[1];
.global .align 1 .b8 _ZN34_INTERNAL_312cc4f1_4_k_cu_d90cbfab4cuda3std3__45__cpo6cbeginE[1];
.global .align 1 .b8 _ZN34_INTERNAL_312cc4f1_4_k_cu_d90cbfab4cuda3std3__45__cpo4cendE[1];
.global .align 1 .b8 _ZN34_INTERNAL_312cc4f1_4_k_cu_d90cbfab4cuda3std3__45__cpo6rbeginE[1];
.global .align 1 .b8 _ZN34_INTERNAL_312cc4f1_4_k_cu_d90cbfab4cuda3std3__45__cpo4rendE[1];
.global .align 1 .b8 _ZN34_INTERNAL_312cc4f1_4_k_cu_d90cbfab4cuda3std3__45__cpo7crbeginE[1];
.global .align 1 .b8 _ZN34_INTERNAL_312cc4f1_4_k_cu_d90cbfab4cuda3std3__45__cpo5crendE[1];
.global .align 1 .b8 _ZN34_INTERNAL_312cc4f1_4_k_cu_d90cbfab4cuda3std3__436_GLOBAL__N__312cc4f1_4_k_cu_d90cbfab6ignoreE[1];
.global .align 1 .b8 _ZN34_INTERNAL_312cc4f1_4_k_cu_d90cbfab4cuda3std3__419piecewise_constructE[1];
.global .align 1 .b8 _ZN34_INTERNAL_312cc4f1_4_k_cu_d90cbfab4cuda3std3__48in_placeE[1];
.global .align 1 .b8 _ZN34_INTERNAL_312cc4f1_4_k_cu_d90cbfab4cuda3std3__420unreachable_sentinelE[1];
.global .align 1 .b8 _ZN34_INTERNAL_312cc4f1_4_k_cu_d90cbfab4cuda3std3__47nulloptE[1];
.global .align 1 .b8 _ZN34_INTERNAL_312cc4f1_4_k_cu_d90cbfab4cuda3std3__48unexpectE[1];
.global .align 1 .b8 _ZN34_INTERNAL_312cc4f1_4_k_cu_d90cbfab4cuda3std6ranges3__45__cpo4swapE[1];
.global .align 1 .b8 _ZN34_INTERNAL_312cc4f1_4_k_cu_d90cbfab4cuda3std6ranges3__45__cpo9iter_moveE[1];
.global .align 1 .b8 _ZN34_INTERNAL_312cc4f1_4_k_cu_d90cbfab4cuda3std6ranges3__45__cpo5beginE[1];
.global .align 1 .b8 _ZN34_INTERNAL_312cc4f1_4_k_cu_d90cbfab4cuda3std6ranges3__45__cpo3endE[1];
.global .align 1 .b8 _ZN34_INTERNAL_312cc4f1_4_k_cu_d90cbfab4cuda3std6ranges3__45__cpo6cbeginE[1];
.global .align 1 .b8 _ZN34_INTERNAL_312cc4f1_4_k_cu_d90cbfab4cuda3std6ranges3__45__cpo4cendE[1];
.global .align 1 .b8 _ZN34_INTERNAL_312cc4f1_4_k_cu_d90cbfab4cuda3std6ranges3__45__cpo7advanceE[1];
.global .align 1 .b8 _ZN34_INTERNAL_312cc4f1_4_k_cu_d90cbfab4cuda3std6ranges3__45__cpo9iter_swapE[1];
.global .align 1 .b8 _ZN34_INTERNAL_312cc4f1_4_k_cu_d90cbfab4cuda3std6ranges3__45__cpo4nextE[1];
.global .align 1 .b8 _ZN34_INTERNAL_312cc4f1_4_k_cu_d90cbfab4cuda3std6ranges3__45__cpo4prevE[1];
.global .align 1 .b8 _ZN34_INTERNAL_312cc4f1_4_k_cu_d90cbfab4cuda3std6ranges3__45__cpo4dataE[1];
.global .align 1 .b8 _ZN34_INTERNAL_312cc4f1_4_k_cu_d90cbfab4cuda3std6ranges3__45__cpo5cdataE[1];
.global .align 1 .b8 _ZN34_INTERNAL_312cc4f1_4_k_cu_d90cbfab4cuda3std6ranges3__45__cpo4sizeE[1];
.global .align 1 .b8 _ZN34_INTERNAL_312cc4f1_4_k_cu_d90cbfab4cuda3std6ranges3__45__cpo5ssizeE[1];
.global .align 1 .b8 _ZN34_INTERNAL_312cc4f1_4_k_cu_d90cbfab4cuda3std6ranges3__45__cpo8distanceE[1];
.global .align 1 .b8 _ZN34_INTERNAL_312cc4f1_4_k_cu_d90cbfab6thrust24THRUST_300001_SM_1000_NS8cuda_cub3parE[1];
.global .align 1 .b8 _ZN34_INTERNAL_312cc4f1_4_k_cu_d90cbfab6thrust24THRUST_300001_SM_1000_NS8cuda_cub10par_nosyncE[1];
.global .align 1 .b8 _ZN34_INTERNAL_312cc4f1_4_k_cu_d90cbfab6thrust24THRUST_300001_SM_1000_NS6system6detail10sequential3seqE[1];
.global .align 1 .b8 _ZN34_INTERNAL_312cc4f1_4_k_cu_d90cbfab6thrust24THRUST_300001_SM_1000_NS6system3cpp3parE[1];
.global .align 1 .b8 _ZN34_INTERNAL_312cc4f1_4_k_cu_d90cbfab6thrust24THRUST_300001_SM_1000_NS12placeholders2_1E[1];
.global .align 1 .b8 _ZN34_INTERNAL_312cc4f1_4_k_cu_d90cbfab6thrust24THRUST_300001_SM_1000_NS12placeholders2_2E[1];
.global .align 1 .b8 _ZN34_INTERNAL_312cc4f1_4_k_cu_d90cbfab6thrust24THRUST_300001_SM_1000_NS12placeholders2_3E[1];
.global .align 1 .b8 _ZN34_INTERNAL_312cc4f1_4_k_cu_d90cbfab6thrust24THRUST_300001_SM_1000_NS12placeholders2_4E[1];
.global .align 1 .b8 _ZN34_INTERNAL_312cc4f1_4_k_cu_d90cbfab6thrust24THRUST_300001_SM_1000_NS12placeholders2_5E[1];
.global .align 1 .b8 _ZN34_INTERNAL_312cc4f1_4_k_cu_d90cbfab6thrust24THRUST_300001_SM_1000_NS12placeholders2_6E[1];
.global .align 1 .b8 _ZN34_INTERNAL_312cc4f1_4_k_cu_d90cbfab6thrust24THRUST_300001_SM_1000_NS12placeholders2_7E[1];
.global .align 1 .b8 _ZN34_INTERNAL_312cc4f1_4_k_cu_d90cbfab6thrust24THRUST_300001_SM_1000_NS12placeholders2_8E[1];
.global .align 1 .b8 _ZN34_INTERNAL_312cc4f1_4_k_cu_d90cbfab6thrust24THRUST_300001_SM_1000_NS12placeholders2_9E[1];
.global .align 1 .b8 _ZN34_INTERNAL_312cc4f1_4_k_cu_d90cbfab6thrust24THRUST_300001_SM_1000_NS12placeholders3_10E[1];
.global .align 1 .b8 _ZN34_INTERNAL_312cc4f1_4_k_cu_d90cbfab6thrust24THRUST_300001_SM_1000_NS3seqE[1];
.global .align 1 .b8 _ZN34_INTERNAL_312cc4f1_4_k_cu_d90cbfab6thrust24THRUST_300001_SM_1000_NS6deviceE[1];

.visible .entry _Z9CopyGraphPiS_i(
	.param .u64 .ptr .align 1 _Z9CopyGraphPiS_i_param_0,
	.param .u64 .ptr .align 1 _Z9CopyGraphPiS_i_param_1,
	.param .u32 _Z9CopyGraphPiS_i_param_2
)
{
	.reg .pred 	%p<7>;
	.reg .b32 	%r<36>;
	.reg .b64 	%rd<18>;

	ld.param.u64 	%rd3, [_Z9CopyGraphPiS_i_param_0];
	ld.param.u64 	%rd4, [_Z9CopyGraphPiS_i_param_1];
	ld.param.u32 	%r12, [_Z9CopyGraphPiS_i_param_2];
	cvta.to.global.u64 	%rd1, %rd3;
	cvta.to.global.u64 	%rd2, %rd4;
	mov.u32 	%r13, %tid.x;
	mov.u32 	%r14, %ntid.x;
	mov.u32 	%r15, %ctaid.x;
	mad.lo.s32 	%r34, %r14, %r15, %r13;
	mov.u32 	%r16, %nctaid.x;
	mul.lo.s32 	%r2, %r14, %r16;
	setp.ge.s32 	%p1, %r34, %r12;
	@%p1 bra 	$L__BB0_7;
	add.s32 	%r17, %r34, %r2;
	max.s32 	%r18, %r12, %r17;
	setp.lt.s32 	%p2, %r17, %r12;
	selp.u32 	%r19, 1, 0, %p2;
	add.s32 	%r20, %r17, %r19;
	sub.s32 	%r21, %r18, %r20;
	div.u32 	%r22, %r21, %r2;
	add.s32 	%r3, %r22, %r19;
	and.b32  	%r23, %r3, 3;
	setp.eq.s32 	%p3, %r23, 3;
	@%p3 bra 	$L__BB0_4;
	add.s32 	%r24, %r3, 1;
	and.b32  	%r25, %r24, 3;
	neg.s32 	%r32, %r25;
$L__BB0_3:
	.pragma "nounroll";
	mul.wide.s32 	%rd5, %r34, 4;
	add.s64 	%rd6, %rd1, %rd5;
	add.s64 	%rd7, %rd2, %rd5;
	ld.global.u32 	%r26, [%rd7];
	st.global.u32 	[%rd6], %r26;
	add.s32 	%r34, %r34, %r2;
	add.s32 	%r32, %r32, 1;
	setp.ne.s32 	%p4, %r32, 0;
	@%p4 bra 	$L__BB0_3;
$L__BB0_4:
	setp.lt.u32 	%p5, %r3, 3;
	@%p5 bra 	$L__BB0_7;
	mul.wide.s32 	%rd11, %r2, 4;
	shl.b32 	%r31, %r2, 2;
$L__BB0_6:
	mul.wide.s32 	%rd8, %r34, 4;
	add.s64 	%rd9, %rd2, %rd8;
	ld.global.u32 	%r27, [%rd9];
	add.s64 	%rd10, %rd1, %rd8;
	st.global.u32 	[%rd10], %r27;
	add.s64 	%rd12, %rd9, %rd11;
	ld.global.u32 	%r28, [%rd12];
	add.s64 	%rd13, %rd10, %rd11;
	st.global.u32 	[%rd13], %r28;
	add.s64 	%rd14, %rd12, %rd11;
	ld.global.u32 	%r29, [%rd14];
	add.s64 	%rd15, %rd13, %rd11;
	st.global.u32 	[%rd15], %r29;
	add.s64 	%rd16, %rd14, %rd11;
	ld.global.u32 	%r30, [%rd16];
	add.s64 	%rd17, %rd15, %rd11;
	st.global.u32 	[%rd17], %r30;
	add.s32 	%r34, %r31, %r34;
	setp.lt.s32 	%p6, %r34, %r12;
	@%p6 bra 	$L__BB0_6;
$L__BB0_7:
	ret;

}
	// .globl	_Z14GraphGeneratorPiS_S_iS_
.visible .entry _Z14GraphGeneratorPiS_S_iS_(
	.param .u64 .ptr .align 1 _Z14GraphGeneratorPiS_S_iS__param_0,
	.param .u64 .ptr .align 1 _Z14GraphGeneratorPiS_S_iS__param_1,
	.param .u64 .ptr .align 1 _Z14GraphGeneratorPiS_S_iS__param_2,
	.param .u32 _Z14GraphGeneratorPiS_S_iS__param_3,
	.param .u64 .ptr .align 1 _Z14GraphGeneratorPiS_S_iS__param_4
)
{
	.reg .pred 	%p<74>;
	.reg .b32 	%r<265>;
	.reg .b64 	%rd<95>;

	ld.param.u64 	%rd34, [_Z14GraphGeneratorPiS_S_iS__param_0];
	ld.param.u64 	%rd35, [_Z14GraphGeneratorPiS_S_iS__param_1];
	ld.param.u64 	%rd36, [_Z14GraphGeneratorPiS_S_iS__param_2];
	ld.param.u32 	%r73, [_Z14GraphGeneratorPiS_S_iS__param_3];
	ld.param.u64 	%rd37, [_Z14GraphGeneratorPiS_S_iS__param_4];
	cvta.to.global.u64 	%rd1, %rd37;
	cvta.to.global.u64 	%rd2, %rd34;
	cvta.to.global.u64 	%rd3, %rd36;
	cvta.to.global.u64 	%rd89, %rd35;
	mov.u32 	%r74, %tid.x;
	mov.u32 	%r75, %ntid.x;
	mov.u32 	%r76, %ctaid.x;
	mad.lo.s32 	%r242, %r75, %r76, %r74;
	mov.u32 	%r77, %nctaid.x;
	mul.lo.s32 	%r2, %r75, %r77;
	max.s32 	%r78, %r242, 0;
	setp.lt.s32 	%p1, %r78, %r73;
	setp.ge.s32 	%p2, %r78, %r73;
	@%p2 bra 	$L__BB1_77;
	and.b32  	%r3, %r73, 15;
	add.s32 	%r4, %r3, -1;
	and.b32  	%r5, %r73, 7;
	add.s32 	%r6, %r5, -1;
	and.b32  	%r7, %r73, 2147483632;
	and.b32  	%r8, %r73, 3;
	mov.u32 	%r234, %r242;
$L__BB1_2:
	setp.lt.u32 	%p3, %r73, 16;
	mul.lo.s32 	%r10, %r234, %r73;
	mul.wide.s32 	%rd38, %r234, 4;
	add.s64 	%rd5, %rd89, %rd38;
	mov.b32 	%r237, 0;
	@%p3 bra 	$L__BB1_37;
	mov.b32 	%r235, 0;
$L__BB1_4:
	.pragma "nounroll";
	add.s32 	%r81, %r235, %r10;
	mul.wide.s32 	%rd39, %r81, 4;
	add.s64 	%rd6, %rd2, %rd39;
	ld.global.u32 	%r82, [%rd6];
	setp.eq.s32 	%p4, %r82, 0;
	@%p4 bra 	$L__BB1_6;
	ld.global.u32 	%r83, [%rd5];
	add.s32 	%r84, %r83, 1;
	st.global.u32 	[%rd5], %r84;
$L__BB1_6:
	ld.global.u32 	%r85, [%rd6+4];
	setp.eq.s32 	%p5, %r85, 0;
	@%p5 bra 	$L__BB1_8;
	ld.global.u32 	%r86, [%rd5];
	add.s32 	%r87, %r86, 1;
	st.global.u32 	[%rd5], %r87;
$L__BB1_8:
	ld.global.u32 	%r88, [%rd6+8];
	setp.eq.s32 	%p6, %r88, 0;
	@%p6 bra 	$L__BB1_10;
	ld.global.u32 	%r89, [%rd5];
	add.s32 	%r90, %r89, 1;
	st.global.u32 	[%rd5], %r90;
$L__BB1_10:
	ld.global.u32 	%r91, [%rd6+12];
	setp.eq.s32 	%p7, %r91, 0;
	@%p7 bra 	$L__BB1_12;
	ld.global.u32 	%r92, [%rd5];
	add.s32 	%r93, %r92, 1;
	st.global.u32 	[%rd5], %r93;
$L__BB1_12:
	ld.global.u32 	%r94, [%rd6+16];
	setp.eq.s32 	%p8, %r94, 0;
	@%p8 bra 	$L__BB1_14;
	ld.global.u32 	%r95, [%rd5];
	add.s32 	%r96, %r95, 1;
	st.global.u32 	[%rd5], %r96;
$L__BB1_14:
	ld.global.u32 	%r97, [%rd6+20];
	setp.eq.s32 	%p9, %r97, 0;
	@%p9 bra 	$L__BB1_16;
	ld.global.u32 	%r98, [%rd5];
	add.s32 	%r99, %r98, 1;
	st.global.u32 	[%rd5], %r99;
$L__BB1_16:
	ld.global.u32 	%r100, [%rd6+24];
	setp.eq.s32 	%p10, %r100, 0;
	@%p10 bra 	$L__BB1_18;
	ld.global.u32 	%r101, [%rd5];
	add.s32 	%r102, %r101, 1;
	st.global.u32 	[%rd5], %r102;
$L__BB1_18:
	ld.global.u32 	%r103, [%rd6+28];
	setp.eq.s32 	%p11, %r103, 0;
	@%p11 bra 	$L__BB1_20;
	ld.global.u32 	%r104, [%rd5];
	add.s32 	%r105, %r104, 1;
	st.global.u32 	[%rd5], %r105;
$L__BB1_20:
	ld.global.u32 	%r106, [%rd6+32];
	setp.eq.s32 	%p12, %r106, 0;
	@%p12 bra 	$L__BB1_22;
	ld.global.u32 	%r107, [%rd5];
	add.s32 	%r108, %r107, 1;
	st.global.u32 	[%rd5], %r108;
$L__BB1_22:
	ld.global.u32 	%r109, [%rd6+36];
	setp.eq.s32 	%p13, %r109, 0;
	@%p13 bra 	$L__BB1_24;
	ld.global.u32 	%r110, [%rd5];
	add.s32 	%r111, %r110, 1;
	st.global.u32 	[%rd5], %r111;
$L__BB1_24:
	ld.global.u32 	%r112, [%rd6+40];
	setp.eq.s32 	%p14, %r112, 0;
	@%p14 bra 	$L__BB1_26;
	ld.global.u32 	%r113, [%rd5];
	add.s32 	%r114, %r113, 1;
	st.global.u32 	[%rd5], %r114;
$L__BB1_26:
	ld.global.u32 	%r115, [%rd6+44];
	setp.eq.s32 	%p15, %r115, 0;
	@%p15 bra 	$L__BB1_28;
	ld.global.u32 	%r116, [%rd5];
	add.s32 	%r117, %r116, 1;
	st.global.u32 	[%rd5], %r117;
$L__BB1_28:
	ld.global.u32 	%r118, [%rd6+48];
	setp.eq.s32 	%p16, %r118, 0;
	@%p16 bra 	$L__BB1_30;
	ld.global.u32 	%r119, [%rd5];
	add.s32 	%r120, %r119, 1;
	st.global.u32 	[%rd5], %r120;
$L__BB1_30:
	ld.global.u32 	%r121, [%rd6+52];
	setp.eq.s32 	%p17, %r121, 0;
	@%p17 bra 	$L__BB1_32;
	ld.global.u32 	%r122, [%rd5];
	add.s32 	%r123, %r122, 1;
	st.global.u32 	[%rd5], %r123;
$L__BB1_32:
	ld.global.u32 	%r124, [%rd6+56];
	setp.eq.s32 	%p18, %r124, 0;
	@%p18 bra 	$L__BB1_34;
	ld.global.u32 	%r125, [%rd5];
	add.s32 	%r126, %r125, 1;
	st.global.u32 	[%rd5], %r126;
$L__BB1_34:
	ld.global.u32 	%r127, [%rd6+60];
	setp.eq.s32 	%p19, %r127, 0;
	@%p19 bra 	$L__BB1_36;
	ld.global.u32 	%r128, [%rd5];
	add.s32 	%r129, %r128, 1;
	st.global.u32 	[%rd5], %r129;
$L__BB1_36:
	add.s32 	%r235, %r235, 16;
	setp.ne.s32 	%p20, %r235, %r7;
	mov.u32 	%r237, %r7;
	@%p20 bra 	$L__BB1_4;
$L__BB1_37:
	setp.eq.s32 	%p21, %r3, 0;
	@%p21 bra 	$L__BB1_76;
	setp.lt.u32 	%p22, %r4, 7;
	@%p22 bra 	$L__BB1_56;
	add.s32 	%r130, %r237, %r10;
	mul.wide.s32 	%rd40, %r130, 4;
	add.s64 	%rd7, %rd2, %rd40;
	ld.global.u32 	%r131, [%rd7];
	setp.eq.s32 	%p23, %r131, 0;
	@%p23 bra 	$L__BB1_41;
	ld.global.u32 	%r132, [%rd5];
	add.s32 	%r133, %r132, 1;
	st.global.u32 	[%rd5], %r133;
$L__BB1_41:
	ld.global.u32 	%r134, [%rd7+4];
	setp.eq.s32 	%p24, %r134, 0;
	@%p24 bra 	$L__BB1_43;
	ld.global.u32 	%r135, [%rd5];
	add.s32 	%r136, %r135, 1;
	st.global.u32 	[%rd5], %r136;
$L__BB1_43:
	ld.global.u32 	%r137, [%rd7+8];
	setp.eq.s32 	%p25, %r137, 0;
	@%p25 bra 	$L__BB1_45;
	ld.global.u32 	%r138, [%rd5];
	add.s32 	%r139, %r138, 1;
	st.global.u32 	[%rd5], %r139;
$L__BB1_45:
	ld.global.u32 	%r140, [%rd7+12];
	setp.eq.s32 	%p26, %r140, 0;
	@%p26 bra 	$L__BB1_47;
	ld.global.u32 	%r141, [%rd5];
	add.s32 	%r142, %r141, 1;
	st.global.u32 	[%rd5], %r142;
$L__BB1_47:
	ld.global.u32 	%r143, [%rd7+16];
	setp.eq.s32 	%p27, %r143, 0;
	@%p27 bra 	$L__BB1_49;
	ld.global.u32 	%r144, [%rd5];
	add.s32 	%r145, %r144, 1;
	st.global.u32 	[%rd5], %r145;
$L__BB1_49:
	ld.global.u32 	%r146, [%rd7+20];
	setp.eq.s32 	%p28, %r146, 0;
	@%p28 bra 	$L__BB1_51;
	ld.global.u32 	%r147, [%rd5];
	add.s32 	%r148, %r147, 1;
	st.global.u32 	[%rd5], %r148;
$L__BB1_51:
	ld.global.u32 	%r149, [%rd7+24];
	setp.eq.s32 	%p29, %r149, 0;
	@%p29 bra 	$L__BB1_53;
	ld.global.u32 	%r150, [%rd5];
	add.s32 	%r151, %r150, 1;
	st.global.u32 	[%rd5], %r151;
$L__BB1_53:
	ld.global.u32 	%r152, [%rd7+28];
	setp.eq.s32 	%p30, %r152, 0;
	@%p30 bra 	$L__BB1_55;
	ld.global.u32 	%r153, [%rd5];
	add.s32 	%r154, %r153, 1;
	st.global.u32 	[%rd5], %r154;
$L__BB1_55:
	add.s32 	%r237, %r237, 8;
$L__BB1_56:
	setp.eq.s32 	%p31, %r5, 0;
	@%p31 bra 	$L__BB1_76;
	setp.lt.u32 	%p32, %r6, 3;
	@%p32 bra 	$L__BB1_67;
	add.s32 	%r155, %r237, %r10;
	mul.wide.s32 	%rd41, %r155, 4;
	add.s64 	%rd8, %rd2, %rd41;
	ld.global.u32 	%r156, [%rd8];
	setp.eq.s32 	%p33, %r156, 0;
	@%p33 bra 	$L__BB1_60;
	ld.global.u32 	%r157, [%rd5];
	add.s32 	%r158, %r157, 1;
	st.global.u32 	[%rd5], %r158;
$L__BB1_60:
	ld.global.u32 	%r159, [%rd8+4];
	setp.eq.s32 	%p34, %r159, 0;
	@%p34 bra 	$L__BB1_62;
	ld.global.u32 	%r160, [%rd5];
	add.s32 	%r161, %r160, 1;
	st.global.u32 	[%rd5], %r161;
$L__BB1_62:
	ld.global.u32 	%r162, [%rd8+8];
	setp.eq.s32 	%p35, %r162, 0;
	@%p35 bra 	$L__BB1_64;
	ld.global.u32 	%r163, [%rd5];
	add.s32 	%r164, %r163, 1;
	st.global.u32 	[%rd5], %r164;
$L__BB1_64:
	ld.global.u32 	%r165, [%rd8+12];
	setp.eq.s32 	%p36, %r165, 0;
	@%p36 bra 	$L__BB1_66;
	ld.global.u32 	%r166, [%rd5];
	add.s32 	%r167, %r166, 1;
	st.global.u32 	[%rd5], %r167;
$L__BB1_66:
	add.s32 	%r237, %r237, 4;
$L__BB1_67:
	setp.eq.s32 	%p37, %r8, 0;
	@%p37 bra 	$L__BB1_76;
	add.s32 	%r168, %r237, %r10;
	mul.wide.s32 	%rd42, %r168, 4;
	add.s64 	%rd9, %rd2, %rd42;
	ld.global.u32 	%r169, [%rd9];
	setp.eq.s32 	%p38, %r169, 0;
	@%p38 bra 	$L__BB1_70;
	ld.global.u32 	%r170, [%rd5];
	add.s32 	%r171, %r170, 1;
	st.global.u32 	[%rd5], %r171;
$L__BB1_70:
	setp.eq.s32 	%p39, %r8, 1;
	@%p39 bra 	$L__BB1_76;
	ld.global.u32 	%r172, [%rd9+4];
	setp.eq.s32 	%p40, %r172, 0;
	@%p40 bra 	$L__BB1_73;
	ld.global.u32 	%r173, [%rd5];
	add.s32 	%r174, %r173, 1;
	st.global.u32 	[%rd5], %r174;
$L__BB1_73:
	setp.eq.s32 	%p41, %r8, 2;
	@%p41 bra 	$L__BB1_76;
	ld.global.u32 	%r175, [%rd9+8];
	setp.eq.s32 	%p42, %r175, 0;
	@%p42 bra 	$L__BB1_76;
	ld.global.u32 	%r176, [%rd5];
	add.s32 	%r177, %r176, 1;
	st.global.u32 	[%rd5], %r177;
$L__BB1_76:
	add.s32 	%r234, %r234, %r2;
	setp.lt.s32 	%p43, %r234, %r73;
	@%p43 bra 	$L__BB1_2;
$L__BB1_77:
	bar.sync 	0;
	mul.wide.s32 	%rd10, %r73, 4;
	add.s64 	%rd11, %rd89, %rd10;
	setp.eq.s64 	%p44, %rd10, 0;
	@%p44 bra 	$L__BB1_84;
	ld.global.u32 	%r240, [%rd89];
	mov.b32 	%r178, 0;
	st.global.u32 	[%rd3], %r178;
	setp.eq.s32 	%p45, %r73, 1;
	@%p45 bra 	$L__BB1_84;
	add.s64 	%rd12, %rd10, -8;
	and.b64  	%rd43, %rd12, 12;
	setp.eq.s64 	%p46, %rd43, 12;
	mov.u64 	%rd93, %rd89;
	mov.u64 	%rd94, %rd3;
	@%p46 bra 	$L__BB1_82;
	shr.u64 	%rd45, %rd12, 2;
	add.s64 	%rd46, %rd45, 1;
	and.b64  	%rd13, %rd46, 3;
	mov.b64 	%rd88, 0;
	mov.u64 	%rd86, %rd89;
	mov.u64 	%rd87, %rd3;
$L__BB1_81:
	.pragma "nounroll";
	add.s64 	%rd89, %rd89, 4;
	add.s64 	%rd93, %rd86, 4;
	add.s64 	%rd94, %rd87, 4;
	ld.global.u32 	%r179, [%rd86+4];
	st.global.u32 	[%rd87+4], %r240;
	add.s32 	%r240, %r179, %r240;
	add.s64 	%rd88, %rd88, 1;
	setp.ne.s64 	%p47, %rd88, %rd13;
	mov.u64 	%rd86, %rd93;
	mov.u64 	%rd87, %rd94;
	@%p47 bra 	$L__BB1_81;
$L__BB1_82:
	setp.lt.u64 	%p48, %rd12, 12;
	@%p48 bra 	$L__BB1_84;
$L__BB1_83:
	ld.global.u32 	%r180, [%rd93+4];
	st.global.u32 	[%rd94+4], %r240;
	add.s32 	%r181, %r180, %r240;
	ld.global.u32 	%r182, [%rd93+8];
	st.global.u32 	[%rd94+8], %r181;
	add.s32 	%r183, %r182, %r181;
	ld.global.u32 	%r184, [%rd93+12];
	st.global.u32 	[%rd94+12], %r183;
	add.s32 	%r185, %r184, %r183;
	add.s64 	%rd28, %rd89, 16;
	add.s64 	%rd29, %rd93, 16;
	add.s64 	%rd30, %rd94, 16;
	ld.global.u32 	%r186, [%rd93+16];
	st.global.u32 	[%rd94+16], %r185;
	add.s32 	%r240, %r186, %r185;
	add.s64 	%rd47, %rd89, 20;
	setp.ne.s64 	%p49, %rd47, %rd11;
	mov.u64 	%rd89, %rd28;
	mov.u64 	%rd93, %rd29;
	mov.u64 	%rd94, %rd30;
	@%p49 bra 	$L__BB1_83;
$L__BB1_84:
	not.pred 	%p50, %p1;
	@%p50 bra 	$L__BB1_127;
	and.b32  	%r25, %r73, 7;
	add.s32 	%r26, %r25, -1;
	and.b32  	%r27, %r73, 3;
	and.b32  	%r28, %r73, 2147483640;
	and.b32  	%r29, %r73, 1;
$L__BB1_86:
	setp.lt.u32 	%p51, %r73, 8;
	mul.wide.s32 	%rd48, %r242, 4;
	add.s64 	%rd49, %rd3, %rd48;
	ld.global.u32 	%r31, [%rd49];
	mul.lo.s32 	%r32, %r242, %r73;
	mov.b32 	%r259, 0;
	mov.u32 	%r245, %r259;
	@%p51 bra 	$L__BB1_105;
	mov.b32 	%r243, 0;
	mov.u32 	%r245, %r243;
$L__BB1_88:
	.pragma "nounroll";
	add.s32 	%r189, %r243, %r32;
	mul.wide.s32 	%rd50, %r189, 4;
	add.s64 	%rd31, %rd2, %rd50;
	ld.global.u32 	%r190, [%rd31];
	setp.eq.s32 	%p52, %r190, 0;
	@%p52 bra 	$L__BB1_90;
	add.s32 	%r191, %r245, %r31;
	mul.wide.s32 	%rd51, %r191, 4;
	add.s64 	%rd52, %rd1, %rd51;
	st.global.u32 	[%rd52], %r243;
	add.s32 	%r245, %r245, 1;
$L__BB1_90:
	ld.global.u32 	%r192, [%rd31+4];
	setp.eq.s32 	%p53, %r192, 0;
	@%p53 bra 	$L__BB1_92;
	add.s32 	%r193, %r243, 1;
	add.s32 	%r194, %r245, %r31;
	mul.wide.s32 	%rd53, %r194, 4;
	add.s64 	%rd54, %rd1, %rd53;
	st.global.u32 	[%rd54], %r193;
	add.s32 	%r245, %r245, 1;
$L__BB1_92:
	ld.global.u32 	%r195, [%rd31+8];
	setp.eq.s32 	%p54, %r195, 0;
	@%p54 bra 	$L__BB1_94;
	add.s32 	%r196, %r243, 2;
	add.s32 	%r197, %r245, %r31;
	mul.wide.s32 	%rd55, %r197, 4;
	add.s64 	%rd56, %rd1, %rd55;
	st.global.u32 	[%rd56], %r196;
	add.s32 	%r245, %r245, 1;
$L__BB1_94:
	ld.global.u32 	%r198, [%rd31+12];
	setp.eq.s32 	%p55, %r198, 0;
	@%p55 bra 	$L__BB1_96;
	add.s32 	%r199, %r243, 3;
	add.s32 	%r200, %r245, %r31;
	mul.wide.s32 	%rd57, %r200, 4;
	add.s64 	%rd58, %rd1, %rd57;
	st.global.u32 	[%rd58], %r199;
	add.s32 	%r245, %r245, 1;
$L__BB1_96:
	ld.global.u32 	%r201, [%rd31+16];
	setp.eq.s32 	%p56, %r201, 0;
	@%p56 bra 	$L__BB1_98;
	add.s32 	%r202, %r243, 4;
	add.s32 	%r203, %r245, %r31;
	mul.wide.s32 	%rd59, %r203, 4;
	add.s64 	%rd60, %rd1, %rd59;
	st.global.u32 	[%rd60], %r202;
	add.s32 	%r245, %r245, 1;
$L__BB1_98:
	ld.global.u32 	%r204, [%rd31+20];
	setp.eq.s32 	%p57, %r204, 0;
	@%p57 bra 	$L__BB1_100;
	add.s32 	%r205, %r243, 5;
	add.s32 	%r206, %r245, %r31;
	mul.wide.s32 	%rd61, %r206, 4;
	add.s64 	%rd62, %rd1, %rd61;
	st.global.u32 	[%rd62], %r205;
	add.s32 	%r245, %r245, 1;
$L__BB1_100:
	ld.global.u32 	%r207, [%rd31+24];
	setp.eq.s32 	%p58, %r207, 0;
	@%p58 bra 	$L__BB1_102;
	add.s32 	%r208, %r243, 6;
	add.s32 	%r209, %r245, %r31;
	mul.wide.s32 	%rd63, %r209, 4;
	add.s64 	%rd64, %rd1, %rd63;
	st.global.u32 	[%rd64], %r208;
	add.s32 	%r245, %r245, 1;
$L__BB1_102:
	ld.global.u32 	%r210, [%rd31+28];
	setp.eq.s32 	%p59, %r210, 0;
	@%p59 bra 	$L__BB1_104;
	add.s32 	%r211, %r243, 7;
	add.s32 	%r212, %r245, %r31;
	mul.wide.s32 	%rd65, %r212, 4;
	add.s64 	%rd66, %rd1, %rd65;
	st.global.u32 	[%rd66], %r211;
	add.s32 	%r245, %r245, 1;
$L__BB1_104:
	add.s32 	%r243, %r243, 8;
	setp.ne.s32 	%p60, %r243, %r28;
	mov.u32 	%r259, %r28;
	@%p60 bra 	$L__BB1_88;
$L__BB1_105:
	setp.eq.s32 	%p61, %r25, 0;
	@%p61 bra 	$L__BB1_126;
	setp.lt.u32 	%p62, %r26, 3;
	@%p62 bra 	$L__BB1_116;
	add.s32 	%r213, %r259, %r32;
	mul.wide.s32 	%rd67, %r213, 4;
	add.s64 	%rd32, %rd2, %rd67;
	ld.global.u32 	%r214, [%rd32];
	setp.eq.s32 	%p63, %r214, 0;
	@%p63 bra 	$L__BB1_109;
	add.s32 	%r215, %r245, %r31;
	mul.wide.s32 	%rd68, %r215, 4;
	add.s64 	%rd69, %rd1, %rd68;
	st.global.u32 	[%rd69], %r259;
	add.s32 	%r245, %r245, 1;
$L__BB1_109:
	ld.global.u32 	%r216, [%rd32+4];
	setp.eq.s32 	%p64, %r216, 0;
	@%p64 bra 	$L__BB1_111;
	add.s32 	%r217, %r259, 1;
	add.s32 	%r218, %r245, %r31;
	mul.wide.s32 	%rd70, %r218, 4;
	add.s64 	%rd71, %rd1, %rd70;
	st.global.u32 	[%rd71], %r217;
	add.s32 	%r245, %r245, 1;
$L__BB1_111:
	ld.global.u32 	%r219, [%rd32+8];
	setp.eq.s32 	%p65, %r219, 0;
	@%p65 bra 	$L__BB1_113;
	add.s32 	%r220, %r259, 2;
	add.s32 	%r221, %r245, %r31;
	mul.wide.s32 	%rd72, %r221, 4;
	add.s64 	%rd73, %rd1, %rd72;
	st.global.u32 	[%rd73], %r220;
	add.s32 	%r245, %r245, 1;
$L__BB1_113:
	ld.global.u32 	%r222, [%rd32+12];
	setp.eq.s32 	%p66, %r222, 0;
	@%p66 bra 	$L__BB1_115;
	add.s32 	%r223, %r259, 3;
	add.s32 	%r224, %r245, %r31;
	mul.wide.s32 	%rd74, %r224, 4;
	add.s64 	%rd75, %rd1, %rd74;
	st.global.u32 	[%rd75], %r223;
	add.s32 	%r245, %r245, 1;
$L__BB1_115:
	add.s32 	%r259, %r259, 4;
$L__BB1_116:
	setp.eq.s32 	%p67, %r27, 0;
	@%p67 bra 	$L__BB1_126;
	setp.eq.s32 	%p68, %r27, 1;
	@%p68 bra 	$L__BB1_123;
	add.s32 	%r225, %r259, %r32;
	mul.wide.s32 	%rd76, %r225, 4;
	add.s64 	%rd33, %rd2, %rd76;
	ld.global.u32 	%r226, [%rd33];
	setp.eq.s32 	%p69, %r226, 0;
	@%p69 bra 	$L__BB1_120;
	add.s32 	%r227, %r245, %r31;
	mul.wide.s32 	%rd77, %r227, 4;
	add.s64 	%rd78, %rd1, %rd77;
	st.global.u32 	[%rd78], %r259;
	add.s32 	%r245, %r245, 1;
$L__BB1_120:
	ld.global.u32 	%r228, [%rd33+4];
	setp.eq.s32 	%p70, %r228, 0;
	@%p70 bra 	$L__BB1_122;
	add.s32 	%r229, %r259, 1;
	add.s32 	%r230, %r245, %r31;
	mul.wide.s32 	%rd79, %r230, 4;
	add.s64 	%rd80, %rd1, %rd79;
	st.global.u32 	[%rd80], %r229;
	add.s32 	%r245, %r245, 1;
$L__BB1_122:
	add.s32 	%r259, %r259, 2;
$L__BB1_123:
	setp.eq.s32 	%p71, %r29, 0;
	@%p71 bra 	$L__BB1_126;
	add.s32 	%r231, %r259, %r32;
	mul.wide.s32 	%rd81, %r231, 4;
	add.s64 	%rd82, %rd2, %rd81;
	ld.global.u32 	%r232, [%rd82];
	setp.eq.s32 	%p72, %r232, 0;
	@%p72 bra 	$L__BB1_126;
	add.s32 	%r233, %r245, %r31;
	mul.wide.s32 	%rd83, %r233, 4;
	add.s64 	%rd84, %rd1, %rd83;
	st.global.u32 	[%rd84], %r259;
$L__BB1_126:
	add.s32 	%r242, %r242, %r2;
	setp.lt.s32 	%p73, %r242, %r73;
	@%p73 bra 	$L__BB1_86;
$L__BB1_127:
	ret;

}
	// .globl	_Z20PermutationGeneratoriPiii
.visible .entry _Z20PermutationGeneratoriPiii(
	.param .u32 _Z20PermutationGeneratoriPiii_param_0,
	.param .u64 .ptr .align 1 _Z20PermutationGeneratoriPiii_param_1,
	.param .u32 _Z20PermutationGeneratoriPiii_param_2,
	.param .u32 _Z20PermutationGeneratoriPiii_param_3
)
{
	.local .align 8 .b8 	__local_depot2[48];
	.reg .b64 	%SP;
	.reg .b64 	%SPL;
	.reg .pred 	%p<78>;
	.reg .b32 	%r<1505>;
	.reg .b64 	%rd<61>;

	mov.u64 	%SPL, __local_depot2;
	ld.param.u32 	%r629, [_Z20PermutationGeneratoriPiii_param_0];
	ld.param.u64 	%rd11, [_Z20PermutationGeneratoriPiii_param_1];
	ld.param.u32 	%r630, [_Z20PermutationGeneratoriPiii_param_2];
	ld.param.u32 	%r631, [_Z20PermutationGeneratoriPiii_param_3];
	cvta.to.global.u64 	%rd1, %rd11;
	add.u64 	%rd2, %SPL, 0;
	mov.u32 	%r1, %ntid.x;
	mov.u32 	%r2, %tid.x;
	xor.b32  	%r634, %r1, -1429050551;
	mul.lo.s32 	%r635, %r634, 1099087573;
	add.s32 	%r1504, %r635, -638133224;
	add.s32 	%r1188, %r635, 123456789;
	st.local.v2.u32 	[%rd2], {%r1504, %r1188};
	xor.b32  	%r1187, %r635, 362436069;
	mov.b32 	%r1186, -123459836;
	st.local.v2.u32 	[%rd2+8], {%r1187, %r1186};
	add.s32 	%r1184, %r635, 5783321;
	mov.b32 	%r1185, -589760388;
	st.local.v2.u32 	[%rd2+16], {%r1185, %r1184};
	setp.eq.s32 	%p1, %r2, 0;
	@%p1 bra 	$L__BB2_115;
	cvt.u64.u32 	%rd60, %r2;
	mov.b32 	%r1171, 0;
	mov.b32 	%r1186, -123459836;
	mov.b32 	%r1185, -589760388;
$L__BB2_2:
	mov.u64 	%rd4, %rd60;
	and.b64  	%rd5, %rd4, 3;
	setp.eq.s64 	%p2, %rd5, 0;
	@%p2 bra 	$L__BB2_114;
	mul.wide.u32 	%rd13, %r1171, 3200;
	mov.u64 	%rd14, precalc_xorwow_matrix;
	add.s64 	%rd6, %rd14, %rd13;
	mov.b32 	%r1184, 0;
	mov.u32 	%r1185, %r1184;
	mov.u32 	%r1186, %r1184;
	mov.u32 	%r1187, %r1184;
	mov.u32 	%r1188, %r1184;
	mov.u32 	%r1177, %r1184;
$L__BB2_4:
	mul.wide.u32 	%rd15, %r1177, 4;
	add.s64 	%rd16, %rd2, %rd15;
	ld.local.u32 	%r19, [%rd16+4];
	shl.b32 	%r20, %r1177, 5;
	mov.b32 	%r1183, 0;
$L__BB2_5:
	.pragma "nounroll";
	shr.u32 	%r641, %r19, %r1183;
	and.b32  	%r642, %r641, 1;
	setp.eq.b32 	%p3, %r642, 1;
	not.pred 	%p4, %p3;
	add.s32 	%r643, %r20, %r1183;
	mul.lo.s32 	%r644, %r643, 5;
	mul.wide.u32 	%rd17, %r644, 4;
	add.s64 	%rd7, %rd6, %rd17;
	@%p4 bra 	$L__BB2_7;
	ld.global.u32 	%r645, [%rd7];
	xor.b32  	%r1188, %r1188, %r645;
	ld.global.u32 	%r646, [%rd7+4];
	xor.b32  	%r1187, %r1187, %r646;
	ld.global.u32 	%r647, [%rd7+8];
	xor.b32  	%r1186, %r1186, %r647;
	ld.global.u32 	%r648, [%rd7+12];
	xor.b32  	%r1185, %r1185, %r648;
	ld.global.u32 	%r649, [%rd7+16];
	xor.b32  	%r1184, %r1184, %r649;
$L__BB2_7:
	and.b32  	%r651, %r641, 2;
	setp.eq.s32 	%p5, %r651, 0;
	@%p5 bra 	$L__BB2_9;
	ld.global.u32 	%r652, [%rd7+20];
	xor.b32  	%r1188, %r1188, %r652;
	ld.global.u32 	%r653, [%rd7+24];
	xor.b32  	%r1187, %r1187, %r653;
	ld.global.u32 	%r654, [%rd7+28];
	xor.b32  	%r1186, %r1186, %r654;
	ld.global.u32 	%r655, [%rd7+32];
	xor.b32  	%r1185, %r1185, %r655;
	ld.global.u32 	%r656, [%rd7+36];
	xor.b32  	%r1184, %r1184, %r656;
$L__BB2_9:
	and.b32  	%r658, %r641, 4;
	setp.eq.s32 	%p6, %r658, 0;
	@%p6 bra 	$L__BB2_11;
	ld.global.u32 	%r659, [%rd7+40];
	xor.b32  	%r1188, %r1188, %r659;
	ld.global.u32 	%r660, [%rd7+44];
	xor.b32  	%r1187, %r1187, %r660;
	ld.global.u32 	%r661, [%rd7+48];
	xor.b32  	%r1186, %r1186, %r661;
	ld.global.u32 	%r662, [%rd7+52];
	xor.b32  	%r1185, %r1185, %r662;
	ld.global.u32 	%r663, [%rd7+56];
	xor.b32  	%r1184, %r1184, %r663;
$L__BB2_11:
	and.b32  	%r665, %r641, 8;
	setp.eq.s32 	%p7, %r665, 0;
	@%p7 bra 	$L__BB2_13;
	ld.global.u32 	%r666, [%rd7+60];
	xor.b32  	%r1188, %r1188, %r666;
	ld.global.u32 	%r667, [%rd7+64];
	xor.b32  	%r1187, %r1187, %r667;
	ld.global.u32 	%r668, [%rd7+68];
	xor.b32  	%r1186, %r1186, %r668;
	ld.global.u32 	%r669, [%rd7+72];
	xor.b32  	%r1185, %r1185, %r669;
	ld.global.u32 	%r670, [%rd7+76];
	xor.b32  	%r1184, %r1184, %r670;
$L__BB2_13:
	and.b32  	%r672, %r641, 16;
	setp.eq.s32 	%p8, %r672, 0;
	@%p8 bra 	$L__BB2_15;
	ld.global.u32 	%r673, [%rd7+80];
	xor.b32  	%r1188, %r1188, %r673;
	ld.global.u32 	%r674, [%rd7+84];
	xor.b32  	%r1187, %r1187, %r674;
	ld.global.u32 	%r675, [%rd7+88];
	xor.b32  	%r1186, %r1186, %r675;
	ld.global.u32 	%r676, [%rd7+92];
	xor.b32  	%r1185, %r1185, %r676;
	ld.global.u32 	%r677, [%rd7+96];
	xor.b32  	%r1184, %r1184, %r677;
$L__BB2_15:
	and.b32  	%r679, %r641, 32;
	setp.eq.s32 	%p9, %r679, 0;
	@%p9 bra 	$L__BB2_17;
	ld.global.u32 	%r680, [%rd7+100];
	xor.b32  	%r1188, %r1188, %r680;
	ld.global.u32 	%r681, [%rd7+104];
	xor.b32  	%r1187, %r1187, %r681;
	ld.global.u32 	%r682, [%rd7+108];
	xor.b32  	%r1186, %r1186, %r682;
	ld.global.u32 	%r683, [%rd7+112];
	xor.b32  	%r1185, %r1185, %r683;
	ld.global.u32 	%r684, [%rd7+116];
	xor.b32  	%r1184, %r1184, %r684;
$L__BB2_17:
	and.b32  	%r686, %r641, 64;
	setp.eq.s32 	%p10, %r686, 0;
	@%p10 bra 	$L__BB2_19;
	ld.global.u32 	%r687, [%rd7+120];
	xor.b32  	%r1188, %r1188, %r687;
	ld.global.u32 	%r688, [%rd7+124];
	xor.b32  	%r1187, %r1187, %r688;
	ld.global.u32 	%r689, [%rd7+128];
	xor.b32  	%r1186, %r1186, %r689;
	ld.global.u32 	%r690, [%rd7+132];
	xor.b32  	%r1185, %r1185, %r690;
	ld.global.u32 	%r691, [%rd7+136];
	xor.b32  	%r1184, %r1184, %r691;
$L__BB2_19:
	and.b32  	%r693, %r641, 128;
	setp.eq.s32 	%p11, %r693, 0;
	@%p11 bra 	$L__BB2_21;
	ld.global.u32 	%r694, [%rd7+140];
	xor.b32  	%r1188, %r1188, %r694;
	ld.global.u32 	%r695, [%rd7+144];
	xor.b32  	%r1187, %r1187, %r695;
	ld.global.u32 	%r696, [%rd7+148];
	xor.b32  	%r1186, %r1186, %r696;
	ld.global.u32 	%r697, [%rd7+152];
	xor.b32  	%r1185, %r1185, %r697;
	ld.global.u32 	%r698, [%rd7+156];
	xor.b32  	%r1184, %r1184, %r698;
$L__BB2_21:
	and.b32  	%r700, %r641, 256;
	setp.eq.s32 	%p12, %r700, 0;
	@%p12 bra 	$L__BB2_23;
	ld.global.u32 	%r701, [%rd7+160];
	xor.b32  	%r1188, %r1188, %r701;
	ld.global.u32 	%r702, [%rd7+164];
	xor.b32  	%r1187, %r1187, %r702;
	ld.global.u32 	%r703, [%rd7+168];
	xor.b32  	%r1186, %r1186, %r703;
	ld.global.u32 	%r704, [%rd7+172];
	xor.b32  	%r1185, %r1185, %r704;
	ld.global.u32 	%r705, [%rd7+176];
	xor.b32  	%r1184, %r1184, %r705;
$L__BB2_23:
	and.b32  	%r707, %r641, 512;
	setp.eq.s32 	%p13, %r707, 0;
	@%p13 bra 	$L__BB2_25;
	ld.global.u32 	%r708, [%rd7+180];
	xor.b32  	%r1188, %r1188, %r708;
	ld.global.u32 	%r709, [%rd7+184];
	xor.b32  	%r1187, %r1187, %r709;
	ld.global.u32 	%r710, [%rd7+188];
	xor.b32  	%r1186, %r1186, %r710;
	ld.global.u32 	%r711, [%rd7+192];
	xor.b32  	%r1185, %r1185, %r711;
	ld.global.u32 	%r712, [%rd7+196];
	xor.b32  	%r1184, %r1184, %r712;
$L__BB2_25:
	and.b32  	%r714, %r641, 1024;
	setp.eq.s32 	%p14, %r714, 0;
	@%p14 bra 	$L__BB2_27;
	ld.global.u32 	%r715, [%rd7+200];
	xor.b32  	%r1188, %r1188, %r715;
	ld.global.u32 	%r716, [%rd7+204];
	xor.b32  	%r1187, %r1187, %r716;
	ld.global.u32 	%r717, [%rd7+208];
	xor.b32  	%r1186, %r1186, %r717;
	ld.global.u32 	%r718, [%rd7+212];
	xor.b32  	%r1185, %r1185, %r718;
	ld.global.u32 	%r719, [%rd7+216];
	xor.b32  	%r1184, %r1184, %r719;
$L__BB2_27:
	and.b32  	%r721, %r641, 2048;
	setp.eq.s32 	%p15, %r721, 0;
	@%p15 bra 	$L__BB2_29;
	ld.global.u32 	%r722, [%rd7+220];
	xor.b32  	%r1188, %r1188, %r722;
	ld.global.u32 	%r723, [%rd7+224];
	xor.b32  	%r1187, %r1187, %r723;
	ld.global.u32 	%r724, [%rd7+228];
	xor.b32  	%r1186, %r1186, %r724;
	ld.global.u32 	%r725, [%rd7+232];
	xor.b32  	%r1185, %r1185, %r725;
	ld.global.u32 	%r726, [%rd7+236];
	xor.b32  	%r1184, %r1184, %r726;
$L__BB2_29:
	and.b32  	%r728, %r641, 4096;
	setp.eq.s32 	%p16, %r728, 0;
	@%p16 bra 	$L__BB2_31;
	ld.global.u32 	%r729, [%rd7+240];
	xor.b32  	%r1188, %r1188, %r729;
	ld.global.u32 	%r730, [%rd7+244];
	xor.b32  	%r1187, %r1187, %r730;
	ld.global.u32 	%r731, [%rd7+248];
	xor.b32  	%r1186, %r1186, %r731;
	ld.global.u32 	%r732, [%rd7+252];
	xor.b32  	%r1185, %r1185, %r732;
	ld.global.u32 	%r733, [%rd7+256];
	xor.b32  	%r1184, %r1184, %r733;
$L__BB2_31:
	and.b32  	%r735, %r641, 8192;
	setp.eq.s32 	%p17, %r735, 0;
	@%p17 bra 	$L__BB2_33;
	ld.global.u32 	%r736, [%rd7+260];
	xor.b32  	%r1188, %r1188, %r736;
	ld.global.u32 	%r737, [%rd7+264];
	xor.b32  	%r1187, %r1187, %r737;
	ld.global.u32 	%r738, [%rd7+268];
	xor.b32  	%r1186, %r1186, %r738;
	ld.global.u32 	%r739, [%rd7+272];
	xor.b32  	%r1185, %r1185, %r739;
	ld.global.u32 	%r740, [%rd7+276];
	xor.b32  	%r1184, %r1184, %r740;
$L__BB2_33:
	and.b32  	%r742, %r641, 16384;
	setp.eq.s32 	%p18, %r742, 0;
	@%p18 bra 	$L__BB2_35;
	ld.global.u32 	%r743, [%rd7+280];
	xor.b32  	%r1188, %r1188, %r743;
	ld.global.u32 	%r744, [%rd7+284];
	xor.b32  	%r1187, %r1187, %r744;
	ld.global.u32 	%r745, [%rd7+288];
	xor.b32  	%r1186, %r1186, %r745;
	ld.global.u32 	%r746, [%rd7+292];
	xor.b32  	%r1185, %r1185, %r746;
	ld.global.u32 	%r747, [%rd7+296];
	xor.b32  	%r1184, %r1184, %r747;
$L__BB2_35:
	and.b32  	%r749, %r641, 32768;
	setp.eq.s32 	%p19, %r749, 0;
	@%p19 bra 	$L__BB2_37;
	ld.global.u32 	%r750, [%rd7+300];
	xor.b32  	%r1188, %r1188, %r750;
	ld.global.u32 	%r751, [%rd7+304];
	xor.b32  	%r1187, %r1187, %r751;
	ld.global.u32 	%r752, [%rd7+308];
	xor.b32  	%r1186, %r1186, %r752;
	ld.global.u32 	%r753, [%rd7+312];
	xor.b32  	%r1185, %r1185, %r753;
	ld.global.u32 	%r754, [%rd7+316];
	xor.b32  	%r1184, %r1184, %r754;
$L__BB2_37:
	add.s32 	%r1183, %r1183, 16;
	setp.ne.s32 	%p20, %r1183, 32;
	@%p20 bra 	$L__BB2_5;
	mad.lo.s32 	%r755, %r1177, -31, %r20;
	add.s32 	%r1177, %r755, 1;
	setp.ne.s32 	%p21, %r1177, 5;
	@%p21 bra 	$L__BB2_4;
	st.local.u32 	[%rd2+4], %r1188;
	st.local.v2.u32 	[%rd2+8], {%r1187, %r1186};
	st.local.v2.u32 	[%rd2+16], {%r1185, %r1184};
	setp.eq.s64 	%p22, %rd5, 1;
	@%p22 bra 	$L__BB2_114;
	mov.b32 	%r1184, 0;
	mov.u32 	%r1185, %r1184;
	mov.u32 	%r1186, %r1184;
	mov.u32 	%r1187, %r1184;
	mov.u32 	%r1188, %r1184;
	mov.u32 	%r1269, %r1184;
$L__BB2_41:
	mul.wide.u32 	%rd18, %r1269, 4;
	add.s64 	%rd19, %rd2, %rd18;
	ld.local.u32 	%r195, [%rd19+4];
	shl.b32 	%r196, %r1269, 5;
	mov.b32 	%r1275, 0;
$L__BB2_42:
	.pragma "nounroll";
	shr.u32 	%r758, %r195, %r1275;
	and.b32  	%r759, %r758, 1;
	setp.eq.b32 	%p23, %r759, 1;
	not.pred 	%p24, %p23;
	add.s32 	%r760, %r196, %r1275;
	mul.lo.s32 	%r761, %r760, 5;
	mul.wide.u32 	%rd20, %r761, 4;
	add.s64 	%rd8, %rd6, %rd20;
	@%p24 bra 	$L__BB2_44;
	ld.global.u32 	%r762, [%rd8];
	xor.b32  	%r1188, %r1188, %r762;
	ld.global.u32 	%r763, [%rd8+4];
	xor.b32  	%r1187, %r1187, %r763;
	ld.global.u32 	%r764, [%rd8+8];
	xor.b32  	%r1186, %r1186, %r764;
	ld.global.u32 	%r765, [%rd8+12];
	xor.b32  	%r1185, %r1185, %r765;
	ld.global.u32 	%r766, [%rd8+16];
	xor.b32  	%r1184, %r1184, %r766;
$L__BB2_44:
	and.b32  	%r768, %r758, 2;
	setp.eq.s32 	%p25, %r768, 0;
	@%p25 bra 	$L__BB2_46;
	ld.global.u32 	%r769, [%rd8+20];
	xor.b32  	%r1188, %r1188, %r769;
	ld.global.u32 	%r770, [%rd8+24];
	xor.b32  	%r1187, %r1187, %r770;
	ld.global.u32 	%r771, [%rd8+28];
	xor.b32  	%r1186, %r1186, %r771;
	ld.global.u32 	%r772, [%rd8+32];
	xor.b32  	%r1185, %r1185, %r772;
	ld.global.u32 	%r773, [%rd8+36];
	xor.b32  	%r1184, %r1184, %r773;
$L__BB2_46:
	and.b32  	%r775, %r758, 4;
	setp.eq.s32 	%p26, %r775, 0;
	@%p26 bra 	$L__BB2_48;
	ld.global.u32 	%r776, [%rd8+40];
	xor.b32  	%r1188, %r1188, %r776;
	ld.global.u32 	%r777, [%rd8+44];
	xor.b32  	%r1187, %r1187, %r777;
	ld.global.u32 	%r778, [%rd8+48];
	xor.b32  	%r1186, %r1186, %r778;
	ld.global.u32 	%r779, [%rd8+52];
	xor.b32  	%r1185, %r1185, %r779;
	ld.global.u32 	%r780, [%rd8+56];
	xor.b32  	%r1184, %r1184, %r780;
$L__BB2_48:
	and.b32  	%r782, %r758, 8;
	setp.eq.s32 	%p27, %r782, 0;
	@%p27 bra 	$L__BB2_50;
	ld.global.u32 	%r783, [%rd8+60];
	xor.b32  	%r1188, %r1188, %r783;
	ld.global.u32 	%r784, [%rd8+64];
	xor.b32  	%r1187, %r1187, %r784;
	ld.global.u32 	%r785, [%rd8+68];
	xor.b32  	%r1186, %r1186, %r785;
	ld.global.u32 	%r786, [%rd8+72];
	xor.b32  	%r1185, %r1185, %r786;
	ld.global.u32 	%r787, [%rd8+76];
	xor.b32  	%r1184, %r1184, %r787;
$L__BB2_50:
	and.b32  	%r789, %r758, 16;
	setp.eq.s32 	%p28, %r789, 0;
	@%p28 bra 	$L__BB2_52;
	ld.global.u32 	%r790, [%rd8+80];
	xor.b32  	%r1188, %r1188, %r790;
	ld.global.u32 	%r791, [%rd8+84];
	xor.b32  	%r1187, %r1187, %r791;
	ld.global.u32 	%r792, [%rd8+88];
	xor.b32  	%r1186, %r1186, %r792;
	ld.global.u32 	%r793, [%rd8+92];
	xor.b32  	%r1185, %r1185, %r793;
	ld.global.u32 	%r794, [%rd8+96];
	xor.b32  	%r1184, %r1184, %r794;
$L__BB2_52:
	and.b32  	%r796, %r758, 32;
	setp.eq.s32 	%p29, %r796, 0;
	@%p29 bra 	$L__BB2_54;
	ld.global.u32 	%r797, [%rd8+100];
	xor.b32  	%r1188, %r1188, %r797;
	ld.global.u32 	%r798, [%rd8+104];
	xor.b32  	%r1187, %r1187, %r798;
	ld.global.u32 	%r799, [%rd8+108];
	xor.b32  	%r1186, %r1186, %r799;
	ld.global.u32 	%r800, [%rd8+112];
	xor.b32  	%r1185, %r1185, %r800;
	ld.global.u32 	%r801, [%rd8+116];
	xor.b32  	%r1184, %r1184, %r801;
$L__BB2_54:
	and.b32  	%r803, %r758, 64;
	setp.eq.s32 	%p30, %r803, 0;
	@%p30 bra 	$L__BB2_56;
	ld.global.u32 	%r804, [%rd8+120];
	xor.b32  	%r1188, %r1188, %r804;
	ld.global.u32 	%r805, [%rd8+124];
	xor.b32  	%r1187, %r1187, %r805;
	ld.global.u32 	%r806, [%rd8+128];
	xor.b32  	%r1186, %r1186, %r806;
	ld.global.u32 	%r807, [%rd8+132];
	xor.b32  	%r1185, %r1185, %r807;
	ld.global.u32 	%r808, [%rd8+136];
	xor.b32  	%r1184, %r1184, %r808;
$L__BB2_56:
	and.b32  	%r810, %r758, 128;
	setp.eq.s32 	%p31, %r810, 0;
	@%p31 bra 	$L__BB2_58;
	ld.global.u32 	%r811, [%rd8+140];
	xor.b32  	%r1188, %r1188, %r811;
	ld.global.u32 	%r812, [%rd8+144];
	xor.b32  	%r1187, %r1187, %r812;
	ld.global.u32 	%r813, [%rd8+148];
	xor.b32  	%r1186, %r1186, %r813;
	ld.global.u32 	%r814, [%rd8+152];
	xor.b32  	%r1185, %r1185, %r814;
	ld.global.u32 	%r815, [%rd8+156];
	xor.b32  	%r1184, %r1184, %r815;
$L__BB2_58:
	and.b32  	%r817, %r758, 256;
	setp.eq.s32 	%p32, %r817, 0;
	@%p32 bra 	$L__BB2_60;
	ld.global.u32 	%r818, [%rd8+160];
	xor.b32  	%r1188, %r1188, %r818;
	ld.global.u32 	%r819, [%rd8+164];
	xor.b32  	%r1187, %r1187, %r819;
	ld.global.u32 	%r820, [%rd8+168];
	xor.b32  	%r1186, %r1186, %r820;
	ld.global.u32 	%r821, [%rd8+172];
	xor.b32  	%r1185, %r1185, %r821;
	ld.global.u32 	%r822, [%rd8+176];
	xor.b32  	%r1184, %r1184, %r822;
$L__BB2_60:
	and.b32  	%r824, %r758, 512;
	setp.eq.s32 	%p33, %r824, 0;
	@%p33 bra 	$L__BB2_62;
	ld.global.u32 	%r825, [%rd8+180];
	xor.b32  	%r1188, %r1188, %r825;
	ld.global.u32 	%r826, [%rd8+184];
	xor.b32  	%r1187, %r1187, %r826;
	ld.global.u32 	%r827, [%rd8+188];
	xor.b32  	%r1186, %r1186, %r827;
	ld.global.u32 	%r828, [%rd8+192];
	xor.b32  	%r1185, %r1185, %r828;
	ld.global.u32 	%r829, [%rd8+196];
	xor.b32  	%r1184, %r1184, %r829;
$L__BB2_62:
	and.b32  	%r831, %r758, 1024;
	setp.eq.s32 	%p34, %r831, 0;
	@%p34 bra 	$L__BB2_64;
	ld.global.u32 	%r832, [%rd8+200];
	xor.b32  	%r1188, %r1188, %r832;
	ld.global.u32 	%r833, [%rd8+204];
	xor.b32  	%r1187, %r1187, %r833;
	ld.global.u32 	%r834, [%rd8+208];
	xor.b32  	%r1186, %r1186, %r834;
	ld.global.u32 	%r835, [%rd8+212];
	xor.b32  	%r1185, %r1185, %r835;
	ld.global.u32 	%r836, [%rd8+216];
	xor.b32  	%r1184, %r1184, %r836;
$L__BB2_64:
	and.b32  	%r838, %r758, 2048;
	setp.eq.s32 	%p35, %r838, 0;
	@%p35 bra 	$L__BB2_66;
	ld.global.u32 	%r839, [%rd8+220];
	xor.b32  	%r1188, %r1188, %r839;
	ld.global.u32 	%r840, [%rd8+224];
	xor.b32  	%r1187, %r1187, %r840;
	ld.global.u32 	%r841, [%rd8+228];
	xor.b32  	%r1186, %r1186, %r841;
	ld.global.u32 	%r842, [%rd8+232];
	xor.b32  	%r1185, %r1185, %r842;
	ld.global.u32 	%r843, [%rd8+236];
	xor.b32  	%r1184, %r1184, %r843;
$L__BB2_66:
	and.b32  	%r845, %r758, 4096;
	setp.eq.s32 	%p36, %r845, 0;
	@%p36 bra 	$L__BB2_68;
	ld.global.u32 	%r846, [%rd8+240];
	xor.b32  	%r1188, %r1188, %r846;
	ld.global.u32 	%r847, [%rd8+244];
	xor.b32  	%r1187, %r1187, %r847;
	ld.global.u32 	%r848, [%rd8+248];
	xor.b32  	%r1186, %r1186, %r848;
	ld.global.u32 	%r849, [%rd8+252];
	xor.b32  	%r1185, %r1185, %r849;
	ld.global.u32 	%r850, [%rd8+256];
	xor.b32  	%r1184, %r1184, %r850;
$L__BB2_68:
	and.b32  	%r852, %r758, 8192;
	setp.eq.s32 	%p37, %r852, 0;
	@%p37 bra 	$L__BB2_70;
	ld.global.u32 	%r853, [%rd8+260];
	xor.b32  	%r1188, %r1188, %r853;
	ld.global.u32 	%r854, [%rd8+264];
	xor.b32  	%r1187, %r1187, %r854;
	ld.global.u32 	%r855, [%rd8+268];
	xor.b32  	%r1186, %r1186, %r855;
	ld.global.u32 	%r856, [%rd8+272];
	xor.b32  	%r1185, %r1185, %r856;
	ld.global.u32 	%r857, [%rd8+276];
	xor.b32  	%r1184, %r1184, %r857;
$L__BB2_70:
	and.b32  	%r859, %r758, 16384;
	setp.eq.s32 	%p38, %r859, 0;
	@%p38 bra 	$L__BB2_72;
	ld.global.u32 	%r860, [%rd8+280];
	xor.b32  	%r1188, %r1188, %r860;
	ld.global.u32 	%r861, [%rd8+284];
	xor.b32  	%r1187, %r1187, %r861;
	ld.global.u32 	%r862, [%rd8+288];
	xor.b32  	%r1186, %r1186, %r862;
	ld.global.u32 	%r863, [%rd8+292];
	xor.b32  	%r1185, %r1185, %r863;
	ld.global.u32 	%r864, [%rd8+296];
	xor.b32  	%r1184, %r1184, %r864;
$L__BB2_72:
	and.b32  	%r866, %r758, 32768;
	setp.eq.s32 	%p39, %r866, 0;
	@%p39 bra 	$L__BB2_74;
	ld.global.u32 	%r867, [%rd8+300];
	xor.b32  	%r1188, %r1188, %r867;
	ld.global.u32 	%r868, [%rd8+304];
	xor.b32  	%r1187, %r1187, %r868;
	ld.global.u32 	%r869, [%rd8+308];
	xor.b32  	%r1186, %r1186, %r869;
	ld.global.u32 	%r870, [%rd8+312];
	xor.b32  	%r1185, %r1185, %r870;
	ld.global.u32 	%r871, [%rd8+316];
	xor.b32  	%r1184, %r1184, %r871;
$L__BB2_74:
	add.s32 	%r1275, %r1275, 16;
	setp.ne.s32 	%p40, %r1275, 32;
	@%p40 bra 	$L__BB2_42;
	mad.lo.s32 	%r872, %r1269, -31, %r196;
	add.s32 	%r1269, %r872, 1;
	setp.ne.s32 	%p41, %r1269, 5;
	@%p41 bra 	$L__BB2_41;
	st.local.u32 	[%rd2+4], %r1188;
	st.local.v2.u32 	[%rd2+8], {%r1187, %r1186};
	st.local.v2.u32 	[%rd2+16], {%r1185, %r1184};
	setp.ne.s64 	%p42, %rd5, 3;
	@%p42 bra 	$L__BB2_114;
	mov.b32 	%r1184, 0;
	mov.u32 	%r1185, %r1184;
	mov.u32 	%r1186, %r1184;
	mov.u32 	%r1187, %r1184;
	mov.u32 	%r1188, %r1184;
	mov.u32 	%r1361, %r1184;
$L__BB2_78:
	mul.wide.u32 	%rd21, %r1361, 4;
	add.s64 	%rd22, %rd2, %rd21;
	ld.local.u32 	%r371, [%rd22+4];
	shl.b32 	%r372, %r1361, 5;
	mov.b32 	%r1367, 0;
$L__BB2_79:
	.pragma "nounroll";
	shr.u32 	%r875, %r371, %r1367;
	and.b32  	%r876, %r875, 1;
	setp.eq.b32 	%p43, %r876, 1;
	not.pred 	%p44, %p43;
	add.s32 	%r877, %r372, %r1367;
	mul.lo.s32 	%r878, %r877, 5;
	mul.wide.u32 	%rd23, %r878, 4;
	add.s64 	%rd9, %rd6, %rd23;
	@%p44 bra 	$L__BB2_81;
	ld.global.u32 	%r879, [%rd9];
	xor.b32  	%r1188, %r1188, %r879;
	ld.global.u32 	%r880, [%rd9+4];
	xor.b32  	%r1187, %r1187, %r880;
	ld.global.u32 	%r881, [%rd9+8];
	xor.b32  	%r1186, %r1186, %r881;
	ld.global.u32 	%r882, [%rd9+12];
	xor.b32  	%r1185, %r1185, %r882;
	ld.global.u32 	%r883, [%rd9+16];
	xor.b32  	%r1184, %r1184, %r883;
$L__BB2_81:
	and.b32  	%r885, %r875, 2;
	setp.eq.s32 	%p45, %r885, 0;
	@%p45 bra 	$L__BB2_83;
	ld.global.u32 	%r886, [%rd9+20];
	xor.b32  	%r1188, %r1188, %r886;
	ld.global.u32 	%r887, [%rd9+24];
	xor.b32  	%r1187, %r1187, %r887;
	ld.global.u32 	%r888, [%rd9+28];
	xor.b32  	%r1186, %r1186, %r888;
	ld.global.u32 	%r889, [%rd9+32];
	xor.b32  	%r1185, %r1185, %r889;
	ld.global.u32 	%r890, [%rd9+36];
	xor.b32  	%r1184, %r1184, %r890;
$L__BB2_83:
	and.b32  	%r892, %r875, 4;
	setp.eq.s32 	%p46, %r892, 0;
	@%p46 bra 	$L__BB2_85;
	ld.global.u32 	%r893, [%rd9+40];
	xor.b32  	%r1188, %r1188, %r893;
	ld.global.u32 	%r894, [%rd9+44];
	xor.b32  	%r1187, %r1187, %r894;
	ld.global.u32 	%r895, [%rd9+48];
	xor.b32  	%r1186, %r1186, %r895;
	ld.global.u32 	%r896, [%rd9+52];
	xor.b32  	%r1185, %r1185, %r896;
	ld.global.u32 	%r897, [%rd9+56];
	xor.b32  	%r1184, %r1184, %r897;
$L__BB2_85:
	and.b32  	%r899, %r875, 8;
	setp.eq.s32 	%p47, %r899, 0;
	@%p47 bra 	$L__BB2_87;
	ld.global.u32 	%r900, [%rd9+60];
	xor.b32  	%r1188, %r1188, %r900;
	ld.global.u32 	%r901, [%rd9+64];
	xor.b32  	%r1187, %r1187, %r901;
	ld.global.u32 	%r902, [%rd9+68];
	xor.b32  	%r1186, %r1186, %r902;
	ld.global.u32 	%r903, [%rd9+72];
	xor.b32  	%r1185, %r1185, %r903;
	ld.global.u32 	%r904, [%rd9+76];
	xor.b32  	%r1184, %r1184, %r904;
$L__BB2_87:
	and.b32  	%r906, %r875, 16;
	setp.eq.s32 	%p48, %r906, 0;
	@%p48 bra 	$L__BB2_89;
	ld.global.u32 	%r907, [%rd9+80];
	xor.b32  	%r1188, %r1188, %r907;
	ld.global.u32 	%r908, [%rd9+84];
	xor.b32  	%r1187, %r1187, %r908;
	ld.global.u32 	%r909, [%rd9+88];
	xor.b32  	%r1186, %r1186, %r909;
	ld.global.u32 	%r910, [%rd9+92];
	xor.b32  	%r1185, %r1185, %r910;
	ld.global.u32 	%r911, [%rd9+96];
	xor.b32  	%r1184, %r1184, %r911;
$L__BB2_89:
	and.b32  	%r913, %r875, 32;
	setp.eq.s32 	%p49, %r913, 0;
	@%p49 bra 	$L__BB2_91;
	ld.global.u32 	%r914, [%rd9+100];
	xor.b32  	%r1188, %r1188, %r914;
	ld.global.u32 	%r915, [%rd9+104];
	xor.b32  	%r1187, %r1187, %r915;
	ld.global.u32 	%r916, [%rd9+108];
	xor.b32  	%r1186, %r1186, %r916;
	ld.global.u32 	%r917, [%rd9+112];
	xor.b32  	%r1185, %r1185, %r917;
	ld.global.u32 	%r918, [%rd9+116];
	xor.b32  	%r1184, %r1184, %r918;
$L__BB2_91:
	and.b32  	%r920, %r875, 64;
	setp.eq.s32 	%p50, %r920, 0;
	@%p50 bra 	$L__BB2_93;
	ld.global.u32 	%r921, [%rd9+120];
	xor.b32  	%r1188, %r1188, %r921;
	ld.global.u32 	%r922, [%rd9+124];
	xor.b32  	%r1187, %r1187, %r922;
	ld.global.u32 	%r923, [%rd9+128];
	xor.b32  	%r1186, %r1186, %r923;
	ld.global.u32 	%r924, [%rd9+132];
	xor.b32  	%r1185, %r1185, %r924;
	ld.global.u32 	%r925, [%rd9+136];
	xor.b32  	%r1184, %r1184, %r925;
$L__BB2_93:
	and.b32  	%r927, %r875, 128;
	setp.eq.s32 	%p51, %r927, 0;
	@%p51 bra 	$L__BB2_95;
	ld.global.u32 	%r928, [%rd9+140];
	xor.b32  	%r1188, %r1188, %r928;
	ld.global.u32 	%r929, [%rd9+144];
	xor.b32  	%r1187, %r1187, %r929;
	ld.global.u32 	%r930, [%rd9+148];
	xor.b32  	%r1186, %r1186, %r930;
	ld.global.u32 	%r931, [%rd9+152];
	xor.b32  	%r1185, %r1185, %r931;
	ld.global.u32 	%r932, [%rd9+156];
	xor.b32  	%r1184, %r1184, %r932;
$L__BB2_95:
	and.b32  	%r934, %r875, 256;
	setp.eq.s32 	%p52, %r934, 0;
	@%p52 bra 	$L__BB2_97;
	ld.global.u32 	%r935, [%rd9+160];
	xor.b32  	%r1188, %r1188, %r935;
	ld.global.u32 	%r936, [%rd9+164];
	xor.b32  	%r1187, %r1187, %r936;
	ld.global.u32 	%r937, [%rd9+168];
	xor.b32  	%r1186, %r1186, %r937;
	ld.global.u32 	%r938, [%rd9+172];
	xor.b32  	%r1185, %r1185, %r938;
	ld.global.u32 	%r939, [%rd9+176];
	xor.b32  	%r1184, %r1184, %r939;
$L__BB2_97:
	and.b32  	%r941, %r875, 512;
	setp.eq.s32 	%p53, %r941, 0;
	@%p53 bra 	$L__BB2_99;
	ld.global.u32 	%r942, [%rd9+180];
	xor.b32  	%r1188, %r1188, %r942;
	ld.global.u32 	%r943, [%rd9+184];
	xor.b32  	%r1187, %r1187, %r943;
	ld.global.u32 	%r944, [%rd9+188];
	xor.b32  	%r1186, %r1186, %r944;
	ld.global.u32 	%r945, [%rd9+192];
	xor.b32  	%r1185, %r1185, %r945;
	ld.global.u32 	%r946, [%rd9+196];
	xor.b32  	%r1184, %r1184, %r946;
$L__BB2_99:
	and.b32  	%r948, %r875, 1024;
	setp.eq.s32 	%p54, %r948, 0;
	@%p54 bra 	$L__BB2_101;
	ld.global.u32 	%r949, [%rd9+200];
	xor.b32  	%r1188, %r1188, %r949;
	ld.global.u32 	%r950, [%rd9+204];
	xor.b32  	%r1187, %r1187, %r950;
	ld.global.u32 	%r951, [%rd9+208];
	xor.b32  	%r1186, %r1186, %r951;
	ld.global.u32 	%r952, [%rd9+212];
	xor.b32  	%r1185, %r1185, %r952;
	ld.global.u32 	%r953, [%rd9+216];
	xor.b32  	%r1184, %r1184, %r953;
$L__BB2_101:
	and.b32  	%r955, %r875, 2048;
	setp.eq.s32 	%p55, %r955, 0;
	@%p55 bra 	$L__BB2_103;
	ld.global.u32 	%r956, [%rd9+220];
	xor.b32  	%r1188, %r1188, %r956;
	ld.global.u32 	%r957, [%rd9+224];
	xor.b32  	%r1187, %r1187, %r957;
	ld.global.u32 	%r958, [%rd9+228];
	xor.b32  	%r1186, %r1186, %r958;
	ld.global.u32 	%r959, [%rd9+232];
	xor.b32  	%r1185, %r1185, %r959;
	ld.global.u32 	%r960, [%rd9+236];
	xor.b32  	%r1184, %r1184, %r960;
$L__BB2_103:
	and.b32  	%r962, %r875, 4096;
	setp.eq.s32 	%p56, %r962, 0;
	@%p56 bra 	$L__BB2_105;
	ld.global.u32 	%r963, [%rd9+240];
	xor.b32  	%r1188, %r1188, %r963;
	ld.global.u32 	%r964, [%rd9+244];
	xor.b32  	%r1187, %r1187, %r964;
	ld.global.u32 	%r965, [%rd9+248];
	xor.b32  	%r1186, %r1186, %r965;
	ld.global.u32 	%r966, [%rd9+252];
	xor.b32  	%r1185, %r1185, %r966;
	ld.global.u32 	%r967, [%rd9+256];
	xor.b32  	%r1184, %r1184, %r967;
$L__BB2_105:
	and.b32  	%r969, %r875, 8192;
	setp.eq.s32 	%p57, %r969, 0;
	@%p57 bra 	$L__BB2_107;
	ld.global.u32 	%r970, [%rd9+260];
	xor.b32  	%r1188, %r1188, %r970;
	ld.global.u32 	%r971, [%rd9+264];
	xor.b32  	%r1187, %r1187, %r971;
	ld.global.u32 	%r972, [%rd9+268];
	xor.b32  	%r1186, %r1186, %r972;
	ld.global.u32 	%r973, [%rd9+272];
	xor.b32  	%r1185, %r1185, %r973;
	ld.global.u32 	%r974, [%rd9+276];
	xor.b32  	%r1184, %r1184, %r974;
$L__BB2_107:
	and.b32  	%r976, %r875, 16384;
	setp.eq.s32 	%p58, %r976, 0;
	@%p58 bra 	$L__BB2_109;
	ld.global.u32 	%r977, [%rd9+280];
	xor.b32  	%r1188, %r1188, %r977;
	ld.global.u32 	%r978, [%rd9+284];
	xor.b32  	%r1187, %r1187, %r978;
	ld.global.u32 	%r979, [%rd9+288];
	xor.b32  	%r1186, %r1186, %r979;
	ld.global.u32 	%r980, [%rd9+292];
	xor.b32  	%r1185, %r1185, %r980;
	ld.global.u32 	%r981, [%rd9+296];
	xor.b32  	%r1184, %r1184, %r981;
$L__BB2_109:
	and.b32  	%r983, %r875, 32768;
	setp.eq.s32 	%p59, %r983, 0;
	@%p59 bra 	$L__BB2_111;
	ld.global.u32 	%r984, [%rd9+300];
	xor.b32  	%r1188, %r1188, %r984;
	ld.global.u32 	%r985, [%rd9+304];
	xor.b32  	%r1187, %r1187, %r985;
	ld.global.u32 	%r986, [%rd9+308];
	xor.b32  	%r1186, %r1186, %r986;
	ld.global.u32 	%r987, [%rd9+312];
	xor.b32  	%r1185, %r1185, %r987;
	ld.global.u32 	%r988, [%rd9+316];
	xor.b32  	%r1184, %r1184, %r988;
$L__BB2_111:
	add.s32 	%r1367, %r1367, 16;
	setp.ne.s32 	%p60, %r1367, 32;
	@%p60 bra 	$L__BB2_79;
	mad.lo.s32 	%r989, %r1361, -31, %r372;
	add.s32 	%r1361, %r989, 1;
	setp.ne.s32 	%p61, %r1361, 5;
	@%p61 bra 	$L__BB2_78;
	st.local.u32 	[%rd2+4], %r1188;
	st.local.v2.u32 	[%rd2+8], {%r1187, %r1186};
	st.local.v2.u32 	[%rd2+16], {%r1185, %r1184};
$L__BB2_114:
	shr.u64 	%rd60, %rd4, 2;
	add.s32 	%r1171, %r1171, 1;
	setp.gt.u64 	%p62, %rd4, 3;
	@%p62 bra 	$L__BB2_2;
$L__BB2_115:
	mov.u32 	%r990, %ctaid.x;
	mad.lo.s32 	%r1468, %r1, %r990, %r2;
	mov.u32 	%r991, %nctaid.x;
	mul.lo.s32 	%r553, %r1, %r991;
	mul.lo.s32 	%r554, %r630, %r629;
	setp.ge.s32 	%p63, %r1468, %r554;
	@%p63 bra 	$L__BB2_122;
	add.s32 	%r992, %r1468, %r553;
	max.s32 	%r993, %r554, %r992;
	setp.lt.s32 	%p64, %r992, %r554;
	selp.u32 	%r994, 1, 0, %p64;
	add.s32 	%r995, %r992, %r994;
	sub.s32 	%r996, %r993, %r995;
	div.u32 	%r997, %r996, %r553;
	add.s32 	%r555, %r997, %r994;
	and.b32  	%r998, %r555, 3;
	setp.eq.s32 	%p65, %r998, 3;
	mov.u32 	%r1460, %r1468;
	@%p65 bra 	$L__BB2_119;
	add.s32 	%r1000, %r555, 1;
	and.b32  	%r556, %r1000, 3;
	mov.b32 	%r1459, 0;
	mov.u32 	%r1460, %r1468;
$L__BB2_118:
	.pragma "nounroll";
	rem.s32 	%r1001, %r1460, %r629;
	mul.wide.s32 	%rd24, %r1460, 4;
	add.s64 	%rd25, %rd1, %rd24;
	st.global.u32 	[%rd25], %r1001;
	add.s32 	%r1460, %r1460, %r553;
	add.s32 	%r1459, %r1459, 1;
	setp.ne.s32 	%p66, %r1459, %r556;
	@%p66 bra 	$L__BB2_118;
$L__BB2_119:
	setp.lt.u32 	%p67, %r555, 3;
	@%p67 bra 	$L__BB2_122;
	mul.wide.s32 	%rd28, %r553, 4;
$L__BB2_121:
	rem.s32 	%r1002, %r1460, %r629;
	mul.wide.s32 	%rd26, %r1460, 4;
	add.s64 	%rd27, %rd1, %rd26;
	st.global.u32 	[%rd27], %r1002;
	add.s32 	%r1003, %r1460, %r553;
	rem.s32 	%r1004, %r1003, %r629;
	add.s64 	%rd29, %rd27, %rd28;
	st.global.u32 	[%rd29], %r1004;
	add.s32 	%r1005, %r1003, %r553;
	rem.s32 	%r1006, %r1005, %r629;
	add.s64 	%rd30, %rd29, %rd28;
	st.global.u32 	[%rd30], %r1006;
	add.s32 	%r1007, %r1005, %r553;
	rem.s32 	%r1008, %r1007, %r629;
	add.s64 	%rd31, %rd30, %rd28;
	st.global.u32 	[%rd31], %r1008;
	add.s32 	%r1460, %r1007, %r553;
	setp.lt.s32 	%p68, %r1460, %r554;
	@%p68 bra 	$L__BB2_121;
$L__BB2_122:
	bar.sync 	0;
	setp.ge.s32 	%p69, %r1468, %r630;
	setp.lt.s32 	%p70, %r631, 1;
	or.pred  	%p71, %p69, %p70;
	@%p71 bra 	$L__BB2_134;
	and.b32  	%r564, %r631, 3;
	and.b32  	%r565, %r631, 1;
	and.b32  	%r1009, %r631, 2147483644;
	neg.s32 	%r566, %r1009;
$L__BB2_124:
	setp.lt.u32 	%p72, %r631, 4;
	mul.lo.s32 	%r574, %r1468, %r629;
	@%p72 bra 	$L__BB2_128;
	add.s32 	%r1470, %r1504, 1449748;
	mov.u32 	%r1469, %r566;
$L__BB2_126:
	.pragma "nounroll";
	shr.u32 	%r1011, %r1188, 2;
	xor.b32  	%r1012, %r1011, %r1188;
	shl.b32 	%r1013, %r1184, 4;
	shl.b32 	%r1014, %r1012, 1;
	xor.b32  	%r1015, %r1014, %r1013;
	xor.b32  	%r1016, %r1015, %r1012;
	xor.b32  	%r1017, %r1016, %r1184;
	add.s32 	%r1018, %r1470, %r1017;
	add.s32 	%r1019, %r1018, -1087311;
	rem.u32 	%r1020, %r1019, %r629;
	add.s32 	%r1021, %r1020, %r574;
	shr.u32 	%r1022, %r1187, 2;
	xor.b32  	%r1023, %r1022, %r1187;
	shl.b32 	%r1024, %r1017, 4;
	shl.b32 	%r1025, %r1023, 1;
	xor.b32  	%r1026, %r1025, %r1024;
	xor.b32  	%r1027, %r1026, %r1023;
	xor.b32  	%r1028, %r1027, %r1017;
	add.s32 	%r1029, %r1470, %r1028;
	add.s32 	%r1030, %r1029, -724874;
	rem.u32 	%r1031, %r1030, %r629;
	add.s32 	%r1032, %r1031, %r574;
	mul.wide.s32 	%rd32, %r1021, 4;
	add.s64 	%rd33, %rd1, %rd32;
	ld.global.u32 	%r1033, [%rd33];
	mul.wide.s32 	%rd34, %r1032, 4;
	add.s64 	%rd35, %rd1, %rd34;
	ld.global.u32 	%r1034, [%rd35];
	st.global.u32 	[%rd33], %r1034;
	st.global.u32 	[%rd35], %r1033;
	shr.u32 	%r1035, %r1186, 2;
	xor.b32  	%r1036, %r1035, %r1186;
	shl.b32 	%r1037, %r1028, 4;
	shl.b32 	%r1038, %r1036, 1;
	xor.b32  	%r1039, %r1038, %r1037;
	xor.b32  	%r1040, %r1039, %r1036;
	xor.b32  	%r1041, %r1040, %r1028;
	add.s32 	%r1042, %r1470, %r1041;
	add.s32 	%r1043, %r1042, -362437;
	rem.u32 	%r1044, %r1043, %r629;
	add.s32 	%r1045, %r1044, %r574;
	shr.u32 	%r1046, %r1185, 2;
	xor.b32  	%r1047, %r1046, %r1185;
	shl.b32 	%r1048, %r1041, 4;
	shl.b32 	%r1049, %r1047, 1;
	xor.b32  	%r1050, %r1049, %r1048;
	xor.b32  	%r1051, %r1050, %r1047;
	xor.b32  	%r1188, %r1051, %r1041;
	shr.u32 	%r1052, %r1184, 2;
	xor.b32  	%r1053, %r1052, %r1184;
	shl.b32 	%r1054, %r1188, 4;
	shl.b32 	%r1055, %r1053, 1;
	xor.b32  	%r1056, %r1055, %r1054;
	xor.b32  	%r1057, %r1056, %r1053;
	xor.b32  	%r1187, %r1057, %r1188;
	shr.u32 	%r1058, %r1017, 2;
	xor.b32  	%r1059, %r1058, %r1017;
	shl.b32 	%r1060, %r1187, 4;
	shl.b32 	%r1061, %r1059, 1;
	xor.b32  	%r1062, %r1061, %r1060;
	xor.b32  	%r1063, %r1062, %r1059;
	xor.b32  	%r1186, %r1063, %r1187;
	shr.u32 	%r1064, %r1028, 2;
	xor.b32  	%r1065, %r1064, %r1028;
	shl.b32 	%r1066, %r1186, 4;
	shl.b32 	%r1067, %r1065, 1;
	xor.b32  	%r1068, %r1067, %r1066;
	xor.b32  	%r1069, %r1068, %r1065;
	xor.b32  	%r1185, %r1069, %r1186;
	shr.u32 	%r1070, %r1041, 2;
	xor.b32  	%r1071, %r1070, %r1041;
	shl.b32 	%r1072, %r1185, 4;
	shl.b32 	%r1073, %r1071, 1;
	xor.b32  	%r1074, %r1073, %r1072;
	xor.b32  	%r1075, %r1074, %r1071;
	xor.b32  	%r1184, %r1075, %r1185;
	add.s32 	%r1076, %r1470, %r1184;
	add.s32 	%r1077, %r1188, %r1470;
	rem.u32 	%r1078, %r1077, %r629;
	add.s32 	%r1079, %r1078, %r574;
	mul.wide.s32 	%rd36, %r1045, 4;
	add.s64 	%rd37, %rd1, %rd36;
	ld.global.u32 	%r1080, [%rd37];
	mul.wide.s32 	%rd38, %r1079, 4;
	add.s64 	%rd39, %rd1, %rd38;
	ld.global.u32 	%r1081, [%rd39];
	st.global.u32 	[%rd37], %r1081;
	st.global.u32 	[%rd39], %r1080;
	add.s32 	%r1082, %r1470, %r1187;
	add.s32 	%r1083, %r1082, 362437;
	rem.u32 	%r1084, %r1083, %r629;
	add.s32 	%r1085, %r1084, %r574;
	add.s32 	%r1086, %r1470, %r1186;
	add.s32 	%r1087, %r1086, 724874;
	rem.u32 	%r1088, %r1087, %r629;
	add.s32 	%r1089, %r1088, %r574;
	mul.wide.s32 	%rd40, %r1085, 4;
	add.s64 	%rd41, %rd1, %rd40;
	ld.global.u32 	%r1090, [%rd41];
	mul.wide.s32 	%rd42, %r1089, 4;
	add.s64 	%rd43, %rd1, %rd42;
	ld.global.u32 	%r1091, [%rd43];
	st.global.u32 	[%rd41], %r1091;
	st.global.u32 	[%rd43], %r1090;
	add.s32 	%r1092, %r1470, %r1185;
	add.s32 	%r1093, %r1092, 1087311;
	rem.u32 	%r1094, %r1093, %r629;
	add.s32 	%r1095, %r1094, %r574;
	add.s32 	%r1096, %r1076, 1449748;
	rem.u32 	%r1097, %r1096, %r629;
	add.s32 	%r1098, %r1097, %r574;
	mul.wide.s32 	%rd44, %r1095, 4;
	add.s64 	%rd45, %rd1, %rd44;
	ld.global.u32 	%r1099, [%rd45];
	mul.wide.s32 	%rd46, %r1098, 4;
	add.s64 	%rd47, %rd1, %rd46;
	ld.global.u32 	%r1100, [%rd47];
	st.global.u32 	[%rd45], %r1100;
	st.global.u32 	[%rd47], %r1099;
	add.s32 	%r1470, %r1470, 2899496;
	add.s32 	%r1469, %r1469, 4;
	setp.ne.s32 	%p73, %r1469, 0;
	@%p73 bra 	$L__BB2_126;
	add.s32 	%r1504, %r1470, -1449748;
$L__BB2_128:
	mov.u32 	%r1498, %r1188;
	mov.u32 	%r1497, %r1187;
	mov.u32 	%r1496, %r1186;
	mov.u32 	%r1495, %r1185;
	mov.u32 	%r598, %r1184;
	setp.eq.s32 	%p74, %r564, 0;
	@%p74 bra 	$L__BB2_133;
	setp.eq.s32 	%p75, %r564, 1;
	mov.u32 	%r1184, %r598;
	@%p75 bra 	$L__BB2_131;
	shr.u32 	%r1102, %r1498, 2;
	xor.b32  	%r1103, %r1102, %r1498;
	shl.b32 	%r1104, %r598, 4;
	shl.b32 	%r1105, %r1103, 1;
	xor.b32  	%r1106, %r1105, %r1104;
	xor.b32  	%r1107, %r1106, %r1103;
	xor.b32  	%r1187, %r1107, %r598;
	add.s32 	%r1108, %r1504, %r1187;
	add.s32 	%r1109, %r1108, 362437;
	rem.u32 	%r1110, %r1109, %r629;
	add.s32 	%r1111, %r1110, %r574;
	shr.u32 	%r1112, %r1497, 2;
	xor.b32  	%r1113, %r1112, %r1497;
	shl.b32 	%r1114, %r1187, 4;
	shl.b32 	%r1115, %r1113, 1;
	xor.b32  	%r1116, %r1115, %r1114;
	xor.b32  	%r1117, %r1116, %r1113;
	xor.b32  	%r1186, %r1117, %r1187;
	add.s32 	%r1118, %r1504, %r1186;
	add.s32 	%r1119, %r1118, 724874;
	rem.u32 	%r1120, %r1119, %r629;
	add.s32 	%r1121, %r1120, %r574;
	mul.wide.s32 	%rd48, %r1111, 4;
	add.s64 	%rd49, %rd1, %rd48;
	ld.global.u32 	%r1122, [%rd49];
	mul.wide.s32 	%rd50, %r1121, 4;
	add.s64 	%rd51, %rd1, %rd50;
	ld.global.u32 	%r1123, [%rd51];
	st.global.u32 	[%rd49], %r1123;
	st.global.u32 	[%rd51], %r1122;
	shr.u32 	%r1124, %r1496, 2;
	xor.b32  	%r1125, %r1124, %r1496;
	shl.b32 	%r1126, %r1186, 4;
	shl.b32 	%r1127, %r1125, 1;
	xor.b32  	%r1128, %r1127, %r1126;
	xor.b32  	%r1129, %r1128, %r1125;
	xor.b32  	%r1185, %r1129, %r1186;
	add.s32 	%r1130, %r1504, %r1185;
	add.s32 	%r1131, %r1130, 1087311;
	rem.u32 	%r1132, %r1131, %r629;
	add.s32 	%r1133, %r1132, %r574;
	shr.u32 	%r1134, %r1495, 2;
	xor.b32  	%r1135, %r1134, %r1495;
	shl.b32 	%r1136, %r1185, 4;
	shl.b32 	%r1137, %r1135, 1;
	xor.b32  	%r1138, %r1137, %r1136;
	xor.b32  	%r1139, %r1138, %r1135;
	xor.b32  	%r1184, %r1139, %r1185;
	add.s32 	%r1504, %r1504, 1449748;
	add.s32 	%r1140, %r1184, %r1504;
	rem.u32 	%r1141, %r1140, %r629;
	add.s32 	%r1142, %r1141, %r574;
	mul.wide.s32 	%rd52, %r1133, 4;
	add.s64 	%rd53, %rd1, %rd52;
	ld.global.u32 	%r1143, [%rd53];
	mul.wide.s32 	%rd54, %r1142, 4;
	add.s64 	%rd55, %rd1, %rd54;
	ld.global.u32 	%r1144, [%rd55];
	st.global.u32 	[%rd53], %r1144;
	st.global.u32 	[%rd55], %r1143;
	mov.u32 	%r1495, %r1185;
	mov.u32 	%r1496, %r1186;
	mov.u32 	%r1497, %r1187;
	mov.u32 	%r1498, %r598;
$L__BB2_131:
	setp.eq.s32 	%p76, %r565, 0;
	mov.u32 	%r1188, %r598;
	@%p76 bra 	$L__BB2_133;
	shr.u32 	%r1145, %r1498, 2;
	xor.b32  	%r1146, %r1145, %r1498;
	shl.b32 	%r1147, %r1184, 4;
	shl.b32 	%r1148, %r1146, 1;
	xor.b32  	%r1149, %r1148, %r1147;
	xor.b32  	%r1150, %r1149, %r1146;
	xor.b32  	%r1185, %r1150, %r1184;
	add.s32 	%r1151, %r1504, %r1185;
	add.s32 	%r1152, %r1151, 362437;
	rem.u32 	%r1153, %r1152, %r629;
	add.s32 	%r1154, %r1153, %r574;
	shr.u32 	%r1155, %r1497, 2;
	xor.b32  	%r1156, %r1155, %r1497;
	shl.b32 	%r1157, %r1185, 4;
	shl.b32 	%r1158, %r1156, 1;
	xor.b32  	%r1159, %r1158, %r1157;
	xor.b32  	%r1160, %r1159, %r1156;
	xor.b32  	%r620, %r1160, %r1185;
	add.s32 	%r1504, %r1504, 724874;
	add.s32 	%r1161, %r620, %r1504;
	rem.u32 	%r1162, %r1161, %r629;
	add.s32 	%r1163, %r1162, %r574;
	mul.wide.s32 	%rd56, %r1154, 4;
	add.s64 	%rd57, %rd1, %rd56;
	ld.global.u32 	%r1164, [%rd57];
	mul.wide.s32 	%rd58, %r1163, 4;
	add.s64 	%rd59, %rd1, %rd58;
	ld.global.u32 	%r1165, [%rd59];
	st.global.u32 	[%rd57], %r1165;
	st.global.u32 	[%rd59], %r1164;
	mov.u32 	%r1186, %r1184;
	mov.u32 	%r1187, %r1495;
	mov.u32 	%r1188, %r1496;
	mov.u32 	%r1184, %r620;
$L__BB2_133:
	add.s32 	%r1468, %r1468, %r553;
	setp.lt.s32 	%p77, %r1468, %r630;
	@%p77 bra 	$L__BB2_124;
$L__BB2_134:
	ret;

}
	// .globl	_Z24RandomizedParallelGreedyPiS_S_S_iiS_
.visible .entry _Z24RandomizedParallelGreedyPiS_S_S_iiS_(
	.param .u64 .ptr .align 1 _Z24RandomizedParallelGreedyPiS_S_S_iiS__param_0,
	.param .u64 .ptr .align 1 _Z24RandomizedParallelGreedyPiS_S_S_iiS__param_1,
	.param .u64 .ptr .align 1 _Z24RandomizedParallelGreedyPiS_S_S_iiS__param_2,
	.param .u64 .ptr .align 1 _Z24RandomizedParallelGreedyPiS_S_S_iiS__param_3,
	.param .u32 _Z24RandomizedParallelGreedyPiS_S_S_iiS__param_4,
	.param .u32 _Z24RandomizedParallelGreedyPiS_S_S_iiS__param_5,
	.param .u64 .ptr .align 1 _Z24RandomizedParallelGreedyPiS_S_S_iiS__param_6
)
{
	.reg .pred 	%p<8>;
	.reg .b32 	%r<39>;
	.reg .b64 	%rd<22>;

	ld.param.u64 	%rd6, [_Z24RandomizedParallelGreedyPiS_S_S_iiS__param_0];
	ld.param.u64 	%rd7, [_Z24RandomizedParallelGreedyPiS_S_S_iiS__param_1];
	ld.param.u64 	%rd8, [_Z24RandomizedParallelGreedyPiS_S_S_iiS__param_2];
	ld.param.u64 	%rd9, [_Z24RandomizedParallelGreedyPiS_S_S_iiS__param_3];
	ld.param.u32 	%r17, [_Z24RandomizedParallelGreedyPiS_S_S_iiS__param_4];
	ld.param.u32 	%r18, [_Z24RandomizedParallelGreedyPiS_S_S_iiS__param_5];
	ld.param.u64 	%rd10, [_Z24RandomizedParallelGreedyPiS_S_S_iiS__param_6];
	cvta.to.global.u64 	%rd1, %rd10;
	mov.u32 	%r19, %tid.x;
	mov.u32 	%r1, %ntid.x;
	mov.u32 	%r20, %ctaid.x;
	mad.lo.s32 	%r34, %r1, %r20, %r19;
	bar.sync 	0;
	bar.sync 	0;
	setp.ge.s32 	%p1, %r34, %r18;
	@%p1 bra 	$L__BB3_9;
	mov.u32 	%r21, %nctaid.x;
	mul.lo.s32 	%r3, %r1, %r21;
	cvta.to.global.u64 	%rd2, %rd9;
	cvta.to.global.u64 	%rd3, %rd8;
	cvta.to.global.u64 	%rd4, %rd7;
	cvta.to.global.u64 	%rd5, %rd6;
$L__BB3_2:
	setp.lt.s32 	%p2, %r17, 1;
	@%p2 bra 	$L__BB3_8;
	mul.lo.s32 	%r5, %r34, %r17;
	mov.b32 	%r35, 0;
$L__BB3_4:
	add.s32 	%r24, %r35, %r5;
	mul.wide.s32 	%rd11, %r24, 4;
	add.s64 	%rd12, %rd2, %rd11;
	ld.global.u32 	%r7, [%rd12];
	mul.wide.s32 	%rd13, %r7, 4;
	add.s64 	%rd14, %rd3, %rd13;
	ld.global.u32 	%r8, [%rd14];
	add.s64 	%rd15, %rd4, %rd13;
	ld.global.u32 	%r9, [%rd15];
	setp.lt.s32 	%p3, %r9, 1;
	mov.b32 	%r38, 1;
	@%p3 bra 	$L__BB3_7;
	mov.b32 	%r38, 1;
	mov.b32 	%r36, 0;
$L__BB3_6:
	add.s32 	%r27, %r36, %r8;
	mul.wide.s32 	%rd16, %r27, 4;
	add.s64 	%rd17, %rd5, %rd16;
	ld.global.u32 	%r28, [%rd17];
	add.s32 	%r29, %r28, %r5;
	mul.wide.s32 	%rd18, %r29, 4;
	add.s64 	%rd19, %rd1, %rd18;
	ld.global.u32 	%r30, [%rd19];
	setp.eq.s32 	%p4, %r38, %r30;
	selp.u32 	%r31, 1, 0, %p4;
	add.s32 	%r38, %r38, %r31;
	add.s32 	%r32, %r36, 1;
	selp.b32 	%r36, 1, %r32, %p4;
	setp.lt.s32 	%p5, %r36, %r9;
	@%p5 bra 	$L__BB3_6;
$L__BB3_7:
	add.s32 	%r33, %r7, %r5;
	mul.wide.s32 	%rd20, %r33, 4;
	add.s64 	%rd21, %rd1, %rd20;
	st.global.u32 	[%rd21], %r38;
	bar.sync 	0;
	add.s32 	%r35, %r35, 1;
	setp.ne.s32 	%p6, %r35, %r17;
	@%p6 bra 	$L__BB3_4;
$L__BB3_8:
	add.s32 	%r34, %r34, %r3;
	setp.lt.s32 	%p7, %r34, %r18;
	@%p7 bra 	$L__BB3_2;
$L__BB3_9:
	ret;

}
	// .globl	_ZN3cub18CUB_300001_SM_10006detail11EmptyKernelIvEEvv
.visible .entry _ZN3cub18CUB_300001_SM_10006detail11EmptyKernelIvEEvv()
{


	ret;

}
	// .globl	_ZN3cub18CUB_300001_SM_10006detail4scan20DeviceScanInitKernelINS0_13ScanTileStateIiLb1EEEEEvT_i
.visible .entry _ZN3cub18CUB_300001_SM_10006detail4scan20DeviceScanInitKernelINS0_13ScanTileStateIiLb1EEEEEvT_i(
	.param .align 8 .b8 _ZN3cub18CUB_300001_SM_10006detail4scan20DeviceScanInitKernelINS0_13ScanTileStateIiLb1EEEEEvT_i_param_0[8],
	.param .u32 _ZN3cub18CUB_300001_SM_10006detail4scan20DeviceScanInitKernelINS0_13ScanTileStateIiLb1EEEEEvT_i_param_1
)
{
	.reg .pred 	%p<5>;
	.reg .b32 	%r<10>;
	.reg .b64 	%rd<7>;

	ld.param.u64 	%rd2, [_ZN3cub18CUB_300001_SM_10006detail4scan20DeviceScanInitKernelINS0_13ScanTileStateIiLb1EEEEEvT_i_param_0];
	ld.param.u32 	%r4, [_ZN3cub18CUB_300001_SM_10006detail4scan20DeviceScanInitKernelINS0_13ScanTileStateIiLb1EEEEEvT_i_param_1];
	cvta.to.global.u64 	%rd1, %rd2;
	mov.u32 	%r1, %ctaid.x;
	mov.u32 	%r5, %ntid.x;
	mov.u32 	%r2, %tid.x;
	mad.lo.s32 	%r3, %r1, %r5, %r2;
	setp.ge.s32 	%p1, %r3, %r4;
	@%p1 bra 	$L__BB5_2;
	mul.wide.s32 	%rd3, %r3, 8;
	add.s64 	%rd4, %rd1, %rd3;
	mov.b32 	%r6, 0;
	mov.b32 	%r7, 99;
	st.global.v2.u32 	[%rd4+256], {%r7, %r6};
$L__BB5_2:
	setp.ne.s32 	%p2, %r1, 0;
	setp.gt.u32 	%p3, %r2, 31;
	or.pred  	%p4, %p2, %p3;
	@%p4 bra 	$L__BB5_4;
	mul.wide.u32 	%rd5, %r2, 8;
	add.s64 	%rd6, %rd1, %rd5;
	mov.b32 	%r9, 0;
	st.global.v2.u32 	[%rd6], {%r9, %r9};
$L__BB5_4:
	ret;

}
	// .globl	_ZN3cub18CUB_300001_SM_10006detail4scan16DeviceScanKernelINS2_10policy_hubIiiijN4cuda3std3__44plusIvEEE10Policy1000EPiSC_NS0_13ScanTileStateIiLb1EEES9_NS1_10InputValueIiSC_EEjiLb0EiEEvT0_T1_T2_iT3_T4_T5_
.visible .entry _ZN3cub18CUB_300001_SM_10006detail4scan16DeviceScanKernelINS2_10policy_hubIiiijN4cuda3std3__44plusIvEEE10Policy1000EPiSC_NS0_13ScanTileStateIiLb1EEES9_NS1_10InputValueIiSC_EEjiLb0EiEEvT0_T1_T2_iT3_T4_T5_(
	.param .u64 .ptr .align 1 _ZN3cub18CUB_300001_SM_10006detail4scan16DeviceScanKernelINS2_10policy_hubIiiijN4cuda3std3__44plusIvEEE10Policy1000EPiSC_NS0_13ScanTileStateIiLb1EEES9_NS1_10InputValueIiSC_EEjiLb0EiEEvT0_T1_T2_iT3_T4_T5__param_0,
	.param .u64 .ptr .align 1 _ZN3cub18CUB_300001_SM_10006detail4scan16DeviceScanKernelINS2_10policy_hubIiiijN4cuda3std3__44plusIvEEE10Policy1000EPiSC_NS0_13ScanTileStateIiLb1EEES9_NS1_10InputValueIiSC_EEjiLb0EiEEvT0_T1_T2_iT3_T4_T5__param_1,
	.param .align 8 .b8 _ZN3cub18CUB_300001_SM_10006detail4scan16DeviceScanKernelINS2_10policy_hubIiiijN4cuda3std3__44plusIvEEE10Policy1000EPiSC_NS0_13ScanTileStateIiLb1EEES9_NS1_10InputValueIiSC_EEjiLb0EiEEvT0_T1_T2_iT3_T4_T5__param_2[8],
	.param .u32 _ZN3cub18CUB_300001_SM_10006detail4scan16DeviceScanKernelINS2_10policy_hubIiiijN4cuda3std3__44plusIvEEE10Policy1000EPiSC_NS0_13ScanTileStateIiLb1EEES9_NS1_10InputValueIiSC_EEjiLb0EiEEvT0_T1_T2_iT3_T4_T5__param_3,
	.param .align 1 .b8 _ZN3cub18CUB_300001_SM_10006detail4scan16DeviceScanKernelINS2_10policy_hubIiiijN4cuda3std3__44plusIvEEE10Policy1000EPiSC_NS0_13ScanTileStateIiLb1EEES9_NS1_10InputValueIiSC_EEjiLb0EiEEvT0_T1_T2_iT3_T4_T5__param_4[1],
	.param .align 8 .b8 _ZN3cub18CUB_300001_SM_10006detail4scan16DeviceScanKernelINS2_10policy_hubIiiijN4cuda3std3__44plusIvEEE10Policy1000EPiSC_NS0_13ScanTileStateIiLb1EEES9_NS1_10InputValueIiSC_EEjiLb0EiEEvT0_T1_T2_iT3_T4_T5__param_5[16],
	.param .u32 _ZN3cub18CUB_300001_SM_10006detail4scan16DeviceScanKernelINS2_10policy_hubIiiijN4cuda3std3__44plusIvEEE10Policy1000EPiSC_NS0_13ScanTileStateIiLb1EEES9_NS1_10InputValueIiSC_EEjiLb0EiEEvT0_T1_T2_iT3_T4_T5__param_6
)
.maxntid 384
{
	.reg .pred 	%p<160>;
	.reg .b16 	%rs<3>;
	.reg .b32 	%r<1038>;
	.reg .b64 	%rd<61>;
	// demoted variable
	.shared .align 16 .b8 _ZZN3cub18CUB_300001_SM_10006detail4scan16DeviceScanKernelINS2_10policy_hubIiiijN4cuda3std3__44plusIvEEE10Policy1000EPiSC_NS0_13ScanTileStateIiLb1EEES9_NS1_10InputValueIiSC_EEjiLb0EiEEvT0_T1_T2_iT3_T4_T5_E12temp_storage[33808];
	ld.param.u32 	%r241, [_ZN3cub18CUB_300001_SM_10006detail4scan16DeviceScanKernelINS2_10policy_hubIiiijN4cuda3std3__44plusIvEEE10Policy1000EPiSC_NS0_13ScanTileStateIiLb1EEES9_NS1_10InputValueIiSC_EEjiLb0EiEEvT0_T1_T2_iT3_T4_T5__param_5];
	bfe.u32 	%r242, %r241, 0, 8;
	cvt.u16.u32 	%rs1, %r242;
	and.b16  	%rs2, %rs1, 255;
	ld.param.u64 	%rd14, [_ZN3cub18CUB_300001_SM_10006detail4scan16DeviceScanKernelINS2_10policy_hubIiiijN4cuda3std3__44plusIvEEE10Policy1000EPiSC_NS0_13ScanTileStateIiLb1EEES9_NS1_10InputValueIiSC_EEjiLb0EiEEvT0_T1_T2_iT3_T4_T5__param_2];
	ld.param.u64 	%rd2, [_ZN3cub18CUB_300001_SM_10006detail4scan16DeviceScanKernelINS2_10policy_hubIiiijN4cuda3std3__44plusIvEEE10Policy1000EPiSC_NS0_13ScanTileStateIiLb1EEES9_NS1_10InputValueIiSC_EEjiLb0EiEEvT0_T1_T2_iT3_T4_T5__param_5+8];
	ld.param.u64 	%rd15, [_ZN3cub18CUB_300001_SM_10006detail4scan16DeviceScanKernelINS2_10policy_hubIiiijN4cuda3std3__44plusIvEEE10Policy1000EPiSC_NS0_13ScanTileStateIiLb1EEES9_NS1_10InputValueIiSC_EEjiLb0EiEEvT0_T1_T2_iT3_T4_T5__param_0];
	ld.param.u32 	%r240, [_ZN3cub18CUB_300001_SM_10006detail4scan16DeviceScanKernelINS2_10policy_hubIiiijN4cuda3std3__44plusIvEEE10Policy1000EPiSC_NS0_13ScanTileStateIiLb1EEES9_NS1_10InputValueIiSC_EEjiLb0EiEEvT0_T1_T2_iT3_T4_T5__param_6];
	cvta.to.global.u64 	%rd1, %rd15;
	setp.eq.s16 	%p1, %rs2, 0;
	@%p1 bra 	$L__BB6_2;
	cvta.to.global.u64 	%rd16, %rd2;
	ld.global.u32 	%r985, [%rd16];
	bra.uni 	$L__BB6_3;
$L__BB6_2:
	cvt.u32.u64 	%r985, %rd2;
$L__BB6_3:
	ld.param.u32 	%r983, [_ZN3cub18CUB_300001_SM_10006detail4scan16DeviceScanKernelINS2_10policy_hubIiiijN4cuda3std3__44plusIvEEE10Policy1000EPiSC_NS0_13ScanTileStateIiLb1EEES9_NS1_10InputValueIiSC_EEjiLb0EiEEvT0_T1_T2_iT3_T4_T5__param_3];
	mov.u32 	%r243, %ctaid.x;
	add.s32 	%r986, %r983, %r243;
	mul.lo.s32 	%r5, %r986, 8448;
	sub.s32 	%r6, %r240, %r5;
	setp.lt.u32 	%p2, %r6, 8449;
	@%p2 bra 	$L__BB6_29;
	cvt.u64.u32 	%rd40, %r5;
	mov.u32 	%r7, %tid.x;
	and.b32  	%r628, %r7, 31;
	and.b32  	%r629, %r7, 992;
	mul.lo.s32 	%r630, %r629, 22;
	or.b32  	%r631, %r630, %r628;
	cvt.u64.u32 	%rd41, %r631;
	add.s64 	%rd4, %rd41, %rd40;
	shl.b64 	%rd42, %rd4, 2;
	add.s64 	%rd43, %rd1, %rd42;
	ld.global.u32 	%r632, [%rd43];
	ld.global.u32 	%r633, [%rd43+128];
	ld.global.u32 	%r634, [%rd43+256];
	ld.global.u32 	%r635, [%rd43+384];
	ld.global.u32 	%r636, [%rd43+512];
	ld.global.u32 	%r637, [%rd43+640];
	ld.global.u32 	%r638, [%rd43+768];
	ld.global.u32 	%r639, [%rd43+896];
	ld.global.u32 	%r640, [%rd43+1024];
	ld.global.u32 	%r641, [%rd43+1152];
	ld.global.u32 	%r642, [%rd43+1280];
	ld.global.u32 	%r643, [%rd43+1408];
	ld.global.u32 	%r644, [%rd43+1536];
	ld.global.u32 	%r645, [%rd43+1664];
	ld.global.u32 	%r646, [%rd43+1792];
	ld.global.u32 	%r647, [%rd43+1920];
	ld.global.u32 	%r648, [%rd43+2048];
	ld.global.u32 	%r649, [%rd43+2176];
	ld.global.u32 	%r650, [%rd43+2304];
	ld.global.u32 	%r651, [%rd43+2432];
	ld.global.u32 	%r652, [%rd43+2560];
	ld.global.u32 	%r653, [%rd43+2688];
	// begin inline asm
	mov.u32 %r627, %laneid;
	// end inline asm
	shr.u32 	%r9, %r7, 5;
	mad.lo.s32 	%r654, %r9, 704, %r627;
	shl.b32 	%r655, %r654, 2;
	mov.u32 	%r656, _ZZN3cub18CUB_300001_SM_10006detail4scan16DeviceScanKernelINS2_10policy_hubIiiijN4cuda3std3__44plusIvEEE10Policy1000EPiSC_NS0_13ScanTileStateIiLb1EEES9_NS1_10InputValueIiSC_EEjiLb0EiEEvT0_T1_T2_iT3_T4_T5_E12temp_storage;
	add.s32 	%r10, %r656, %r655;
	st.shared.u32 	[%r10], %r632;
	st.shared.u32 	[%r10+128], %r633;
	st.shared.u32 	[%r10+256], %r634;
	st.shared.u32 	[%r10+384], %r635;
	st.shared.u32 	[%r10+512], %r636;
	st.shared.u32 	[%r10+640], %r637;
	st.shared.u32 	[%r10+768], %r638;
	st.shared.u32 	[%r10+896], %r639;
	st.shared.u32 	[%r10+1024], %r640;
	st.shared.u32 	[%r10+1152], %r641;
	st.shared.u32 	[%r10+1280], %r642;
	st.shared.u32 	[%r10+1408], %r643;
	st.shared.u32 	[%r10+1536], %r644;
	st.shared.u32 	[%r10+1664], %r645;
	st.shared.u32 	[%r10+1792], %r646;
	st.shared.u32 	[%r10+1920], %r647;
	st.shared.u32 	[%r10+2048], %r648;
	st.shared.u32 	[%r10+2176], %r649;
	st.shared.u32 	[%r10+2304], %r650;
	st.shared.u32 	[%r10+2432], %r651;
	st.shared.u32 	[%r10+2560], %r652;
	st.shared.u32 	[%r10+2688], %r653;
	bar.warp.sync 	-1;
	mad.lo.s32 	%r11, %r627, 84, %r10;
	ld.shared.v2.u32 	{%r12, %r13}, [%r11];
	ld.shared.v2.u32 	{%r14, %r15}, [%r11+8];
	ld.shared.v2.u32 	{%r16, %r17}, [%r11+16];
	ld.shared.v2.u32 	{%r18, %r19}, [%r11+24];
	ld.shared.v2.u32 	{%r20, %r21}, [%r11+32];
	ld.shared.v2.u32 	{%r22, %r23}, [%r11+40];
	ld.shared.v2.u32 	{%r24, %r25}, [%r11+48];
	ld.shared.v2.u32 	{%r26, %r27}, [%r11+56];
	ld.shared.v2.u32 	{%r28, %r29}, [%r11+64];
	ld.shared.v2.u32 	{%r30, %r31}, [%r11+72];
	ld.shared.v2.u32 	{%r32, %r33}, [%r11+80];
	bar.sync 	0;
	setp.ne.s32 	%p104, %r986, 0;
	@%p104 bra 	$L__BB6_9;
	add.s32 	%r878, %r13, %r12;
	add.s32 	%r879, %r14, %r878;
	add.s32 	%r880, %r15, %r879;
	add.s32 	%r881, %r16, %r880;
	add.s32 	%r882, %r17, %r881;
	add.s32 	%r883, %r18, %r882;
	add.s32 	%r884, %r19, %r883;
	add.s32 	%r885, %r20, %r884;
	add.s32 	%r886, %r21, %r885;
	add.s32 	%r887, %r22, %r886;
	add.s32 	%r888, %r23, %r887;
	add.s32 	%r889, %r24, %r888;
	add.s32 	%r890, %r25, %r889;
	add.s32 	%r891, %r26, %r890;
	add.s32 	%r892, %r27, %r891;
	add.s32 	%r893, %r28, %r892;
	add.s32 	%r894, %r29, %r893;
	add.s32 	%r895, %r30, %r894;
	add.s32 	%r896, %r31, %r895;
	add.s32 	%r897, %r32, %r896;
	add.s32 	%r852, %r33, %r897;
	mov.b32 	%r850, 1;
	mov.b32 	%r875, 0;
	mov.b32 	%r877, -1;
	// begin inline asm
	{  .reg .s32 r0;  .reg .pred p;  shfl.sync.up.b32 r0|p, %r852, %r850, %r875, %r877;  @p add.s32 r0, r0, %r852;  mov.s32 %r848, r0;}
	// end inline asm
	mov.b32 	%r856, 2;
	// begin inline asm
	{  .reg .s32 r0;  .reg .pred p;  shfl.sync.up.b32 r0|p, %r848, %r856, %r875, %r877;  @p add.s32 r0, r0, %r848;  mov.s32 %r854, r0;}
	// end inline asm
	mov.b32 	%r862, 4;
	// begin inline asm
	{  .reg .s32 r0;  .reg .pred p;  shfl.sync.up.b32 r0|p, %r854, %r862, %r875, %r877;  @p add.s32 r0, r0, %r854;  mov.s32 %r860, r0;}
	// end inline asm
	mov.b32 	%r868, 8;
	// begin inline asm
	{  .reg .s32 r0;  .reg .pred p;  shfl.sync.up.b32 r0|p, %r860, %r868, %r875, %r877;  @p add.s32 r0, r0, %r860;  mov.s32 %r866, r0;}
	// end inline asm
	mov.b32 	%r874, 16;
	// begin inline asm
	{  .reg .s32 r0;  .reg .pred p;  shfl.sync.up.b32 r0|p, %r866, %r874, %r875, %r877;  @p add.s32 r0, r0, %r866;  mov.s32 %r872, r0;}
	// end inline asm
	setp.ne.s32 	%p146, %r627, 31;
	@%p146 bra 	$L__BB6_7;
	shl.b32 	%r898, %r9, 2;
	add.s32 	%r900, %r656, %r898;
	st.shared.u32 	[%r900+16], %r872;
$L__BB6_7:
	bar.sync 	0;
	ld.shared.v4.u32 	{%r901, %r902, %r903, %r904}, [_ZZN3cub18CUB_300001_SM_10006detail4scan16DeviceScanKernelINS2_10policy_hubIiiijN4cuda3std3__44plusIvEEE10Policy1000EPiSC_NS0_13ScanTileStateIiLb1EEES9_NS1_10InputValueIiSC_EEjiLb0EiEEvT0_T1_T2_iT3_T4_T5_E12temp_storage+16];
	add.s32 	%r905, %r902, %r901;
	setp.eq.s32 	%p147, %r9, 2;
	selp.b32 	%r906, %r905, %r901, %p147;
	add.s32 	%r907, %r905, %r903;
	setp.eq.s32 	%p148, %r9, 3;
	selp.b32 	%r908, %r907, %r906, %p148;
	add.s32 	%r909, %r907, %r904;
	setp.eq.s32 	%p149, %r9, 4;
	selp.b32 	%r910, %r909, %r908, %p149;
	ld.shared.v4.u32 	{%r911, %r912, %r913, %r914}, [_ZZN3cub18CUB_300001_SM_10006detail4scan16DeviceScanKernelINS2_10policy_hubIiiijN4cuda3std3__44plusIvEEE10Policy1000EPiSC_NS0_13ScanTileStateIiLb1EEES9_NS1_10InputValueIiSC_EEjiLb0EiEEvT0_T1_T2_iT3_T4_T5_E12temp_storage+32];
	add.s32 	%r915, %r909, %r911;
	setp.eq.s32 	%p150, %r9, 5;
	selp.b32 	%r916, %r915, %r910, %p150;
	add.s32 	%r917, %r915, %r912;
	setp.eq.s32 	%p151, %r9, 6;
	selp.b32 	%r918, %r917, %r916, %p151;
	add.s32 	%r919, %r917, %r913;
	setp.eq.s32 	%p152, %r9, 7;
	selp.b32 	%r920, %r919, %r918, %p152;
	add.s32 	%r921, %r919, %r914;
	setp.eq.s32 	%p153, %r9, 8;
	selp.b32 	%r922, %r921, %r920, %p153;
	ld.shared.v4.u32 	{%r923, %r924, %r925, %r926}, [_ZZN3cub18CUB_300001_SM_10006detail4scan16DeviceScanKernelINS2_10policy_hubIiiijN4cuda3std3__44plusIvEEE10Policy1000EPiSC_NS0_13ScanTileStateIiLb1EEES9_NS1_10InputValueIiSC_EEjiLb0EiEEvT0_T1_T2_iT3_T4_T5_E12temp_storage+48];
	add.s32 	%r927, %r921, %r923;
	setp.eq.s32 	%p154, %r9, 9;
	selp.b32 	%r928, %r927, %r922, %p154;
	add.s32 	%r929, %r927, %r924;
	setp.eq.s32 	%p155, %r9, 10;
	selp.b32 	%r930, %r929, %r928, %p155;
	add.s32 	%r931, %r929, %r925;
	setp.eq.s32 	%p156, %r9, 11;
	selp.b32 	%r932, %r931, %r930, %p156;
	setp.lt.u32 	%p157, %r7, 32;
	selp.b32 	%r933, 0, %r932, %p157;
	setp.eq.s32 	%p158, %r627, 0;
	sub.s32 	%r934, %r872, %r852;
	selp.b32 	%r935, 0, %r934, %p158;
	add.s32 	%r936, %r935, %r985;
	add.s32 	%r1000, %r936, %r933;
	add.s32 	%r937, %r926, %r985;
	add.s32 	%r37, %r937, %r931;
	setp.ne.s32 	%p159, %r7, 0;
	@%p159 bra 	$L__BB6_28;
	add.s64 	%rd55, %rd14, 256;
	mov.b32 	%r938, 101;
	// begin inline asm
	st.relaxed.gpu.v2.u32 [%rd55], {%r938, %r37};
	// end inline asm
	bra.uni 	$L__BB6_28;
$L__BB6_9:
	add.s32 	%r687, %r13, %r12;
	add.s32 	%r688, %r14, %r687;
	add.s32 	%r689, %r15, %r688;
	add.s32 	%r690, %r16, %r689;
	add.s32 	%r691, %r17, %r690;
	add.s32 	%r692, %r18, %r691;
	add.s32 	%r693, %r19, %r692;
	add.s32 	%r694, %r20, %r693;
	add.s32 	%r695, %r21, %r694;
	add.s32 	%r696, %r22, %r695;
	add.s32 	%r697, %r23, %r696;
	add.s32 	%r698, %r24, %r697;
	add.s32 	%r699, %r25, %r698;
	add.s32 	%r700, %r26, %r699;
	add.s32 	%r701, %r27, %r700;
	add.s32 	%r702, %r28, %r701;
	add.s32 	%r703, %r29, %r702;
	add.s32 	%r704, %r30, %r703;
	add.s32 	%r705, %r31, %r704;
	add.s32 	%r706, %r32, %r705;
	add.s32 	%r661, %r33, %r706;
	mov.b32 	%r659, 1;
	mov.b32 	%r684, 0;
	mov.b32 	%r686, -1;
	// begin inline asm
	{  .reg .s32 r0;  .reg .pred p;  shfl.sync.up.b32 r0|p, %r661, %r659, %r684, %r686;  @p add.s32 r0, r0, %r661;  mov.s32 %r657, r0;}
	// end inline asm
	mov.b32 	%r665, 2;
	// begin inline asm
	{  .reg .s32 r0;  .reg .pred p;  shfl.sync.up.b32 r0|p, %r657, %r665, %r684, %r686;  @p add.s32 r0, r0, %r657;  mov.s32 %r663, r0;}
	// end inline asm
	mov.b32 	%r671, 4;
	// begin inline asm
	{  .reg .s32 r0;  .reg .pred p;  shfl.sync.up.b32 r0|p, %r663, %r671, %r684, %r686;  @p add.s32 r0, r0, %r663;  mov.s32 %r669, r0;}
	// end inline asm
	mov.b32 	%r677, 8;
	// begin inline asm
	{  .reg .s32 r0;  .reg .pred p;  shfl.sync.up.b32 r0|p, %r669, %r677, %r684, %r686;  @p add.s32 r0, r0, %r669;  mov.s32 %r675, r0;}
	// end inline asm
	mov.b32 	%r683, 16;
	// begin inline asm
	{  .reg .s32 r0;  .reg .pred p;  shfl.sync.up.b32 r0|p, %r675, %r683, %r684, %r686;  @p add.s32 r0, r0, %r675;  mov.s32 %r681, r0;}
	// end inline asm
	setp.ne.s32 	%p105, %r627, 31;
	@%p105 bra 	$L__BB6_11;
	shl.b32 	%r707, %r9, 2;
	add.s32 	%r709, %r656, %r707;
	st.shared.u32 	[%r709+16], %r681;
$L__BB6_11:
	sub.s32 	%r710, %r681, %r661;
	bar.sync 	0;
	ld.shared.v4.u32 	{%r711, %r712, %r713, %r714}, [_ZZN3cub18CUB_300001_SM_10006detail4scan16DeviceScanKernelINS2_10policy_hubIiiijN4cuda3std3__44plusIvEEE10Policy1000EPiSC_NS0_13ScanTileStateIiLb1EEES9_NS1_10InputValueIiSC_EEjiLb0EiEEvT0_T1_T2_iT3_T4_T5_E12temp_storage+16];
	add.s32 	%r715, %r712, %r711;
	setp.eq.s32 	%p106, %r9, 2;
	selp.b32 	%r716, %r715, %r711, %p106;
	add.s32 	%r717, %r715, %r713;
	setp.eq.s32 	%p107, %r9, 3;
	selp.b32 	%r718, %r717, %r716, %p107;
	add.s32 	%r719, %r717, %r714;
	setp.eq.s32 	%p108, %r9, 4;
	selp.b32 	%r720, %r719, %r718, %p108;
	ld.shared.v4.u32 	{%r721, %r722, %r723, %r724}, [_ZZN3cub18CUB_300001_SM_10006detail4scan16DeviceScanKernelINS2_10policy_hubIiiijN4cuda3std3__44plusIvEEE10Policy1000EPiSC_NS0_13ScanTileStateIiLb1EEES9_NS1_10InputValueIiSC_EEjiLb0EiEEvT0_T1_T2_iT3_T4_T5_E12temp_storage+32];
	add.s32 	%r725, %r719, %r721;
	setp.eq.s32 	%p109, %r9, 5;
	selp.b32 	%r726, %r725, %r720, %p109;
	add.s32 	%r727, %r725, %r722;
	setp.eq.s32 	%p110, %r9, 6;
	selp.b32 	%r728, %r727, %r726, %p110;
	add.s32 	%r729, %r727, %r723;
	setp.eq.s32 	%p111, %r9, 7;
	selp.b32 	%r730, %r729, %r728, %p111;
	add.s32 	%r731, %r729, %r724;
	setp.eq.s32 	%p112, %r9, 8;
	selp.b32 	%r732, %r731, %r730, %p112;
	ld.shared.v4.u32 	{%r733, %r734, %r735, %r736}, [_ZZN3cub18CUB_300001_SM_10006detail4scan16DeviceScanKernelINS2_10policy_hubIiiijN4cuda3std3__44plusIvEEE10Policy1000EPiSC_NS0_13ScanTileStateIiLb1EEES9_NS1_10InputValueIiSC_EEjiLb0EiEEvT0_T1_T2_iT3_T4_T5_E12temp_storage+48];
	add.s32 	%r737, %r731, %r733;
	setp.eq.s32 	%p113, %r9, 9;
	selp.b32 	%r738, %r737, %r732, %p113;
	add.s32 	%r739, %r737, %r734;
	setp.eq.s32 	%p114, %r9, 10;
	selp.b32 	%r740, %r739, %r738, %p114;
	add.s32 	%r741, %r739, %r735;
	setp.eq.s32 	%p115, %r9, 11;
	selp.b32 	%r742, %r741, %r740, %p115;
	add.s32 	%r40, %r741, %r736;
	setp.gt.u32 	%p116, %r7, 31;
	setp.lt.u32 	%p117, %r7, 32;
	setp.eq.s32 	%p118, %r627, 0;
	selp.b32 	%r743, 0, %r710, %p118;
	add.s32 	%r999, %r742, %r743;
	selp.b32 	%r42, %r710, %r999, %p117;
	@%p116 bra 	$L__BB6_27;
	setp.ne.s32 	%p119, %r7, 0;
	mul.wide.s32 	%rd44, %r986, 8;
	add.s64 	%rd5, %rd14, %rd44;
	@%p119 bra 	$L__BB6_14;
	st.shared.u32 	[_ZZN3cub18CUB_300001_SM_10006detail4scan16DeviceScanKernelINS2_10policy_hubIiiijN4cuda3std3__44plusIvEEE10Policy1000EPiSC_NS0_13ScanTileStateIiLb1EEES9_NS1_10InputValueIiSC_EEjiLb0EiEEvT0_T1_T2_iT3_T4_T5_E12temp_storage+12], %r40;
	add.s64 	%rd45, %rd5, 256;
	mov.b32 	%r744, 100;
	// begin inline asm
	st.relaxed.gpu.v2.u32 [%rd45], {%r744, %r40};
	// end inline asm
$L__BB6_14:
	not.b32 	%r750, %r7;
	add.s32 	%r994, %r986, %r750;
	mov.b32 	%r746, 830;
	// begin inline asm
	nanosleep.u32 %r746;
	// end inline asm
	mul.wide.s32 	%rd47, %r994, 8;
	add.s64 	%rd48, %rd14, %rd47;
	add.s64 	%rd46, %rd48, 256;
	// begin inline asm
	ld.relaxed.gpu.v2.u32 {%r996, %r988}, [%rd46];
	// end inline asm
	mov.b32 	%r989, 952;
$L__BB6_15:
	setp.eq.s32 	%p120, %r996, 99;
	mov.b32 	%r751, -1;
	vote.sync.any.pred 	%p121, %p120, %r751;
	not.pred 	%p122, %p121;
	@%p122 bra 	$L__BB6_17;
	mul.lo.s32 	%r846, %r986, 16807;
	and.b32  	%r986, %r846, 2147483647;
	add.s32 	%r847, %r989, 1;
	rem.u32 	%r843, %r986, %r847;
	// begin inline asm
	nanosleep.u32 %r843;
	// end inline asm
	shr.u32 	%r989, %r989, 1;
	// begin inline asm
	ld.relaxed.gpu.v2.u32 {%r996, %r988}, [%rd46];
	// end inline asm
	bra.uni 	$L__BB6_15;
$L__BB6_17:
	setp.eq.s32 	%p123, %r996, 101;
	mov.b32 	%r778, -1;
	vote.sync.ballot.b32 	%r780, %p123, %r778;
	// begin inline asm
	mov.u32 %r753, %lanemask_ge;
	// end inline asm
	and.b32  	%r781, %r780, %r753;
	or.b32  	%r782, %r781, -2147483648;
	add.s32 	%r783, %r782, -1;
	not.b32 	%r784, %r782;
	and.b32  	%r785, %r784, %r783;
	popc.b32 	%r757, %r785;
	mov.b32 	%r756, 1;
	// begin inline asm
	shfl.sync.down.b32 %r754, %r988, %r756, %r757, %r778;
	// end inline asm
	setp.lt.s32 	%p125, %r627, %r757;
	selp.b32 	%r786, %r754, 0, %p125;
	add.s32 	%r760, %r786, %r988;
	mov.b32 	%r761, 2;
	// begin inline asm
	shfl.sync.down.b32 %r759, %r760, %r761, %r757, %r778;
	// end inline asm
	add.s32 	%r57, %r627, 2;
	setp.gt.s32 	%p126, %r57, %r757;
	selp.b32 	%r787, 0, %r759, %p126;
	add.s32 	%r765, %r760, %r787;
	mov.b32 	%r766, 4;
	// begin inline asm
	shfl.sync.down.b32 %r764, %r765, %r766, %r757, %r778;
	// end inline asm
	add.s32 	%r58, %r627, 4;
	setp.gt.s32 	%p127, %r58, %r757;
	selp.b32 	%r788, 0, %r764, %p127;
	add.s32 	%r770, %r765, %r788;
	mov.b32 	%r771, 8;
	// begin inline asm
	shfl.sync.down.b32 %r769, %r770, %r771, %r757, %r778;
	// end inline asm
	add.s32 	%r59, %r627, 8;
	setp.gt.s32 	%p128, %r59, %r757;
	selp.b32 	%r789, 0, %r769, %p128;
	add.s32 	%r775, %r770, %r789;
	mov.b32 	%r776, 16;
	// begin inline asm
	shfl.sync.down.b32 %r774, %r775, %r776, %r757, %r778;
	// end inline asm
	add.s32 	%r60, %r627, 16;
	setp.gt.s32 	%p129, %r60, %r757;
	selp.b32 	%r790, 0, %r774, %p129;
	add.s32 	%r993, %r775, %r790;
	add.s64 	%rd7, %rd14, 256;
	mov.b32 	%r990, 952;
$L__BB6_18:
	setp.ne.s32 	%p130, %r996, 101;
	mov.b32 	%r791, -1;
	vote.sync.all.pred 	%p131, %p130, %r791;
	not.pred 	%p132, %p131;
	@%p132 bra 	$L__BB6_23;
	shr.u32 	%r990, %r990, 1;
	mul.wide.s32 	%rd51, %r994, 8;
	add.s64 	%rd52, %rd7, %rd51;
	add.s64 	%rd50, %rd52, -256;
	// begin inline asm
	ld.relaxed.gpu.v2.u32 {%r996, %r997}, [%rd50];
	// end inline asm
	mov.u32 	%r998, %r990;
$L__BB6_20:
	setp.eq.s32 	%p136, %r996, 99;
	mov.b32 	%r799, -1;
	vote.sync.any.pred 	%p137, %p136, %r799;
	not.pred 	%p138, %p137;
	@%p138 bra 	$L__BB6_22;
	mul.lo.s32 	%r841, %r986, 16807;
	and.b32  	%r986, %r841, 2147483647;
	add.s32 	%r842, %r998, 1;
	rem.u32 	%r838, %r986, %r842;
	// begin inline asm
	nanosleep.u32 %r838;
	// end inline asm
	shr.u32 	%r998, %r998, 1;
	// begin inline asm
	ld.relaxed.gpu.v2.u32 {%r996, %r997}, [%rd50];
	// end inline asm
	bra.uni 	$L__BB6_20;
$L__BB6_22:
	setp.eq.s32 	%p139, %r996, 101;
	mov.b32 	%r825, -1;
	vote.sync.ballot.b32 	%r826, %p139, %r825;
	and.b32  	%r827, %r826, %r753;
	or.b32  	%r828, %r827, -2147483648;
	add.s32 	%r829, %r828, -1;
	not.b32 	%r830, %r828;
	and.b32  	%r831, %r830, %r829;
	popc.b32 	%r804, %r831;
	mov.b32 	%r803, 1;
	// begin inline asm
	shfl.sync.down.b32 %r801, %r997, %r803, %r804, %r825;
	// end inline asm
	setp.lt.s32 	%p141, %r627, %r804;
	selp.b32 	%r832, %r801, 0, %p141;
	add.s32 	%r807, %r832, %r997;
	mov.b32 	%r808, 2;
	// begin inline asm
	shfl.sync.down.b32 %r806, %r807, %r808, %r804, %r825;
	// end inline asm
	setp.gt.s32 	%p142, %r57, %r804;
	selp.b32 	%r833, 0, %r806, %p142;
	add.s32 	%r812, %r807, %r833;
	mov.b32 	%r813, 4;
	// begin inline asm
	shfl.sync.down.b32 %r811, %r812, %r813, %r804, %r825;
	// end inline asm
	setp.gt.s32 	%p143, %r58, %r804;
	selp.b32 	%r834, 0, %r811, %p143;
	add.s32 	%r817, %r812, %r834;
	mov.b32 	%r818, 8;
	// begin inline asm
	shfl.sync.down.b32 %r816, %r817, %r818, %r804, %r825;
	// end inline asm
	setp.gt.s32 	%p144, %r59, %r804;
	selp.b32 	%r835, 0, %r816, %p144;
	add.s32 	%r822, %r817, %r835;
	mov.b32 	%r823, 16;
	// begin inline asm
	shfl.sync.down.b32 %r821, %r822, %r823, %r804, %r825;
	// end inline asm
	setp.gt.s32 	%p145, %r60, %r804;
	selp.b32 	%r836, 0, %r821, %p145;
	add.s32 	%r837, %r836, %r993;
	add.s32 	%r993, %r837, %r822;
	add.s32 	%r994, %r994, -32;
	bra.uni 	$L__BB6_18;
$L__BB6_23:
	@%p119 bra 	$L__BB6_25;
	add.s32 	%r794, %r993, %r40;
	add.s64 	%rd49, %rd5, 256;
	mov.b32 	%r793, 101;
	// begin inline asm
	st.relaxed.gpu.v2.u32 [%rd49], {%r793, %r794};
	// end inline asm
	st.shared.u32 	[_ZZN3cub18CUB_300001_SM_10006detail4scan16DeviceScanKernelINS2_10policy_hubIiiijN4cuda3std3__44plusIvEEE10Policy1000EPiSC_NS0_13ScanTileStateIiLb1EEES9_NS1_10InputValueIiSC_EEjiLb0EiEEvT0_T1_T2_iT3_T4_T5_E12temp_storage+4], %r993;
	st.shared.u32 	[_ZZN3cub18CUB_300001_SM_10006detail4scan16DeviceScanKernelINS2_10policy_hubIiiijN4cuda3std3__44plusIvEEE10Policy1000EPiSC_NS0_13ScanTileStateIiLb1EEES9_NS1_10InputValueIiSC_EEjiLb0EiEEvT0_T1_T2_iT3_T4_T5_E12temp_storage+8], %r794;
$L__BB6_25:
	setp.ne.s32 	%p134, %r627, 0;
	mov.u32 	%r999, %r42;
	@%p134 bra 	$L__BB6_27;
	st.shared.u32 	[_ZZN3cub18CUB_300001_SM_10006detail4scan16DeviceScanKernelINS2_10policy_hubIiiijN4cuda3std3__44plusIvEEE10Policy1000EPiSC_NS0_13ScanTileStateIiLb1EEES9_NS1_10InputValueIiSC_EEjiLb0EiEEvT0_T1_T2_iT3_T4_T5_E12temp_storage+76], %r993;
	mov.u32 	%r999, %r993;
$L__BB6_27:
	bar.sync 	0;
	setp.eq.s32 	%p135, %r7, 0;
	ld.shared.u32 	%r795, [_ZZN3cub18CUB_300001_SM_10006detail4scan16DeviceScanKernelINS2_10policy_hubIiiijN4cuda3std3__44plusIvEEE10Policy1000EPiSC_NS0_13ScanTileStateIiLb1EEES9_NS1_10InputValueIiSC_EEjiLb0EiEEvT0_T1_T2_iT3_T4_T5_E12temp_storage+76];
	selp.b32 	%r796, 0, %r795, %p135;
	add.s32 	%r1000, %r796, %r999;
$L__BB6_28:
	ld.param.u64 	%rd60, [_ZN3cub18CUB_300001_SM_10006detail4scan16DeviceScanKernelINS2_10policy_hubIiiijN4cuda3std3__44plusIvEEE10Policy1000EPiSC_NS0_13ScanTileStateIiLb1EEES9_NS1_10InputValueIiSC_EEjiLb0EiEEvT0_T1_T2_iT3_T4_T5__param_1];
	add.s32 	%r940, %r1000, %r12;
	add.s32 	%r941, %r13, %r940;
	add.s32 	%r942, %r14, %r941;
	add.s32 	%r943, %r15, %r942;
	add.s32 	%r944, %r16, %r943;
	add.s32 	%r945, %r17, %r944;
	add.s32 	%r946, %r18, %r945;
	add.s32 	%r947, %r19, %r946;
	add.s32 	%r948, %r20, %r947;
	add.s32 	%r949, %r21, %r948;
	add.s32 	%r950, %r22, %r949;
	add.s32 	%r951, %r23, %r950;
	add.s32 	%r952, %r24, %r951;
	add.s32 	%r953, %r25, %r952;
	add.s32 	%r954, %r26, %r953;
	add.s32 	%r955, %r27, %r954;
	add.s32 	%r956, %r28, %r955;
	add.s32 	%r957, %r29, %r956;
	add.s32 	%r958, %r30, %r957;
	add.s32 	%r959, %r31, %r958;
	add.s32 	%r960, %r32, %r959;
	bar.sync 	0;
	st.shared.v2.u32 	[%r11], {%r1000, %r940};
	st.shared.v2.u32 	[%r11+8], {%r941, %r942};
	st.shared.v2.u32 	[%r11+16], {%r943, %r944};
	st.shared.v2.u32 	[%r11+24], {%r945, %r946};
	st.shared.v2.u32 	[%r11+32], {%r947, %r948};
	st.shared.v2.u32 	[%r11+40], {%r949, %r950};
	st.shared.v2.u32 	[%r11+48], {%r951, %r952};
	st.shared.v2.u32 	[%r11+56], {%r953, %r954};
	st.shared.v2.u32 	[%r11+64], {%r955, %r956};
	st.shared.v2.u32 	[%r11+72], {%r957, %r958};
	st.shared.v2.u32 	[%r11+80], {%r959, %r960};
	bar.warp.sync 	-1;
	ld.shared.u32 	%r961, [%r10];
	ld.shared.u32 	%r962, [%r10+128];
	ld.shared.u32 	%r963, [%r10+256];
	ld.shared.u32 	%r964, [%r10+384];
	ld.shared.u32 	%r965, [%r10+512];
	ld.shared.u32 	%r966, [%r10+640];
	ld.shared.u32 	%r967, [%r10+768];
	ld.shared.u32 	%r968, [%r10+896];
	ld.shared.u32 	%r969, [%r10+1024];
	ld.shared.u32 	%r970, [%r10+1152];
	ld.shared.u32 	%r971, [%r10+1280];
	ld.shared.u32 	%r972, [%r10+1408];
	ld.shared.u32 	%r973, [%r10+1536];
	ld.shared.u32 	%r974, [%r10+1664];
	ld.shared.u32 	%r975, [%r10+1792];
	ld.shared.u32 	%r976, [%r10+1920];
	ld.shared.u32 	%r977, [%r10+2048];
	ld.shared.u32 	%r978, [%r10+2176];
	ld.shared.u32 	%r979, [%r10+2304];
	ld.shared.u32 	%r980, [%r10+2432];
	ld.shared.u32 	%r981, [%r10+2560];
	ld.shared.u32 	%r982, [%r10+2688];
	cvta.to.global.u64 	%rd56, %rd60;
	add.s64 	%rd58, %rd56, %rd42;
	st.global.u32 	[%rd58], %r961;
	st.global.u32 	[%rd58+128], %r962;
	st.global.u32 	[%rd58+256], %r963;
	st.global.u32 	[%rd58+384], %r964;
	st.global.u32 	[%rd58+512], %r965;
	st.global.u32 	[%rd58+640], %r966;
	st.global.u32 	[%rd58+768], %r967;
	st.global.u32 	[%rd58+896], %r968;
	st.global.u32 	[%rd58+1024], %r969;
	st.global.u32 	[%rd58+1152], %r970;
	st.global.u32 	[%rd58+1280], %r971;
	st.global.u32 	[%rd58+1408], %r972;
	st.global.u32 	[%rd58+1536], %r973;
	st.global.u32 	[%rd58+1664], %r974;
	st.global.u32 	[%rd58+1792], %r975;
	st.global.u32 	[%rd58+1920], %r976;
	st.global.u32 	[%rd58+2048], %r977;
	st.global.u32 	[%rd58+2176], %r978;
	st.global.u32 	[%rd58+2304], %r979;
	st.global.u32 	[%rd58+2432], %r980;
	st.global.u32 	[%rd58+2560], %r981;
	st.global.u32 	[%rd58+2688], %r982;
	bra.uni 	$L__BB6_143;
$L__BB6_29:
	setp.eq.s32 	%p3, %r6, 0;
	@%p3 bra 	$L__BB6_143;
	mul.wide.u32 	%rd17, %r5, 4;
	add.s64 	%rd18, %rd1, %rd17;
	mov.u32 	%r85, %tid.x;
	ld.global.u32 	%r1022, [%rd18];
	and.b32  	%r244, %r85, 31;
	and.b32  	%r245, %r85, 992;
	mul.lo.s32 	%r246, %r245, 22;
	or.b32  	%r87, %r246, %r244;
	setp.ge.u32 	%p4, %r87, %r6;
	shl.b32 	%r247, %r87, 2;
	cvt.u64.u32 	%rd19, %r247;
	add.s64 	%rd9, %rd18, %rd19;
	mov.u32 	%r1001, %r1022;
	@%p4 bra 	$L__BB6_32;
	ld.global.u32 	%r1001, [%rd9];
$L__BB6_32:
	add.s32 	%r90, %r87, 32;
	setp.ge.u32 	%p5, %r90, %r6;
	mov.u32 	%r1002, %r1022;
	@%p5 bra 	$L__BB6_34;
	ld.global.u32 	%r1002, [%rd9+128];
$L__BB6_34:
	add.s32 	%r93, %r87, 64;
	setp.ge.u32 	%p6, %r93, %r6;
	mov.u32 	%r1003, %r1022;
	@%p6 bra 	$L__BB6_36;
	ld.global.u32 	%r1003, [%rd9+256];
$L__BB6_36:
	add.s32 	%r96, %r87, 96;
	setp.ge.u32 	%p7, %r96, %r6;
	mov.u32 	%r1004, %r1022;
	@%p7 bra 	$L__BB6_38;
	ld.global.u32 	%r1004, [%rd9+384];
$L__BB6_38:
	add.s32 	%r248, %r87, 128;
	setp.ge.u32 	%p8, %r248, %r6;
	mov.u32 	%r1005, %r1022;
	@%p8 bra 	$L__BB6_40;
	ld.global.u32 	%r1005, [%rd9+512];
$L__BB6_40:
	add.s32 	%r249, %r87, 160;
	setp.ge.u32 	%p9, %r249, %r6;
	mov.u32 	%r1006, %r1022;
	@%p9 bra 	$L__BB6_42;
	ld.global.u32 	%r1006, [%rd9+640];
$L__BB6_42:
	add.s32 	%r103, %r87, 192;
	setp.ge.u32 	%p10, %r103, %r6;
	mov.u32 	%r1007, %r1022;
	@%p10 bra 	$L__BB6_44;
	ld.global.u32 	%r1007, [%rd9+768];
$L__BB6_44:
	add.s32 	%r250, %r87, 224;
	setp.ge.u32 	%p11, %r250, %r6;
	mov.u32 	%r1008, %r1022;
	@%p11 bra 	$L__BB6_46;
	ld.global.u32 	%r1008, [%rd9+896];
$L__BB6_46:
	add.s32 	%r108, %r87, 256;
	setp.ge.u32 	%p12, %r108, %r6;
	mov.u32 	%r1009, %r1022;
	@%p12 bra 	$L__BB6_48;
	ld.global.u32 	%r1009, [%rd9+1024];
$L__BB6_48:
	add.s32 	%r251, %r87, 288;
	setp.ge.u32 	%p13, %r251, %r6;
	mov.u32 	%r1010, %r1022;
	@%p13 bra 	$L__BB6_50;
	ld.global.u32 	%r1010, [%rd9+1152];
$L__BB6_50:
	add.s32 	%r113, %r87, 320;
	setp.ge.u32 	%p14, %r113, %r6;
	mov.u32 	%r1011, %r1022;
	@%p14 bra 	$L__BB6_52;
	ld.global.u32 	%r1011, [%rd9+1280];
$L__BB6_52:
	add.s32 	%r116, %r87, 352;
	setp.ge.u32 	%p15, %r116, %r6;
	mov.u32 	%r1012, %r1022;
	@%p15 bra 	$L__BB6_54;
	ld.global.u32 	%r1012, [%rd9+1408];
$L__BB6_54:
	add.s32 	%r119, %r87, 384;
	setp.ge.u32 	%p16, %r119, %r6;
	mov.u32 	%r1013, %r1022;
	@%p16 bra 	$L__BB6_56;
	ld.global.u32 	%r1013, [%rd9+1536];
$L__BB6_56:
	add.s32 	%r122, %r87, 416;
	setp.ge.u32 	%p17, %r122, %r6;
	mov.u32 	%r1014, %r1022;
	@%p17 bra 	$L__BB6_58;
	ld.global.u32 	%r1014, [%rd9+1664];
$L__BB6_58:
	add.s32 	%r252, %r87, 448;
	setp.ge.u32 	%p18, %r252, %r6;
	mov.u32 	%r1015, %r1022;
	@%p18 bra 	$L__BB6_60;
	ld.global.u32 	%r1015, [%rd9+1792];
$L__BB6_60:
	add.s32 	%r127, %r87, 480;
	setp.ge.u32 	%p19, %r127, %r6;
	mov.u32 	%r1016, %r1022;
	@%p19 bra 	$L__BB6_62;
	ld.global.u32 	%r1016, [%rd9+1920];
$L__BB6_62:
	add.s32 	%r253, %r87, 512;
	setp.ge.u32 	%p20, %r253, %r6;
	mov.u32 	%r1017, %r1022;
	@%p20 bra 	$L__BB6_64;
	ld.global.u32 	%r1017, [%rd9+2048];
$L__BB6_64:
	add.s32 	%r254, %r87, 544;
	setp.ge.u32 	%p21, %r254, %r6;
	mov.u32 	%r1018, %r1022;
	@%p21 bra 	$L__BB6_66;
	ld.global.u32 	%r1018, [%rd9+2176];
$L__BB6_66:
	add.s32 	%r134, %r87, 576;
	setp.ge.u32 	%p22, %r134, %r6;
	mov.u32 	%r1019, %r1022;
	@%p22 bra 	$L__BB6_68;
	ld.global.u32 	%r1019, [%rd9+2304];
$L__BB6_68:
	add.s32 	%r255, %r87, 608;
	setp.ge.u32 	%p23, %r255, %r6;
	mov.u32 	%r1020, %r1022;
	@%p23 bra 	$L__BB6_70;
	ld.global.u32 	%r1020, [%rd9+2432];
$L__BB6_70:
	add.s32 	%r256, %r87, 640;
	setp.ge.u32 	%p24, %r256, %r6;
	mov.u32 	%r1021, %r1022;
	@%p24 bra 	$L__BB6_72;
	ld.global.u32 	%r1021, [%rd9+2560];
$L__BB6_72:
	add.s32 	%r141, %r87, 672;
	setp.ge.u32 	%p25, %r141, %r6;
	@%p25 bra 	$L__BB6_74;
	ld.global.u32 	%r1022, [%rd9+2688];
$L__BB6_74:
	// begin inline asm
	mov.u32 %r257, %laneid;
	// end inline asm
	shr.u32 	%r145, %r85, 5;
	mad.lo.s32 	%r258, %r145, 704, %r257;
	shl.b32 	%r259, %r258, 2;
	mov.u32 	%r260, _ZZN3cub18CUB_300001_SM_10006detail4scan16DeviceScanKernelINS2_10policy_hubIiiijN4cuda3std3__44plusIvEEE10Policy1000EPiSC_NS0_13ScanTileStateIiLb1EEES9_NS1_10InputValueIiSC_EEjiLb0EiEEvT0_T1_T2_iT3_T4_T5_E12temp_storage;
	add.s32 	%r146, %r260, %r259;
	st.shared.u32 	[%r146], %r1001;
	st.shared.u32 	[%r146+128], %r1002;
	st.shared.u32 	[%r146+256], %r1003;
	st.shared.u32 	[%r146+384], %r1004;
	st.shared.u32 	[%r146+512], %r1005;
	st.shared.u32 	[%r146+640], %r1006;
	st.shared.u32 	[%r146+768], %r1007;
	st.shared.u32 	[%r146+896], %r1008;
	st.shared.u32 	[%r146+1024], %r1009;
	st.shared.u32 	[%r146+1152], %r1010;
	st.shared.u32 	[%r146+1280], %r1011;
	st.shared.u32 	[%r146+1408], %r1012;
	st.shared.u32 	[%r146+1536], %r1013;
	st.shared.u32 	[%r146+1664], %r1014;
	st.shared.u32 	[%r146+1792], %r1015;
	st.shared.u32 	[%r146+1920], %r1016;
	st.shared.u32 	[%r146+2048], %r1017;
	st.shared.u32 	[%r146+2176], %r1018;
	st.shared.u32 	[%r146+2304], %r1019;
	st.shared.u32 	[%r146+2432], %r1020;
	st.shared.u32 	[%r146+2560], %r1021;
	st.shared.u32 	[%r146+2688], %r1022;
	bar.warp.sync 	-1;
	mad.lo.s32 	%r147, %r257, 84, %r146;
	ld.shared.v2.u32 	{%r148, %r149}, [%r147];
	ld.shared.v2.u32 	{%r150, %r151}, [%r147+8];
	ld.shared.v2.u32 	{%r152, %r153}, [%r147+16];
	ld.shared.v2.u32 	{%r154, %r155}, [%r147+24];
	ld.shared.v2.u32 	{%r156, %r157}, [%r147+32];
	ld.shared.v2.u32 	{%r158, %r159}, [%r147+40];
	ld.shared.v2.u32 	{%r160, %r161}, [%r147+48];
	ld.shared.v2.u32 	{%r162, %r163}, [%r147+56];
	ld.shared.v2.u32 	{%r164, %r165}, [%r147+64];
	ld.shared.v2.u32 	{%r166, %r167}, [%r147+72];
	ld.shared.v2.u32 	{%r168, %r169}, [%r147+80];
	bar.sync 	0;
	setp.ne.s32 	%p26, %r986, 0;
	@%p26 bra 	$L__BB6_78;
	add.s32 	%r490, %r149, %r148;
	add.s32 	%r491, %r150, %r490;
	add.s32 	%r492, %r151, %r491;
	add.s32 	%r493, %r152, %r492;
	add.s32 	%r494, %r153, %r493;
	add.s32 	%r495, %r154, %r494;
	add.s32 	%r496, %r155, %r495;
	add.s32 	%r497, %r156, %r496;
	add.s32 	%r498, %r157, %r497;
	add.s32 	%r499, %r158, %r498;
	add.s32 	%r500, %r159, %r499;
	add.s32 	%r501, %r160, %r500;
	add.s32 	%r502, %r161, %r501;
	add.s32 	%r503, %r162, %r502;
	add.s32 	%r504, %r163, %r503;
	add.s32 	%r505, %r164, %r504;
	add.s32 	%r506, %r165, %r505;
	add.s32 	%r507, %r166, %r506;
	add.s32 	%r508, %r167, %r507;
	add.s32 	%r509, %r168, %r508;
	add.s32 	%r464, %r169, %r509;
	mov.b32 	%r462, 1;
	mov.b32 	%r487, 0;
	mov.b32 	%r489, -1;
	// begin inline asm
	{  .reg .s32 r0;  .reg .pred p;  shfl.sync.up.b32 r0|p, %r464, %r462, %r487, %r489;  @p add.s32 r0, r0, %r464;  mov.s32 %r460, r0;}
	// end inline asm
	mov.b32 	%r468, 2;
	// begin inline asm
	{  .reg .s32 r0;  .reg .pred p;  shfl.sync.up.b32 r0|p, %r460, %r468, %r487, %r489;  @p add.s32 r0, r0, %r460;  mov.s32 %r466, r0;}
	// end inline asm
	mov.b32 	%r474, 4;
	// begin inline asm
	{  .reg .s32 r0;  .reg .pred p;  shfl.sync.up.b32 r0|p, %r466, %r474, %r487, %r489;  @p add.s32 r0, r0, %r466;  mov.s32 %r472, r0;}
	// end inline asm
	mov.b32 	%r480, 8;
	// begin inline asm
	{  .reg .s32 r0;  .reg .pred p;  shfl.sync.up.b32 r0|p, %r472, %r480, %r487, %r489;  @p add.s32 r0, r0, %r472;  mov.s32 %r478, r0;}
	// end inline asm
	mov.b32 	%r486, 16;
	// begin inline asm
	{  .reg .s32 r0;  .reg .pred p;  shfl.sync.up.b32 r0|p, %r478, %r486, %r487, %r489;  @p add.s32 r0, r0, %r478;  mov.s32 %r484, r0;}
	// end inline asm
	setp.ne.s32 	%p68, %r257, 31;
	@%p68 bra 	$L__BB6_77;
	shl.b32 	%r510, %r145, 2;
	mov.u32 	%r511, _ZZN3cub18CUB_300001_SM_10006detail4scan16DeviceScanKernelINS2_10policy_hubIiiijN4cuda3std3__44plusIvEEE10Policy1000EPiSC_NS0_13ScanTileStateIiLb1EEES9_NS1_10InputValueIiSC_EEjiLb0EiEEvT0_T1_T2_iT3_T4_T5_E12temp_storage;
	add.s32 	%r512, %r511, %r510;
	st.shared.u32 	[%r512+16], %r484;
$L__BB6_77:
	bar.sync 	0;
	ld.shared.v4.u32 	{%r513, %r514, %r515, %r516}, [_ZZN3cub18CUB_300001_SM_10006detail4scan16DeviceScanKernelINS2_10policy_hubIiiijN4cuda3std3__44plusIvEEE10Policy1000EPiSC_NS0_13ScanTileStateIiLb1EEES9_NS1_10InputValueIiSC_EEjiLb0EiEEvT0_T1_T2_iT3_T4_T5_E12temp_storage+16];
	add.s32 	%r517, %r514, %r513;
	setp.eq.s32 	%p69, %r145, 2;
	selp.b32 	%r518, %r517, %r513, %p69;
	add.s32 	%r519, %r517, %r515;
	setp.eq.s32 	%p70, %r145, 3;
	selp.b32 	%r520, %r519, %r518, %p70;
	add.s32 	%r521, %r519, %r516;
	setp.eq.s32 	%p71, %r145, 4;
	selp.b32 	%r522, %r521, %r520, %p71;
	ld.shared.v4.u32 	{%r523, %r524, %r525, %r526}, [_ZZN3cub18CUB_300001_SM_10006detail4scan16DeviceScanKernelINS2_10policy_hubIiiijN4cuda3std3__44plusIvEEE10Policy1000EPiSC_NS0_13ScanTileStateIiLb1EEES9_NS1_10InputValueIiSC_EEjiLb0EiEEvT0_T1_T2_iT3_T4_T5_E12temp_storage+32];
	add.s32 	%r527, %r521, %r523;
	setp.eq.s32 	%p72, %r145, 5;
	selp.b32 	%r528, %r527, %r522, %p72;
	add.s32 	%r529, %r527, %r524;
	setp.eq.s32 	%p73, %r145, 6;
	selp.b32 	%r530, %r529, %r528, %p73;
	add.s32 	%r531, %r529, %r525;
	setp.eq.s32 	%p74, %r145, 7;
	selp.b32 	%r532, %r531, %r530, %p74;
	add.s32 	%r533, %r531, %r526;
	setp.eq.s32 	%p75, %r145, 8;
	selp.b32 	%r534, %r533, %r532, %p75;
	.pragma "used_bytes_mask 4095";
	ld.shared.v4.u32 	{%r535, %r536, %r537, %r538}, [_ZZN3cub18CUB_300001_SM_10006detail4scan16DeviceScanKernelINS2_10policy_hubIiiijN4cuda3std3__44plusIvEEE10Policy1000EPiSC_NS0_13ScanTileStateIiLb1EEES9_NS1_10InputValueIiSC_EEjiLb0EiEEvT0_T1_T2_iT3_T4_T5_E12temp_storage+48];
	add.s32 	%r539, %r533, %r535;
	setp.eq.s32 	%p76, %r145, 9;
	selp.b32 	%r540, %r539, %r534, %p76;
	add.s32 	%r541, %r539, %r536;
	setp.eq.s32 	%p77, %r145, 10;
	selp.b32 	%r542, %r541, %r540, %p77;
	add.s32 	%r543, %r541, %r537;
	setp.eq.s32 	%p78, %r145, 11;
	selp.b32 	%r544, %r543, %r542, %p78;
	setp.lt.u32 	%p79, %r85, 32;
	selp.b32 	%r545, 0, %r544, %p79;
	setp.eq.s32 	%p80, %r257, 0;
	sub.s32 	%r546, %r484, %r464;
	selp.b32 	%r547, 0, %r546, %p80;
	add.s32 	%r548, %r547, %r985;
	add.s32 	%r1037, %r548, %r545;
	bra.uni 	$L__BB6_97;
$L__BB6_78:
	add.s32 	%r291, %r149, %r148;
	add.s32 	%r292, %r150, %r291;
	add.s32 	%r293, %r151, %r292;
	add.s32 	%r294, %r152, %r293;
	add.s32 	%r295, %r153, %r294;
	add.s32 	%r296, %r154, %r295;
	add.s32 	%r297, %r155, %r296;
	add.s32 	%r298, %r156, %r297;
	add.s32 	%r299, %r157, %r298;
	add.s32 	%r300, %r158, %r299;
	add.s32 	%r301, %r159, %r300;
	add.s32 	%r302, %r160, %r301;
	add.s32 	%r303, %r161, %r302;
	add.s32 	%r304, %r162, %r303;
	add.s32 	%r305, %r163, %r304;
	add.s32 	%r306, %r164, %r305;
	add.s32 	%r307, %r165, %r306;
	add.s32 	%r308, %r166, %r307;
	add.s32 	%r309, %r167, %r308;
	add.s32 	%r310, %r168, %r309;
	add.s32 	%r265, %r169, %r310;
	mov.b32 	%r263, 1;
	mov.b32 	%r288, 0;
	mov.b32 	%r290, -1;
	// begin inline asm
	{  .reg .s32 r0;  .reg .pred p;  shfl.sync.up.b32 r0|p, %r265, %r263, %r288, %r290;  @p add.s32 r0, r0, %r265;  mov.s32 %r261, r0;}
	// end inline asm
	mov.b32 	%r269, 2;
	// begin inline asm
	{  .reg .s32 r0;  .reg .pred p;  shfl.sync.up.b32 r0|p, %r261, %r269, %r288, %r290;  @p add.s32 r0, r0, %r261;  mov.s32 %r267, r0;}
	// end inline asm
	mov.b32 	%r275, 4;
	// begin inline asm
	{  .reg .s32 r0;  .reg .pred p;  shfl.sync.up.b32 r0|p, %r267, %r275, %r288, %r290;  @p add.s32 r0, r0, %r267;  mov.s32 %r273, r0;}
	// end inline asm
	mov.b32 	%r281, 8;
	// begin inline asm
	{  .reg .s32 r0;  .reg .pred p;  shfl.sync.up.b32 r0|p, %r273, %r281, %r288, %r290;  @p add.s32 r0, r0, %r273;  mov.s32 %r279, r0;}
	// end inline asm
	mov.b32 	%r287, 16;
	// begin inline asm
	{  .reg .s32 r0;  .reg .pred p;  shfl.sync.up.b32 r0|p, %r279, %r287, %r288, %r290;  @p add.s32 r0, r0, %r279;  mov.s32 %r285, r0;}
	// end inline asm
	setp.ne.s32 	%p27, %r257, 31;
	@%p27 bra 	$L__BB6_80;
	shl.b32 	%r311, %r145, 2;
	mov.u32 	%r312, _ZZN3cub18CUB_300001_SM_10006detail4scan16DeviceScanKernelINS2_10policy_hubIiiijN4cuda3std3__44plusIvEEE10Policy1000EPiSC_NS0_13ScanTileStateIiLb1EEES9_NS1_10InputValueIiSC_EEjiLb0EiEEvT0_T1_T2_iT3_T4_T5_E12temp_storage;
	add.s32 	%r313, %r312, %r311;
	st.shared.u32 	[%r313+16], %r285;
$L__BB6_80:
	sub.s32 	%r314, %r285, %r265;
	bar.sync 	0;
	ld.shared.v4.u32 	{%r315, %r316, %r317, %r318}, [_ZZN3cub18CUB_300001_SM_10006detail4scan16DeviceScanKernelINS2_10policy_hubIiiijN4cuda3std3__44plusIvEEE10Policy1000EPiSC_NS0_13ScanTileStateIiLb1EEES9_NS1_10InputValueIiSC_EEjiLb0EiEEvT0_T1_T2_iT3_T4_T5_E12temp_storage+16];
	add.s32 	%r319, %r316, %r315;
	setp.eq.s32 	%p28, %r145, 2;
	selp.b32 	%r320, %r319, %r315, %p28;
	add.s32 	%r321, %r319, %r317;
	setp.eq.s32 	%p29, %r145, 3;
	selp.b32 	%r322, %r321, %r320, %p29;
	add.s32 	%r323, %r321, %r318;
	setp.eq.s32 	%p30, %r145, 4;
	selp.b32 	%r324, %r323, %r322, %p30;
	ld.shared.v4.u32 	{%r325, %r326, %r327, %r328}, [_ZZN3cub18CUB_300001_SM_10006detail4scan16DeviceScanKernelINS2_10policy_hubIiiijN4cuda3std3__44plusIvEEE10Policy1000EPiSC_NS0_13ScanTileStateIiLb1EEES9_NS1_10InputValueIiSC_EEjiLb0EiEEvT0_T1_T2_iT3_T4_T5_E12temp_storage+32];
	add.s32 	%r329, %r323, %r325;
	setp.eq.s32 	%p31, %r145, 5;
	selp.b32 	%r330, %r329, %r324, %p31;
	add.s32 	%r331, %r329, %r326;
	setp.eq.s32 	%p32, %r145, 6;
	selp.b32 	%r332, %r331, %r330, %p32;
	add.s32 	%r333, %r331, %r327;
	setp.eq.s32 	%p33, %r145, 7;
	selp.b32 	%r334, %r333, %r332, %p33;
	add.s32 	%r335, %r333, %r328;
	setp.eq.s32 	%p34, %r145, 8;
	selp.b32 	%r336, %r335, %r334, %p34;
	ld.shared.v4.u32 	{%r337, %r338, %r339, %r340}, [_ZZN3cub18CUB_300001_SM_10006detail4scan16DeviceScanKernelINS2_10policy_hubIiiijN4cuda3std3__44plusIvEEE10Policy1000EPiSC_NS0_13ScanTileStateIiLb1EEES9_NS1_10InputValueIiSC_EEjiLb0EiEEvT0_T1_T2_iT3_T4_T5_E12temp_storage+48];
	add.s32 	%r341, %r335, %r337;
	setp.eq.s32 	%p35, %r145, 9;
	selp.b32 	%r342, %r341, %r336, %p35;
	add.s32 	%r343, %r341, %r338;
	setp.eq.s32 	%p36, %r145, 10;
	selp.b32 	%r344, %r343, %r342, %p36;
	add.s32 	%r345, %r343, %r339;
	setp.eq.s32 	%p37, %r145, 11;
	selp.b32 	%r346, %r345, %r344, %p37;
	add.s32 	%r175, %r345, %r340;
	setp.gt.u32 	%p38, %r85, 31;
	setp.lt.u32 	%p39, %r85, 32;
	setp.eq.s32 	%p40, %r257, 0;
	selp.b32 	%r347, 0, %r314, %p40;
	add.s32 	%r1036, %r346, %r347;
	selp.b32 	%r177, %r314, %r1036, %p39;
	@%p38 bra 	$L__BB6_96;
	setp.ne.s32 	%p41, %r85, 0;
	mul.wide.s32 	%rd20, %r986, 8;
	add.s64 	%rd10, %rd14, %rd20;
	@%p41 bra 	$L__BB6_83;
	st.shared.u32 	[_ZZN3cub18CUB_300001_SM_10006detail4scan16DeviceScanKernelINS2_10policy_hubIiiijN4cuda3std3__44plusIvEEE10Policy1000EPiSC_NS0_13ScanTileStateIiLb1EEES9_NS1_10InputValueIiSC_EEjiLb0EiEEvT0_T1_T2_iT3_T4_T5_E12temp_storage+12], %r175;
	add.s64 	%rd21, %rd10, 256;
	mov.b32 	%r348, 100;
	// begin inline asm
	st.relaxed.gpu.v2.u32 [%rd21], {%r348, %r175};
	// end inline asm
$L__BB6_83:
	not.b32 	%r354, %r85;
	add.s32 	%r1031, %r986, %r354;
	mov.b32 	%r350, 830;
	// begin inline asm
	nanosleep.u32 %r350;
	// end inline asm
	mul.wide.s32 	%rd23, %r1031, 8;
	add.s64 	%rd24, %rd14, %rd23;
	add.s64 	%rd22, %rd24, 256;
	// begin inline asm
	ld.relaxed.gpu.v2.u32 {%r1033, %r1025}, [%rd22];
	// end inline asm
	mov.b32 	%r1026, 952;
$L__BB6_84:
	setp.eq.s32 	%p42, %r1033, 99;
	mov.b32 	%r355, -1;
	vote.sync.any.pred 	%p43, %p42, %r355;
	not.pred 	%p44, %p43;
	@%p44 bra 	$L__BB6_86;
	mul.lo.s32 	%r458, %r986, 16807;
	and.b32  	%r986, %r458, 2147483647;
	add.s32 	%r459, %r1026, 1;
	rem.u32 	%r455, %r986, %r459;
	// begin inline asm
	nanosleep.u32 %r455;
	// end inline asm
	shr.u32 	%r1026, %r1026, 1;
	// begin inline asm
	ld.relaxed.gpu.v2.u32 {%r1033, %r1025}, [%rd22];
	// end inline asm
	bra.uni 	$L__BB6_84;
$L__BB6_86:
	setp.eq.s32 	%p45, %r1033, 101;
	mov.b32 	%r382, -1;
	vote.sync.ballot.b32 	%r384, %p45, %r382;
	// begin inline asm
	mov.u32 %r357, %lanemask_ge;
	// end inline asm
	and.b32  	%r385, %r384, %r357;
	or.b32  	%r386, %r385, -2147483648;
	add.s32 	%r387, %r386, -1;
	not.b32 	%r388, %r386;
	and.b32  	%r389, %r388, %r387;
	popc.b32 	%r361, %r389;
	mov.b32 	%r360, 1;
	// begin inline asm
	shfl.sync.down.b32 %r358, %r1025, %r360, %r361, %r382;
	// end inline asm
	setp.lt.s32 	%p47, %r257, %r361;
	selp.b32 	%r390, %r358, 0, %p47;
	add.s32 	%r364, %r390, %r1025;
	mov.b32 	%r365, 2;
	// begin inline asm
	shfl.sync.down.b32 %r363, %r364, %r365, %r361, %r382;
	// end inline asm
	add.s32 	%r391, %r257, 2;
	setp.gt.s32 	%p48, %r391, %r361;
	selp.b32 	%r392, 0, %r363, %p48;
	add.s32 	%r369, %r364, %r392;
	mov.b32 	%r370, 4;
	// begin inline asm
	shfl.sync.down.b32 %r368, %r369, %r370, %r361, %r382;
	// end inline asm
	add.s32 	%r393, %r257, 4;
	setp.gt.s32 	%p49, %r393, %r361;
	selp.b32 	%r394, 0, %r368, %p49;
	add.s32 	%r374, %r369, %r394;
	mov.b32 	%r375, 8;
	// begin inline asm
	shfl.sync.down.b32 %r373, %r374, %r375, %r361, %r382;
	// end inline asm
	add.s32 	%r395, %r257, 8;
	setp.gt.s32 	%p50, %r395, %r361;
	selp.b32 	%r396, 0, %r373, %p50;
	add.s32 	%r379, %r374, %r396;
	mov.b32 	%r380, 16;
	// begin inline asm
	shfl.sync.down.b32 %r378, %r379, %r380, %r361, %r382;
	// end inline asm
	add.s32 	%r397, %r257, 16;
	setp.gt.s32 	%p51, %r397, %r361;
	selp.b32 	%r398, 0, %r378, %p51;
	add.s32 	%r1029, %r379, %r398;
	add.s64 	%rd11, %rd14, 256;
	mov.b32 	%r1027, 952;
$L__BB6_87:
	setp.ne.s32 	%p52, %r1033, 101;
	mov.b32 	%r399, -1;
	vote.sync.all.pred 	%p53, %p52, %r399;
	not.pred 	%p54, %p53;
	@%p54 bra 	$L__BB6_92;
	shr.u32 	%r1027, %r1027, 1;
	mul.wide.s32 	%rd27, %r1031, 8;
	add.s64 	%rd28, %rd11, %rd27;
	add.s64 	%rd26, %rd28, -256;
	// begin inline asm
	ld.relaxed.gpu.v2.u32 {%r1033, %r1034}, [%rd26];
	// end inline asm
	mov.u32 	%r1035, %r1027;
$L__BB6_89:
	setp.eq.s32 	%p58, %r1033, 99;
	mov.b32 	%r407, -1;
	vote.sync.any.pred 	%p59, %p58, %r407;
	not.pred 	%p60, %p59;
	@%p60 bra 	$L__BB6_91;
	mul.lo.s32 	%r453, %r986, 16807;
	and.b32  	%r986, %r453, 2147483647;
	add.s32 	%r454, %r1035, 1;
	rem.u32 	%r450, %r986, %r454;
	// begin inline asm
	nanosleep.u32 %r450;
	// end inline asm
	shr.u32 	%r1035, %r1035, 1;
	// begin inline asm
	ld.relaxed.gpu.v2.u32 {%r1033, %r1034}, [%rd26];
	// end inline asm
	bra.uni 	$L__BB6_89;
$L__BB6_91:
	setp.eq.s32 	%p61, %r1033, 101;
	mov.b32 	%r433, -1;
	vote.sync.ballot.b32 	%r434, %p61, %r433;
	and.b32  	%r435, %r434, %r357;
	or.b32  	%r436, %r435, -2147483648;
	add.s32 	%r437, %r436, -1;
	not.b32 	%r438, %r436;
	and.b32  	%r439, %r438, %r437;
	popc.b32 	%r412, %r439;
	mov.b32 	%r411, 1;
	// begin inline asm
	shfl.sync.down.b32 %r409, %r1034, %r411, %r412, %r433;
	// end inline asm
	setp.lt.s32 	%p63, %r257, %r412;
	selp.b32 	%r440, %r409, 0, %p63;
	add.s32 	%r415, %r440, %r1034;
	mov.b32 	%r416, 2;
	// begin inline asm
	shfl.sync.down.b32 %r414, %r415, %r416, %r412, %r433;
	// end inline asm
	add.s32 	%r441, %r257, 2;
	setp.gt.s32 	%p64, %r441, %r412;
	selp.b32 	%r442, 0, %r414, %p64;
	add.s32 	%r420, %r415, %r442;
	mov.b32 	%r421, 4;
	// begin inline asm
	shfl.sync.down.b32 %r419, %r420, %r421, %r412, %r433;
	// end inline asm
	add.s32 	%r443, %r257, 4;
	setp.gt.s32 	%p65, %r443, %r412;
	selp.b32 	%r444, 0, %r419, %p65;
	add.s32 	%r425, %r420, %r444;
	mov.b32 	%r426, 8;
	// begin inline asm
	shfl.sync.down.b32 %r424, %r425, %r426, %r412, %r433;
	// end inline asm
	add.s32 	%r445, %r257, 8;
	setp.gt.s32 	%p66, %r445, %r412;
	selp.b32 	%r446, 0, %r424, %p66;
	add.s32 	%r430, %r425, %r446;
	mov.b32 	%r431, 16;
	// begin inline asm
	shfl.sync.down.b32 %r429, %r430, %r431, %r412, %r433;
	// end inline asm
	add.s32 	%r447, %r257, 16;
	setp.gt.s32 	%p67, %r447, %r412;
	selp.b32 	%r448, 0, %r429, %p67;
	add.s32 	%r449, %r448, %r1029;
	add.s32 	%r1029, %r449, %r430;
	add.s32 	%r1031, %r1031, -32;
	bra.uni 	$L__BB6_87;
$L__BB6_92:
	@%p41 bra 	$L__BB6_94;
	add.s32 	%r402, %r1029, %r175;
	add.s64 	%rd25, %rd10, 256;
	mov.b32 	%r401, 101;
	// begin inline asm
	st.relaxed.gpu.v2.u32 [%rd25], {%r401, %r402};
	// end inline asm
	st.shared.u32 	[_ZZN3cub18CUB_300001_SM_10006detail4scan16DeviceScanKernelINS2_10policy_hubIiiijN4cuda3std3__44plusIvEEE10Policy1000EPiSC_NS0_13ScanTileStateIiLb1EEES9_NS1_10InputValueIiSC_EEjiLb0EiEEvT0_T1_T2_iT3_T4_T5_E12temp_storage+4], %r1029;
	st.shared.u32 	[_ZZN3cub18CUB_300001_SM_10006detail4scan16DeviceScanKernelINS2_10policy_hubIiiijN4cuda3std3__44plusIvEEE10Policy1000EPiSC_NS0_13ScanTileStateIiLb1EEES9_NS1_10InputValueIiSC_EEjiLb0EiEEvT0_T1_T2_iT3_T4_T5_E12temp_storage+8], %r402;
$L__BB6_94:
	setp.ne.s32 	%p56, %r257, 0;
	mov.u32 	%r1036, %r177;
	@%p56 bra 	$L__BB6_96;
	st.shared.u32 	[_ZZN3cub18CUB_300001_SM_10006detail4scan16DeviceScanKernelINS2_10policy_hubIiiijN4cuda3std3__44plusIvEEE10Policy1000EPiSC_NS0_13ScanTileStateIiLb1EEES9_NS1_10InputValueIiSC_EEjiLb0EiEEvT0_T1_T2_iT3_T4_T5_E12temp_storage+76], %r1029;
	mov.u32 	%r1036, %r1029;
$L__BB6_96:
	bar.sync 	0;
	setp.eq.s32 	%p57, %r85, 0;
	ld.shared.u32 	%r403, [_ZZN3cub18CUB_300001_SM_10006detail4scan16DeviceScanKernelINS2_10policy_hubIiiijN4cuda3std3__44plusIvEEE10Policy1000EPiSC_NS0_13ScanTileStateIiLb1EEES9_NS1_10InputValueIiSC_EEjiLb0EiEEvT0_T1_T2_iT3_T4_T5_E12temp_storage+76];
	selp.b32 	%r404, 0, %r403, %p57;
	add.s32 	%r1037, %r404, %r1036;
$L__BB6_97:
	add.s32 	%r549, %r1037, %r148;
	add.s32 	%r550, %r149, %r549;
	add.s32 	%r551, %r150, %r550;
	add.s32 	%r552, %r151, %r551;
	add.s32 	%r553, %r152, %r552;
	add.s32 	%r554, %r153, %r553;
	add.s32 	%r555, %r154, %r554;
	add.s32 	%r556, %r155, %r555;
	add.s32 	%r557, %r156, %r556;
	add.s32 	%r558, %r157, %r557;
	add.s32 	%r559, %r158, %r558;
	add.s32 	%r560, %r159, %r559;
	add.s32 	%r561, %r160, %r560;
	add.s32 	%r562, %r161, %r561;
	add.s32 	%r563, %r162, %r562;
	add.s32 	%r564, %r163, %r563;
	add.s32 	%r565, %r164, %r564;
	add.s32 	%r566, %r165, %r565;
	add.s32 	%r567, %r166, %r566;
	add.s32 	%r568, %r167, %r567;
	add.s32 	%r569, %r168, %r568;
	bar.sync 	0;
	st.shared.v2.u32 	[%r147], {%r1037, %r549};
	st.shared.v2.u32 	[%r147+8], {%r550, %r551};
	st.shared.v2.u32 	[%r147+16], {%r552, %r553};
	st.shared.v2.u32 	[%r147+24], {%r554, %r555};
	st.shared.v2.u32 	[%r147+32], {%r556, %r557};
	st.shared.v2.u32 	[%r147+40], {%r558, %r559};
	st.shared.v2.u32 	[%r147+48], {%r560, %r561};
	st.shared.v2.u32 	[%r147+56], {%r562, %r563};
	st.shared.v2.u32 	[%r147+64], {%r564, %r565};
	st.shared.v2.u32 	[%r147+72], {%r566, %r567};
	st.shared.v2.u32 	[%r147+80], {%r568, %r569};
	bar.warp.sync 	-1;
	ld.shared.u32 	%r216, [%r146];
	ld.shared.u32 	%r217, [%r146+128];
	ld.shared.u32 	%r218, [%r146+256];
	ld.shared.u32 	%r219, [%r146+384];
	ld.shared.u32 	%r220, [%r146+512];
	ld.shared.u32 	%r221, [%r146+640];
	ld.shared.u32 	%r222, [%r146+768];
	ld.shared.u32 	%r223, [%r146+896];
	ld.shared.u32 	%r224, [%r146+1024];
	ld.shared.u32 	%r225, [%r146+1152];
	ld.shared.u32 	%r226, [%r146+1280];
	ld.shared.u32 	%r227, [%r146+1408];
	ld.shared.u32 	%r228, [%r146+1536];
	ld.shared.u32 	%r229, [%r146+1664];
	ld.shared.u32 	%r230, [%r146+1792];
	ld.shared.u32 	%r231, [%r146+1920];
	ld.shared.u32 	%r232, [%r146+2048];
	ld.shared.u32 	%r233, [%r146+2176];
	ld.shared.u32 	%r234, [%r146+2304];
	ld.shared.u32 	%r235, [%r146+2432];
	ld.shared.u32 	%r236, [%r146+2560];
	ld.shared.u32 	%r237, [%r146+2688];
	setp.ne.s32 	%p81, %r85, 0;
	@%p81 bra 	$L__BB6_99;
	st.volatile.shared.u32 	[_ZZN3cub18CUB_300001_SM_10006detail4scan16DeviceScanKernelINS2_10policy_hubIiiijN4cuda3std3__44plusIvEEE10Policy1000EPiSC_NS0_13ScanTileStateIiLb1EEES9_NS1_10InputValueIiSC_EEjiLb0EiEEvT0_T1_T2_iT3_T4_T5_E12temp_storage+33792], %r6;
$L__BB6_99:
	ld.param.u32 	%r984, [_ZN3cub18CUB_300001_SM_10006detail4scan16DeviceScanKernelINS2_10policy_hubIiiijN4cuda3std3__44plusIvEEE10Policy1000EPiSC_NS0_13ScanTileStateIiLb1EEES9_NS1_10InputValueIiSC_EEjiLb0EiEEvT0_T1_T2_iT3_T4_T5__param_3];
	ld.param.u64 	%rd59, [_ZN3cub18CUB_300001_SM_10006detail4scan16DeviceScanKernelINS2_10policy_hubIiiijN4cuda3std3__44plusIvEEE10Policy1000EPiSC_NS0_13ScanTileStateIiLb1EEES9_NS1_10InputValueIiSC_EEjiLb0EiEEvT0_T1_T2_iT3_T4_T5__param_1];
	bar.sync 	0;
	ld.volatile.shared.u32 	%r238, [_ZZN3cub18CUB_300001_SM_10006detail4scan16DeviceScanKernelINS2_10policy_hubIiiijN4cuda3std3__44plusIvEEE10Policy1000EPiSC_NS0_13ScanTileStateIiLb1EEES9_NS1_10InputValueIiSC_EEjiLb0EiEEvT0_T1_T2_iT3_T4_T5_E12temp_storage+33792];
	setp.ge.s32 	%p82, %r87, %r238;
	cvt.u64.u32 	%rd35, %r87;
	mov.u32 	%r570, %ctaid.x;
	add.s32 	%r571, %r984, %r570;
	mul.lo.s32 	%r572, %r571, 8448;
	cvt.u64.u32 	%rd36, %r572;
	add.s64 	%rd37, %rd35, %rd36;
	cvta.to.global.u64 	%rd38, %rd59;
	shl.b64 	%rd39, %rd37, 2;
	add.s64 	%rd12, %rd38, %rd39;
	@%p82 bra 	$L__BB6_101;
	st.global.u32 	[%rd12], %r216;
$L__BB6_101:
	setp.ge.s32 	%p83, %r90, %r238;
	@%p83 bra 	$L__BB6_103;
	st.global.u32 	[%rd12+128], %r217;
$L__BB6_103:
	setp.ge.s32 	%p84, %r93, %r238;
	@%p84 bra 	$L__BB6_105;
	st.global.u32 	[%rd12+256], %r218;
$L__BB6_105:
	setp.ge.s32 	%p85, %r96, %r238;
	@%p85 bra 	$L__BB6_107;
	st.global.u32 	[%rd12+384], %r219;
$L__BB6_107:
	mov.u32 	%r573, %tid.x;
	and.b32  	%r574, %r573, 992;
	mul.lo.s32 	%r575, %r574, 22;
	and.b32  	%r576, %r573, 31;
	or.b32  	%r577, %r575, %r576;
	add.s32 	%r578, %r577, 128;
	setp.ge.s32 	%p86, %r578, %r238;
	@%p86 bra 	$L__BB6_109;
	st.global.u32 	[%rd12+512], %r220;
$L__BB6_109:
	add.s32 	%r584, %r577, 160;
	setp.ge.s32 	%p87, %r584, %r238;
	@%p87 bra 	$L__BB6_111;
	st.global.u32 	[%rd12+640], %r221;
$L__BB6_111:
	setp.ge.s32 	%p88, %r103, %r238;
	@%p88 bra 	$L__BB6_113;
	st.global.u32 	[%rd12+768], %r222;
$L__BB6_113:
	add.s32 	%r590, %r577, 224;
	setp.ge.s32 	%p89, %r590, %r238;
	@%p89 bra 	$L__BB6_115;
	st.global.u32 	[%rd12+896], %r223;
$L__BB6_115:
	setp.ge.s32 	%p90, %r108, %r238;
	@%p90 bra 	$L__BB6_117;
	st.global.u32 	[%rd12+1024], %r224;
$L__BB6_117:
	add.s32 	%r596, %r577, 288;
	setp.ge.s32 	%p91, %r596, %r238;
	@%p91 bra 	$L__BB6_119;
	st.global.u32 	[%rd12+1152], %r225;
$L__BB6_119:
	setp.ge.s32 	%p92, %r113, %r238;
	@%p92 bra 	$L__BB6_121;
	st.global.u32 	[%rd12+1280], %r226;
$L__BB6_121:
	setp.ge.s32 	%p93, %r116, %r238;
	@%p93 bra 	$L__BB6_123;
	st.global.u32 	[%rd12+1408], %r227;
$L__BB6_123:
	setp.ge.s32 	%p94, %r119, %r238;
	@%p94 bra 	$L__BB6_125;
	st.global.u32 	[%rd12+1536], %r228;
$L__BB6_125:
	setp.ge.s32 	%p95, %r122, %r238;
	@%p95 bra 	$L__BB6_127;
	st.global.u32 	[%rd12+1664], %r229;
$L__BB6_127:
	add.s32 	%r602, %r577, 448;
	setp.ge.s32 	%p96, %r602, %r238;
	@%p96 bra 	$L__BB6_129;
	st.global.u32 	[%rd12+1792], %r230;
$L__BB6_129:
	setp.ge.s32 	%p97, %r127, %r238;
	@%p97 bra 	$L__BB6_131;
	st.global.u32 	[%rd12+1920], %r231;
$L__BB6_131:
	add.s32 	%r608, %r577, 512;
	setp.ge.s32 	%p98, %r608, %r238;
	@%p98 bra 	$L__BB6_133;
	st.global.u32 	[%rd12+2048], %r232;
$L__BB6_133:
	add.s32 	%r614, %r577, 544;
	setp.ge.s32 	%p99, %r614, %r238;
	@%p99 bra 	$L__BB6_135;
	st.global.u32 	[%rd12+2176], %r233;
$L__BB6_135:
	setp.ge.s32 	%p100, %r134, %r238;
	@%p100 bra 	$L__BB6_137;
	st.global.u32 	[%rd12+2304], %r234;
$L__BB6_137:
	add.s32 	%r620, %r577, 608;
	setp.ge.s32 	%p101, %r620, %r238;
	@%p101 bra 	$L__BB6_139;
	st.global.u32 	[%rd12+2432], %r235;
$L__BB6_139:
	add.s32 	%r626, %r577, 640;
	setp.ge.s32 	%p102, %r626, %r238;
	@%p102 bra 	$L__BB6_141;
	st.global.u32 	[%rd12+2560], %r236;
$L__BB6_141:
	setp.ge.s32 	%p103, %r141, %r238;
	@%p103 bra 	$L__BB6_143;
	st.global.u32 	[%rd12+2688], %r237;
$L__BB6_143:
	ret;

}
	// .globl	_ZN3cub18CUB_300001_SM_10006detail4scan16DeviceScanKernelINS2_10policy_hubIiiimN4cuda3std3__44plusIvEEE10Policy1000EPiSC_NS0_13ScanTileStateIiLb1EEES9_NS1_10InputValueIiSC_EEmiLb0EiEEvT0_T1_T2_iT3_T4_T5_
.visible .entry _ZN3cub18CUB_300001_SM_10006detail4scan16DeviceScanKernelINS2_10policy_hubIiiimN4cuda3std3__44plusIvEEE10Policy1000EPiSC_NS0_13ScanTileStateIiLb1EEES9_NS1_10InputValueIiSC_EEmiLb0EiEEvT0_T1_T2_iT3_T4_T5_(
	.param .u64 .ptr .align 1 _ZN3cub18CUB_300001_SM_10006detail4scan16DeviceScanKernelINS2_10policy_hubIiiimN4cuda3std3__44plusIvEEE10Policy1000EPiSC_NS0_13ScanTileStateIiLb1EEES9_NS1_10InputValueIiSC_EEmiLb0EiEEvT0_T1_T2_iT3_T4_T5__param_0,
	.param .u64 .ptr .align 1 _ZN3cub18CUB_300001_SM_10006detail4scan16DeviceScanKernelINS2_10policy_hubIiiimN4cuda3std3__44plusIvEEE10Policy1000EPiSC_NS0_13ScanTileStateIiLb1EEES9_NS1_10InputValueIiSC_EEmiLb0EiEEvT0_T1_T2_iT3_T4_T5__param_1,
	.param .align 8 .b8 _ZN3cub18CUB_300001_SM_10006detail4scan16DeviceScanKernelINS2_10policy_hubIiiimN4cuda3std3__44plusIvEEE10Policy1000EPiSC_NS0_13ScanTileStateIiLb1EEES9_NS1_10InputValueIiSC_EEmiLb0EiEEvT0_T1_T2_iT3_T4_T5__param_2[8],
	.param .u32 _ZN3cub18CUB_300001_SM_10006detail4scan16DeviceScanKernelINS2_10policy_hubIiiimN4cuda3std3__44plusIvEEE10Policy1000EPiSC_NS0_13ScanTileStateIiLb1EEES9_NS1_10InputValueIiSC_EEmiLb0EiEEvT0_T1_T2_iT3_T4_T5__param_3,
	.param .align 1 .b8 _ZN3cub18CUB_300001_SM_10006detail4scan16DeviceScanKernelINS2_10policy_hubIiiimN4cuda3std3__44plusIvEEE10Policy1000EPiSC_NS0_13ScanTileStateIiLb1EEES9_NS1_10InputValueIiSC_EEmiLb0EiEEvT0_T1_T2_iT3_T4_T5__param_4[1],
	.param .align 8 .b8 _ZN3cub18CUB_300001_SM_10006detail4scan16DeviceScanKernelINS2_10policy_hubIiiimN4cuda3std3__44plusIvEEE10Policy1000EPiSC_NS0_13ScanTileStateIiLb1EEES9_NS1_10InputValueIiSC_EEmiLb0EiEEvT0_T1_T2_iT3_T4_T5__param_5[16],
	.param .u64 _ZN3cub18CUB_300001_SM_10006detail4scan16DeviceScanKernelINS2_10policy_hubIiiimN4cuda3std3__44plusIvEEE10Policy1000EPiSC_NS0_13ScanTileStateIiLb1EEES9_NS1_10InputValueIiSC_EEmiLb0EiEEvT0_T1_T2_iT3_T4_T5__param_6
)
.maxntid 416
{
	.reg .pred 	%p<158>;
	.reg .b16 	%rs<3>;
	.reg .b32 	%r<1011>;
	.reg .b64 	%rd<98>;
	// demoted variable
	.shared .align 16 .b8 _ZZN3cub18CUB_300001_SM_10006detail4scan16DeviceScanKernelINS2_10policy_hubIiiimN4cuda3std3__44plusIvEEE10Policy1000EPiSC_NS0_13ScanTileStateIiLb1EEES9_NS1_10InputValueIiSC_EEmiLb0EiEEvT0_T1_T2_iT3_T4_T5_E12temp_storage[31632];
	ld.param.u32 	%r208, [_ZN3cub18CUB_300001_SM_10006detail4scan16DeviceScanKernelINS2_10policy_hubIiiimN4cuda3std3__44plusIvEEE10Policy1000EPiSC_NS0_13ScanTileStateIiLb1EEES9_NS1_10InputValueIiSC_EEmiLb0EiEEvT0_T1_T2_iT3_T4_T5__param_5];
	bfe.u32 	%r209, %r208, 0, 8;
	cvt.u16.u32 	%rs1, %r209;
	and.b16  	%rs2, %rs1, 255;
	ld.param.u64 	%rd16, [_ZN3cub18CUB_300001_SM_10006detail4scan16DeviceScanKernelINS2_10policy_hubIiiimN4cuda3std3__44plusIvEEE10Policy1000EPiSC_NS0_13ScanTileStateIiLb1EEES9_NS1_10InputValueIiSC_EEmiLb0EiEEvT0_T1_T2_iT3_T4_T5__param_2];
	ld.param.u64 	%rd14, [_ZN3cub18CUB_300001_SM_10006detail4scan16DeviceScanKernelINS2_10policy_hubIiiimN4cuda3std3__44plusIvEEE10Policy1000EPiSC_NS0_13ScanTileStateIiLb1EEES9_NS1_10InputValueIiSC_EEmiLb0EiEEvT0_T1_T2_iT3_T4_T5__param_0];
	ld.param.u64 	%rd1, [_ZN3cub18CUB_300001_SM_10006detail4scan16DeviceScanKernelINS2_10policy_hubIiiimN4cuda3std3__44plusIvEEE10Policy1000EPiSC_NS0_13ScanTileStateIiLb1EEES9_NS1_10InputValueIiSC_EEmiLb0EiEEvT0_T1_T2_iT3_T4_T5__param_5+8];
	ld.param.u32 	%r207, [_ZN3cub18CUB_300001_SM_10006detail4scan16DeviceScanKernelINS2_10policy_hubIiiimN4cuda3std3__44plusIvEEE10Policy1000EPiSC_NS0_13ScanTileStateIiLb1EEES9_NS1_10InputValueIiSC_EEmiLb0EiEEvT0_T1_T2_iT3_T4_T5__param_3];
	ld.param.u64 	%rd17, [_ZN3cub18CUB_300001_SM_10006detail4scan16DeviceScanKernelINS2_10policy_hubIiiimN4cuda3std3__44plusIvEEE10Policy1000EPiSC_NS0_13ScanTileStateIiLb1EEES9_NS1_10InputValueIiSC_EEmiLb0EiEEvT0_T1_T2_iT3_T4_T5__param_6];
	setp.eq.s16 	%p1, %rs2, 0;
	@%p1 bra 	$L__BB7_2;
	cvta.to.global.u64 	%rd18, %rd1;
	ld.global.u32 	%r967, [%rd18];
	bra.uni 	$L__BB7_3;
$L__BB7_2:
	cvt.u32.u64 	%r967, %rd1;
$L__BB7_3:
	mov.u32 	%r210, %ctaid.x;
	add.s32 	%r4, %r207, %r210;
	mul.wide.s32 	%rd3, %r4, 7904;
	sub.s64 	%rd4, %rd17, %rd3;
	setp.lt.u64 	%p2, %rd4, 7905;
	@%p2 bra 	$L__BB7_29;
	mov.u32 	%r5, %tid.x;
	and.b32  	%r644, %r5, 31;
	and.b32  	%r645, %r5, 992;
	mul.lo.s32 	%r646, %r645, 19;
	or.b32  	%r647, %r646, %r644;
	cvt.u64.u32 	%rd79, %r647;
	add.s64 	%rd5, %rd3, %rd79;
	shl.b64 	%rd80, %rd5, 2;
	add.s64 	%rd60, %rd14, %rd80;
	// begin inline asm
	ld.ca.u32 %r624, [%rd60];
	// end inline asm
	add.s64 	%rd61, %rd60, 128;
	// begin inline asm
	ld.ca.u32 %r625, [%rd61];
	// end inline asm
	add.s64 	%rd62, %rd60, 256;
	// begin inline asm
	ld.ca.u32 %r626, [%rd62];
	// end inline asm
	add.s64 	%rd63, %rd60, 384;
	// begin inline asm
	ld.ca.u32 %r627, [%rd63];
	// end inline asm
	add.s64 	%rd64, %rd60, 512;
	// begin inline asm
	ld.ca.u32 %r628, [%rd64];
	// end inline asm
	add.s64 	%rd65, %rd60, 640;
	// begin inline asm
	ld.ca.u32 %r629, [%rd65];
	// end inline asm
	add.s64 	%rd66, %rd60, 768;
	// begin inline asm
	ld.ca.u32 %r630, [%rd66];
	// end inline asm
	add.s64 	%rd67, %rd60, 896;
	// begin inline asm
	ld.ca.u32 %r631, [%rd67];
	// end inline asm
	add.s64 	%rd68, %rd60, 1024;
	// begin inline asm
	ld.ca.u32 %r632, [%rd68];
	// end inline asm
	add.s64 	%rd69, %rd60, 1152;
	// begin inline asm
	ld.ca.u32 %r633, [%rd69];
	// end inline asm
	add.s64 	%rd70, %rd60, 1280;
	// begin inline asm
	ld.ca.u32 %r634, [%rd70];
	// end inline asm
	add.s64 	%rd71, %rd60, 1408;
	// begin inline asm
	ld.ca.u32 %r635, [%rd71];
	// end inline asm
	add.s64 	%rd72, %rd60, 1536;
	// begin inline asm
	ld.ca.u32 %r636, [%rd72];
	// end inline asm
	add.s64 	%rd73, %rd60, 1664;
	// begin inline asm
	ld.ca.u32 %r637, [%rd73];
	// end inline asm
	add.s64 	%rd74, %rd60, 1792;
	// begin inline asm
	ld.ca.u32 %r638, [%rd74];
	// end inline asm
	add.s64 	%rd75, %rd60, 1920;
	// begin inline asm
	ld.ca.u32 %r639, [%rd75];
	// end inline asm
	add.s64 	%rd76, %rd60, 2048;
	// begin inline asm
	ld.ca.u32 %r640, [%rd76];
	// end inline asm
	add.s64 	%rd77, %rd60, 2176;
	// begin inline asm
	ld.ca.u32 %r641, [%rd77];
	// end inline asm
	add.s64 	%rd78, %rd60, 2304;
	// begin inline asm
	ld.ca.u32 %r642, [%rd78];
	// end inline asm
	// begin inline asm
	mov.u32 %r643, %laneid;
	// end inline asm
	shr.u32 	%r7, %r5, 5;
	mad.lo.s32 	%r648, %r7, 608, %r643;
	shl.b32 	%r649, %r648, 2;
	mov.u32 	%r650, _ZZN3cub18CUB_300001_SM_10006detail4scan16DeviceScanKernelINS2_10policy_hubIiiimN4cuda3std3__44plusIvEEE10Policy1000EPiSC_NS0_13ScanTileStateIiLb1EEES9_NS1_10InputValueIiSC_EEmiLb0EiEEvT0_T1_T2_iT3_T4_T5_E12temp_storage;
	add.s32 	%r8, %r650, %r649;
	st.shared.u32 	[%r8], %r624;
	st.shared.u32 	[%r8+128], %r625;
	st.shared.u32 	[%r8+256], %r626;
	st.shared.u32 	[%r8+384], %r627;
	st.shared.u32 	[%r8+512], %r628;
	st.shared.u32 	[%r8+640], %r629;
	st.shared.u32 	[%r8+768], %r630;
	st.shared.u32 	[%r8+896], %r631;
	st.shared.u32 	[%r8+1024], %r632;
	st.shared.u32 	[%r8+1152], %r633;
	st.shared.u32 	[%r8+1280], %r634;
	st.shared.u32 	[%r8+1408], %r635;
	st.shared.u32 	[%r8+1536], %r636;
	st.shared.u32 	[%r8+1664], %r637;
	st.shared.u32 	[%r8+1792], %r638;
	st.shared.u32 	[%r8+1920], %r639;
	st.shared.u32 	[%r8+2048], %r640;
	st.shared.u32 	[%r8+2176], %r641;
	st.shared.u32 	[%r8+2304], %r642;
	bar.warp.sync 	-1;
	mad.lo.s32 	%r9, %r643, 72, %r8;
	ld.shared.u32 	%r10, [%r9];
	ld.shared.u32 	%r11, [%r9+4];
	ld.shared.u32 	%r12, [%r9+8];
	ld.shared.u32 	%r13, [%r9+12];
	ld.shared.u32 	%r14, [%r9+16];
	ld.shared.u32 	%r15, [%r9+20];
	ld.shared.u32 	%r16, [%r9+24];
	ld.shared.u32 	%r17, [%r9+28];
	ld.shared.u32 	%r18, [%r9+32];
	ld.shared.u32 	%r19, [%r9+36];
	ld.shared.u32 	%r20, [%r9+40];
	ld.shared.u32 	%r21, [%r9+44];
	ld.shared.u32 	%r22, [%r9+48];
	ld.shared.u32 	%r23, [%r9+52];
	ld.shared.u32 	%r24, [%r9+56];
	ld.shared.u32 	%r25, [%r9+60];
	ld.shared.u32 	%r26, [%r9+64];
	ld.shared.u32 	%r27, [%r9+68];
	ld.shared.u32 	%r28, [%r9+72];
	bar.sync 	0;
	setp.ne.s32 	%p100, %r4, 0;
	@%p100 bra 	$L__BB7_9;
	add.s32 	%r868, %r11, %r10;
	add.s32 	%r869, %r12, %r868;
	add.s32 	%r870, %r13, %r869;
	add.s32 	%r871, %r14, %r870;
	add.s32 	%r872, %r15, %r871;
	add.s32 	%r873, %r16, %r872;
	add.s32 	%r874, %r17, %r873;
	add.s32 	%r875, %r18, %r874;
	add.s32 	%r876, %r19, %r875;
	add.s32 	%r877, %r20, %r876;
	add.s32 	%r878, %r21, %r877;
	add.s32 	%r879, %r22, %r878;
	add.s32 	%r880, %r23, %r879;
	add.s32 	%r881, %r24, %r880;
	add.s32 	%r882, %r25, %r881;
	add.s32 	%r883, %r26, %r882;
	add.s32 	%r884, %r27, %r883;
	add.s32 	%r842, %r28, %r884;
	mov.b32 	%r840, 1;
	mov.b32 	%r865, 0;
	mov.b32 	%r867, -1;
	// begin inline asm
	{  .reg .s32 r0;  .reg .pred p;  shfl.sync.up.b32 r0|p, %r842, %r840, %r865, %r867;  @p add.s32 r0, r0, %r842;  mov.s32 %r838, r0;}
	// end inline asm
	mov.b32 	%r846, 2;
	// begin inline asm
	{  .reg .s32 r0;  .reg .pred p;  shfl.sync.up.b32 r0|p, %r838, %r846, %r865, %r867;  @p add.s32 r0, r0, %r838;  mov.s32 %r844, r0;}
	// end inline asm
	mov.b32 	%r852, 4;
	// begin inline asm
	{  .reg .s32 r0;  .reg .pred p;  shfl.sync.up.b32 r0|p, %r844, %r852, %r865, %r867;  @p add.s32 r0, r0, %r844;  mov.s32 %r850, r0;}
	// end inline asm
	mov.b32 	%r858, 8;
	// begin inline asm
	{  .reg .s32 r0;  .reg .pred p;  shfl.sync.up.b32 r0|p, %r850, %r858, %r865, %r867;  @p add.s32 r0, r0, %r850;  mov.s32 %r856, r0;}
	// end inline asm
	mov.b32 	%r864, 16;
	// begin inline asm
	{  .reg .s32 r0;  .reg .pred p;  shfl.sync.up.b32 r0|p, %r856, %r864, %r865, %r867;  @p add.s32 r0, r0, %r856;  mov.s32 %r862, r0;}
	// end inline asm
	setp.ne.s32 	%p143, %r643, 31;
	@%p143 bra 	$L__BB7_7;
	shl.b32 	%r885, %r7, 2;
	mov.u32 	%r886, _ZZN3cub18CUB_300001_SM_10006detail4scan16DeviceScanKernelINS2_10policy_hubIiiimN4cuda3std3__44plusIvEEE10Policy1000EPiSC_NS0_13ScanTileStateIiLb1EEES9_NS1_10InputValueIiSC_EEmiLb0EiEEvT0_T1_T2_iT3_T4_T5_E12temp_storage;
	add.s32 	%r887, %r886, %r885;
	st.shared.u32 	[%r887+16], %r862;
$L__BB7_7:
	bar.sync 	0;
	ld.shared.v4.u32 	{%r888, %r889, %r890, %r891}, [_ZZN3cub18CUB_300001_SM_10006detail4scan16DeviceScanKernelINS2_10policy_hubIiiimN4cuda3std3__44plusIvEEE10Policy1000EPiSC_NS0_13ScanTileStateIiLb1EEES9_NS1_10InputValueIiSC_EEmiLb0EiEEvT0_T1_T2_iT3_T4_T5_E12temp_storage+16];
	add.s32 	%r892, %r889, %r888;
	setp.eq.s32 	%p144, %r7, 2;
	selp.b32 	%r893, %r892, %r888, %p144;
	add.s32 	%r894, %r892, %r890;
	setp.eq.s32 	%p145, %r7, 3;
	selp.b32 	%r895, %r894, %r893, %p145;
	add.s32 	%r896, %r894, %r891;
	setp.eq.s32 	%p146, %r7, 4;
	selp.b32 	%r897, %r896, %r895, %p146;
	ld.shared.v4.u32 	{%r898, %r899, %r900, %r901}, [_ZZN3cub18CUB_300001_SM_10006detail4scan16DeviceScanKernelINS2_10policy_hubIiiimN4cuda3std3__44plusIvEEE10Policy1000EPiSC_NS0_13ScanTileStateIiLb1EEES9_NS1_10InputValueIiSC_EEmiLb0EiEEvT0_T1_T2_iT3_T4_T5_E12temp_storage+32];
	add.s32 	%r902, %r896, %r898;
	setp.eq.s32 	%p147, %r7, 5;
	selp.b32 	%r903, %r902, %r897, %p147;
	add.s32 	%r904, %r902, %r899;
	setp.eq.s32 	%p148, %r7, 6;
	selp.b32 	%r905, %r904, %r903, %p148;
	add.s32 	%r906, %r904, %r900;
	setp.eq.s32 	%p149, %r7, 7;
	selp.b32 	%r907, %r906, %r905, %p149;
	add.s32 	%r908, %r906, %r901;
	setp.eq.s32 	%p150, %r7, 8;
	selp.b32 	%r909, %r908, %r907, %p150;
	ld.shared.v4.u32 	{%r910, %r911, %r912, %r913}, [_ZZN3cub18CUB_300001_SM_10006detail4scan16DeviceScanKernelINS2_10policy_hubIiiimN4cuda3std3__44plusIvEEE10Policy1000EPiSC_NS0_13ScanTileStateIiLb1EEES9_NS1_10InputValueIiSC_EEmiLb0EiEEvT0_T1_T2_iT3_T4_T5_E12temp_storage+48];
	add.s32 	%r914, %r908, %r910;
	setp.eq.s32 	%p151, %r7, 9;
	selp.b32 	%r915, %r914, %r909, %p151;
	add.s32 	%r916, %r914, %r911;
	setp.eq.s32 	%p152, %r7, 10;
	selp.b32 	%r917, %r916, %r915, %p152;
	add.s32 	%r918, %r916, %r912;
	setp.eq.s32 	%p153, %r7, 11;
	selp.b32 	%r919, %r918, %r917, %p153;
	add.s32 	%r920, %r918, %r913;
	setp.eq.s32 	%p154, %r7, 12;
	selp.b32 	%r921, %r920, %r919, %p154;
	ld.shared.u32 	%r922, [_ZZN3cub18CUB_300001_SM_10006detail4scan16DeviceScanKernelINS2_10policy_hubIiiimN4cuda3std3__44plusIvEEE10Policy1000EPiSC_NS0_13ScanTileStateIiLb1EEES9_NS1_10InputValueIiSC_EEmiLb0EiEEvT0_T1_T2_iT3_T4_T5_E12temp_storage+64];
	setp.lt.u32 	%p155, %r5, 32;
	selp.b32 	%r923, 0, %r921, %p155;
	setp.eq.s32 	%p156, %r643, 0;
	sub.s32 	%r924, %r862, %r842;
	selp.b32 	%r925, 0, %r924, %p156;
	add.s32 	%r926, %r925, %r967;
	add.s32 	%r979, %r926, %r923;
	add.s32 	%r927, %r922, %r967;
	add.s32 	%r32, %r927, %r920;
	setp.ne.s32 	%p157, %r5, 0;
	@%p157 bra 	$L__BB7_28;
	add.s64 	%rd92, %rd16, 256;
	mov.b32 	%r928, 101;
	// begin inline asm
	st.relaxed.gpu.v2.u32 [%rd92], {%r928, %r32};
	// end inline asm
	bra.uni 	$L__BB7_28;
$L__BB7_9:
	add.s32 	%r681, %r11, %r10;
	add.s32 	%r682, %r12, %r681;
	add.s32 	%r683, %r13, %r682;
	add.s32 	%r684, %r14, %r683;
	add.s32 	%r685, %r15, %r684;
	add.s32 	%r686, %r16, %r685;
	add.s32 	%r687, %r17, %r686;
	add.s32 	%r688, %r18, %r687;
	add.s32 	%r689, %r19, %r688;
	add.s32 	%r690, %r20, %r689;
	add.s32 	%r691, %r21, %r690;
	add.s32 	%r692, %r22, %r691;
	add.s32 	%r693, %r23, %r692;
	add.s32 	%r694, %r24, %r693;
	add.s32 	%r695, %r25, %r694;
	add.s32 	%r696, %r26, %r695;
	add.s32 	%r697, %r27, %r696;
	add.s32 	%r655, %r28, %r697;
	mov.b32 	%r653, 1;
	mov.b32 	%r678, 0;
	mov.b32 	%r680, -1;
	// begin inline asm
	{  .reg .s32 r0;  .reg .pred p;  shfl.sync.up.b32 r0|p, %r655, %r653, %r678, %r680;  @p add.s32 r0, r0, %r655;  mov.s32 %r651, r0;}
	// end inline asm
	mov.b32 	%r659, 2;
	// begin inline asm
	{  .reg .s32 r0;  .reg .pred p;  shfl.sync.up.b32 r0|p, %r651, %r659, %r678, %r680;  @p add.s32 r0, r0, %r651;  mov.s32 %r657, r0;}
	// end inline asm
	mov.b32 	%r665, 4;
	// begin inline asm
	{  .reg .s32 r0;  .reg .pred p;  shfl.sync.up.b32 r0|p, %r657, %r665, %r678, %r680;  @p add.s32 r0, r0, %r657;  mov.s32 %r663, r0;}
	// end inline asm
	mov.b32 	%r671, 8;
	// begin inline asm
	{  .reg .s32 r0;  .reg .pred p;  shfl.sync.up.b32 r0|p, %r663, %r671, %r678, %r680;  @p add.s32 r0, r0, %r663;  mov.s32 %r669, r0;}
	// end inline asm
	mov.b32 	%r677, 16;
	// begin inline asm
	{  .reg .s32 r0;  .reg .pred p;  shfl.sync.up.b32 r0|p, %r669, %r677, %r678, %r680;  @p add.s32 r0, r0, %r669;  mov.s32 %r675, r0;}
	// end inline asm
	setp.ne.s32 	%p101, %r643, 31;
	@%p101 bra 	$L__BB7_11;
	shl.b32 	%r698, %r7, 2;
	mov.u32 	%r699, _ZZN3cub18CUB_300001_SM_10006detail4scan16DeviceScanKernelINS2_10policy_hubIiiimN4cuda3std3__44plusIvEEE10Policy1000EPiSC_NS0_13ScanTileStateIiLb1EEES9_NS1_10InputValueIiSC_EEmiLb0EiEEvT0_T1_T2_iT3_T4_T5_E12temp_storage;
	add.s32 	%r700, %r699, %r698;
	st.shared.u32 	[%r700+16], %r675;
$L__BB7_11:
	sub.s32 	%r701, %r675, %r655;
	bar.sync 	0;
	ld.shared.v4.u32 	{%r702, %r703, %r704, %r705}, [_ZZN3cub18CUB_300001_SM_10006detail4scan16DeviceScanKernelINS2_10policy_hubIiiimN4cuda3std3__44plusIvEEE10Policy1000EPiSC_NS0_13ScanTileStateIiLb1EEES9_NS1_10InputValueIiSC_EEmiLb0EiEEvT0_T1_T2_iT3_T4_T5_E12temp_storage+16];
	add.s32 	%r706, %r703, %r702;
	setp.eq.s32 	%p102, %r7, 2;
	selp.b32 	%r707, %r706, %r702, %p102;
	add.s32 	%r708, %r706, %r704;
	setp.eq.s32 	%p103, %r7, 3;
	selp.b32 	%r709, %r708, %r707, %p103;
	add.s32 	%r710, %r708, %r705;
	setp.eq.s32 	%p104, %r7, 4;
	selp.b32 	%r711, %r710, %r709, %p104;
	ld.shared.v4.u32 	{%r712, %r713, %r714, %r715}, [_ZZN3cub18CUB_300001_SM_10006detail4scan16DeviceScanKernelINS2_10policy_hubIiiimN4cuda3std3__44plusIvEEE10Policy1000EPiSC_NS0_13ScanTileStateIiLb1EEES9_NS1_10InputValueIiSC_EEmiLb0EiEEvT0_T1_T2_iT3_T4_T5_E12temp_storage+32];
	add.s32 	%r716, %r710, %r712;
	setp.eq.s32 	%p105, %r7, 5;
	selp.b32 	%r717, %r716, %r711, %p105;
	add.s32 	%r718, %r716, %r713;
	setp.eq.s32 	%p106, %r7, 6;
	selp.b32 	%r719, %r718, %r717, %p106;
	add.s32 	%r720, %r718, %r714;
	setp.eq.s32 	%p107, %r7, 7;
	selp.b32 	%r721, %r720, %r719, %p107;
	add.s32 	%r722, %r720, %r715;
	setp.eq.s32 	%p108, %r7, 8;
	selp.b32 	%r723, %r722, %r721, %p108;
	ld.shared.v4.u32 	{%r724, %r725, %r726, %r727}, [_ZZN3cub18CUB_300001_SM_10006detail4scan16DeviceScanKernelINS2_10policy_hubIiiimN4cuda3std3__44plusIvEEE10Policy1000EPiSC_NS0_13ScanTileStateIiLb1EEES9_NS1_10InputValueIiSC_EEmiLb0EiEEvT0_T1_T2_iT3_T4_T5_E12temp_storage+48];
	add.s32 	%r728, %r722, %r724;
	setp.eq.s32 	%p109, %r7, 9;
	selp.b32 	%r729, %r728, %r723, %p109;
	add.s32 	%r730, %r728, %r725;
	setp.eq.s32 	%p110, %r7, 10;
	selp.b32 	%r731, %r730, %r729, %p110;
	add.s32 	%r732, %r730, %r726;
	setp.eq.s32 	%p111, %r7, 11;
	selp.b32 	%r733, %r732, %r731, %p111;
	add.s32 	%r734, %r732, %r727;
	setp.eq.s32 	%p112, %r7, 12;
	selp.b32 	%r735, %r734, %r733, %p112;
	ld.shared.u32 	%r736, [_ZZN3cub18CUB_300001_SM_10006detail4scan16DeviceScanKernelINS2_10policy_hubIiiimN4cuda3std3__44plusIvEEE10Policy1000EPiSC_NS0_13ScanTileStateIiLb1EEES9_NS1_10InputValueIiSC_EEmiLb0EiEEvT0_T1_T2_iT3_T4_T5_E12temp_storage+64];
	add.s32 	%r35, %r734, %r736;
	setp.gt.u32 	%p113, %r5, 31;
	setp.lt.u32 	%p114, %r5, 32;
	setp.eq.s32 	%p115, %r643, 0;
	selp.b32 	%r737, 0, %r701, %p115;
	add.s32 	%r978, %r735, %r737;
	selp.b32 	%r37, %r701, %r978, %p114;
	@%p113 bra 	$L__BB7_27;
	setp.ne.s32 	%p116, %r5, 0;
	mul.wide.s32 	%rd81, %r4, 8;
	add.s64 	%rd6, %rd16, %rd81;
	@%p116 bra 	$L__BB7_14;
	st.shared.u32 	[_ZZN3cub18CUB_300001_SM_10006detail4scan16DeviceScanKernelINS2_10policy_hubIiiimN4cuda3std3__44plusIvEEE10Policy1000EPiSC_NS0_13ScanTileStateIiLb1EEES9_NS1_10InputValueIiSC_EEmiLb0EiEEvT0_T1_T2_iT3_T4_T5_E12temp_storage+12], %r35;
	add.s64 	%rd82, %rd6, 256;
	mov.b32 	%r738, 100;
	// begin inline asm
	st.relaxed.gpu.v2.u32 [%rd82], {%r738, %r35};
	// end inline asm
$L__BB7_14:
	not.b32 	%r744, %r5;
	add.s32 	%r974, %r4, %r744;
	mov.b32 	%r740, 550;
	// begin inline asm
	nanosleep.u32 %r740;
	// end inline asm
	mul.wide.s32 	%rd84, %r974, 8;
	add.s64 	%rd85, %rd16, %rd84;
	add.s64 	%rd83, %rd85, 256;
	// begin inline asm
	ld.relaxed.gpu.v2.u32 {%r975, %r969}, [%rd83];
	// end inline asm
	mov.b32 	%r970, 478;
$L__BB7_15:
	setp.eq.s32 	%p117, %r975, 99;
	mov.b32 	%r745, -1;
	vote.sync.any.pred 	%p118, %p117, %r745;
	not.pred 	%p119, %p118;
	@%p119 bra 	$L__BB7_17;
	// begin inline asm
	nanosleep.u32 %r970;
	// end inline asm
	shr.u32 	%r970, %r970, 1;
	// begin inline asm
	ld.relaxed.gpu.v2.u32 {%r975, %r969}, [%rd83];
	// end inline asm
	bra.uni 	$L__BB7_15;
$L__BB7_17:
	setp.eq.s32 	%p120, %r975, 101;
	mov.b32 	%r772, -1;
	vote.sync.ballot.b32 	%r774, %p120, %r772;
	// begin inline asm
	mov.u32 %r747, %lanemask_ge;
	// end inline asm
	and.b32  	%r775, %r774, %r747;
	or.b32  	%r776, %r775, -2147483648;
	add.s32 	%r777, %r776, -1;
	not.b32 	%r778, %r776;
	and.b32  	%r779, %r778, %r777;
	popc.b32 	%r751, %r779;
	mov.b32 	%r750, 1;
	// begin inline asm
	shfl.sync.down.b32 %r748, %r969, %r750, %r751, %r772;
	// end inline asm
	setp.lt.s32 	%p122, %r643, %r751;
	selp.b32 	%r780, %r748, 0, %p122;
	add.s32 	%r754, %r780, %r969;
	mov.b32 	%r755, 2;
	// begin inline asm
	shfl.sync.down.b32 %r753, %r754, %r755, %r751, %r772;
	// end inline asm
	add.s32 	%r50, %r643, 2;
	setp.gt.s32 	%p123, %r50, %r751;
	selp.b32 	%r781, 0, %r753, %p123;
	add.s32 	%r759, %r754, %r781;
	mov.b32 	%r760, 4;
	// begin inline asm
	shfl.sync.down.b32 %r758, %r759, %r760, %r751, %r772;
	// end inline asm
	add.s32 	%r51, %r643, 4;
	setp.gt.s32 	%p124, %r51, %r751;
	selp.b32 	%r782, 0, %r758, %p124;
	add.s32 	%r764, %r759, %r782;
	mov.b32 	%r765, 8;
	// begin inline asm
	shfl.sync.down.b32 %r763, %r764, %r765, %r751, %r772;
	// end inline asm
	add.s32 	%r52, %r643, 8;
	setp.gt.s32 	%p125, %r52, %r751;
	selp.b32 	%r783, 0, %r763, %p125;
	add.s32 	%r769, %r764, %r783;
	mov.b32 	%r770, 16;
	// begin inline asm
	shfl.sync.down.b32 %r768, %r769, %r770, %r751, %r772;
	// end inline asm
	add.s32 	%r53, %r643, 16;
	setp.gt.s32 	%p126, %r53, %r751;
	selp.b32 	%r784, 0, %r768, %p126;
	add.s32 	%r973, %r769, %r784;
	add.s64 	%rd8, %rd16, 256;
	mov.b32 	%r971, 478;
$L__BB7_18:
	setp.ne.s32 	%p127, %r975, 101;
	mov.b32 	%r785, -1;
	vote.sync.all.pred 	%p128, %p127, %r785;
	not.pred 	%p129, %p128;
	@%p129 bra 	$L__BB7_23;
	shr.u32 	%r971, %r971, 1;
	mul.wide.s32 	%rd88, %r974, 8;
	add.s64 	%rd89, %rd8, %rd88;
	add.s64 	%rd87, %rd89, -256;
	// begin inline asm
	ld.relaxed.gpu.v2.u32 {%r975, %r976}, [%rd87];
	// end inline asm
	mov.u32 	%r977, %r971;
$L__BB7_20:
	setp.eq.s32 	%p133, %r975, 99;
	mov.b32 	%r793, -1;
	vote.sync.any.pred 	%p134, %p133, %r793;
	not.pred 	%p135, %p134;
	@%p135 bra 	$L__BB7_22;
	// begin inline asm
	nanosleep.u32 %r977;
	// end inline asm
	shr.u32 	%r977, %r977, 1;
	// begin inline asm
	ld.relaxed.gpu.v2.u32 {%r975, %r976}, [%rd87];
	// end inline asm
	bra.uni 	$L__BB7_20;
$L__BB7_22:
	setp.eq.s32 	%p136, %r975, 101;
	mov.b32 	%r819, -1;
	vote.sync.ballot.b32 	%r820, %p136, %r819;
	and.b32  	%r821, %r820, %r747;
	or.b32  	%r822, %r821, -2147483648;
	add.s32 	%r823, %r822, -1;
	not.b32 	%r824, %r822;
	and.b32  	%r825, %r824, %r823;
	popc.b32 	%r798, %r825;
	mov.b32 	%r797, 1;
	// begin inline asm
	shfl.sync.down.b32 %r795, %r976, %r797, %r798, %r819;
	// end inline asm
	setp.lt.s32 	%p138, %r643, %r798;
	selp.b32 	%r826, %r795, 0, %p138;
	add.s32 	%r801, %r826, %r976;
	mov.b32 	%r802, 2;
	// begin inline asm
	shfl.sync.down.b32 %r800, %r801, %r802, %r798, %r819;
	// end inline asm
	setp.gt.s32 	%p139, %r50, %r798;
	selp.b32 	%r827, 0, %r800, %p139;
	add.s32 	%r806, %r801, %r827;
	mov.b32 	%r807, 4;
	// begin inline asm
	shfl.sync.down.b32 %r805, %r806, %r807, %r798, %r819;
	// end inline asm
	setp.gt.s32 	%p140, %r51, %r798;
	selp.b32 	%r828, 0, %r805, %p140;
	add.s32 	%r811, %r806, %r828;
	mov.b32 	%r812, 8;
	// begin inline asm
	shfl.sync.down.b32 %r810, %r811, %r812, %r798, %r819;
	// end inline asm
	setp.gt.s32 	%p141, %r52, %r798;
	selp.b32 	%r829, 0, %r810, %p141;
	add.s32 	%r816, %r811, %r829;
	mov.b32 	%r817, 16;
	// begin inline asm
	shfl.sync.down.b32 %r815, %r816, %r817, %r798, %r819;
	// end inline asm
	setp.gt.s32 	%p142, %r53, %r798;
	selp.b32 	%r830, 0, %r815, %p142;
	add.s32 	%r831, %r830, %r973;
	add.s32 	%r973, %r831, %r816;
	add.s32 	%r974, %r974, -32;
	bra.uni 	$L__BB7_18;
$L__BB7_23:
	@%p116 bra 	$L__BB7_25;
	add.s32 	%r788, %r973, %r35;
	add.s64 	%rd86, %rd6, 256;
	mov.b32 	%r787, 101;
	// begin inline asm
	st.relaxed.gpu.v2.u32 [%rd86], {%r787, %r788};
	// end inline asm
	st.shared.u32 	[_ZZN3cub18CUB_300001_SM_10006detail4scan16DeviceScanKernelINS2_10policy_hubIiiimN4cuda3std3__44plusIvEEE10Policy1000EPiSC_NS0_13ScanTileStateIiLb1EEES9_NS1_10InputValueIiSC_EEmiLb0EiEEvT0_T1_T2_iT3_T4_T5_E12temp_storage+4], %r973;
	st.shared.u32 	[_ZZN3cub18CUB_300001_SM_10006detail4scan16DeviceScanKernelINS2_10policy_hubIiiimN4cuda3std3__44plusIvEEE10Policy1000EPiSC_NS0_13ScanTileStateIiLb1EEES9_NS1_10InputValueIiSC_EEmiLb0EiEEvT0_T1_T2_iT3_T4_T5_E12temp_storage+8], %r788;
$L__BB7_25:
	setp.ne.s32 	%p131, %r643, 0;
	mov.u32 	%r978, %r37;
	@%p131 bra 	$L__BB7_27;
	st.shared.u32 	[_ZZN3cub18CUB_300001_SM_10006detail4scan16DeviceScanKernelINS2_10policy_hubIiiimN4cuda3std3__44plusIvEEE10Policy1000EPiSC_NS0_13ScanTileStateIiLb1EEES9_NS1_10InputValueIiSC_EEmiLb0EiEEvT0_T1_T2_iT3_T4_T5_E12temp_storage+84], %r973;
	mov.u32 	%r978, %r973;
$L__BB7_27:
	bar.sync 	0;
	setp.eq.s32 	%p132, %r5, 0;
	ld.shared.u32 	%r789, [_ZZN3cub18CUB_300001_SM_10006detail4scan16DeviceScanKernelINS2_10policy_hubIiiimN4cuda3std3__44plusIvEEE10Policy1000EPiSC_NS0_13ScanTileStateIiLb1EEES9_NS1_10InputValueIiSC_EEmiLb0EiEEvT0_T1_T2_iT3_T4_T5_E12temp_storage+84];
	selp.b32 	%r790, 0, %r789, %p132;
	add.s32 	%r979, %r790, %r978;
$L__BB7_28:
	ld.param.u64 	%rd97, [_ZN3cub18CUB_300001_SM_10006detail4scan16DeviceScanKernelINS2_10policy_hubIiiimN4cuda3std3__44plusIvEEE10Policy1000EPiSC_NS0_13ScanTileStateIiLb1EEES9_NS1_10InputValueIiSC_EEmiLb0EiEEvT0_T1_T2_iT3_T4_T5__param_1];
	add.s32 	%r930, %r979, %r10;
	add.s32 	%r931, %r11, %r930;
	add.s32 	%r932, %r12, %r931;
	add.s32 	%r933, %r13, %r932;
	add.s32 	%r934, %r14, %r933;
	add.s32 	%r935, %r15, %r934;
	add.s32 	%r936, %r16, %r935;
	add.s32 	%r937, %r17, %r936;
	add.s32 	%r938, %r18, %r937;
	add.s32 	%r939, %r19, %r938;
	add.s32 	%r940, %r20, %r939;
	add.s32 	%r941, %r21, %r940;
	add.s32 	%r942, %r22, %r941;
	add.s32 	%r943, %r23, %r942;
	add.s32 	%r944, %r24, %r943;
	add.s32 	%r945, %r25, %r944;
	add.s32 	%r946, %r26, %r945;
	add.s32 	%r947, %r27, %r946;
	bar.sync 	0;
	st.shared.u32 	[%r9], %r979;
	st.shared.u32 	[%r9+4], %r930;
	st.shared.u32 	[%r9+8], %r931;
	st.shared.u32 	[%r9+12], %r932;
	st.shared.u32 	[%r9+16], %r933;
	st.shared.u32 	[%r9+20], %r934;
	st.shared.u32 	[%r9+24], %r935;
	st.shared.u32 	[%r9+28], %r936;
	st.shared.u32 	[%r9+32], %r937;
	st.shared.u32 	[%r9+36], %r938;
	st.shared.u32 	[%r9+40], %r939;
	st.shared.u32 	[%r9+44], %r940;
	st.shared.u32 	[%r9+48], %r941;
	st.shared.u32 	[%r9+52], %r942;
	st.shared.u32 	[%r9+56], %r943;
	st.shared.u32 	[%r9+60], %r944;
	st.shared.u32 	[%r9+64], %r945;
	st.shared.u32 	[%r9+68], %r946;
	st.shared.u32 	[%r9+72], %r947;
	bar.warp.sync 	-1;
	ld.shared.u32 	%r948, [%r8];
	ld.shared.u32 	%r949, [%r8+128];
	ld.shared.u32 	%r950, [%r8+256];
	ld.shared.u32 	%r951, [%r8+384];
	ld.shared.u32 	%r952, [%r8+512];
	ld.shared.u32 	%r953, [%r8+640];
	ld.shared.u32 	%r954, [%r8+768];
	ld.shared.u32 	%r955, [%r8+896];
	ld.shared.u32 	%r956, [%r8+1024];
	ld.shared.u32 	%r957, [%r8+1152];
	ld.shared.u32 	%r958, [%r8+1280];
	ld.shared.u32 	%r959, [%r8+1408];
	ld.shared.u32 	%r960, [%r8+1536];
	ld.shared.u32 	%r961, [%r8+1664];
	ld.shared.u32 	%r962, [%r8+1792];
	ld.shared.u32 	%r963, [%r8+1920];
	ld.shared.u32 	%r964, [%r8+2048];
	ld.shared.u32 	%r965, [%r8+2176];
	ld.shared.u32 	%r966, [%r8+2304];
	cvta.to.global.u64 	%rd93, %rd97;
	add.s64 	%rd95, %rd93, %rd80;
	st.global.u32 	[%rd95], %r948;
	st.global.u32 	[%rd95+128], %r949;
	st.global.u32 	[%rd95+256], %r950;
	st.global.u32 	[%rd95+384], %r951;
	st.global.u32 	[%rd95+512], %r952;
	st.global.u32 	[%rd95+640], %r953;
	st.global.u32 	[%rd95+768], %r954;
	st.global.u32 	[%rd95+896], %r955;
	st.global.u32 	[%rd95+1024], %r956;
	st.global.u32 	[%rd95+1152], %r957;
	st.global.u32 	[%rd95+1280], %r958;
	st.global.u32 	[%rd95+1408], %r959;
	st.global.u32 	[%rd95+1536], %r960;
	st.global.u32 	[%rd95+1664], %r961;
	st.global.u32 	[%rd95+1792], %r962;
	st.global.u32 	[%rd95+1920], %r963;
	st.global.u32 	[%rd95+2048], %r964;
	st.global.u32 	[%rd95+2176], %r965;
	st.global.u32 	[%rd95+2304], %r966;
	bra.uni 	$L__BB7_131;
$L__BB7_29:
	setp.eq.s64 	%p3, %rd4, 0;
	@%p3 bra 	$L__BB7_131;
	cvt.u32.u64 	%r75, %rd4;
	shl.b64 	%rd20, %rd3, 2;
	add.s64 	%rd19, %rd14, %rd20;
	// begin inline asm
	ld.ca.u32 %r998, [%rd19];
	// end inline asm
	mov.u32 	%r77, %tid.x;
	and.b32  	%r212, %r77, 31;
	and.b32  	%r213, %r77, 992;
	mul.lo.s32 	%r214, %r213, 19;
	or.b32  	%r78, %r214, %r212;
	setp.ge.u32 	%p4, %r78, %r75;
	shl.b32 	%r215, %r78, 2;
	cvt.u64.u32 	%rd21, %r215;
	add.s64 	%rd10, %rd19, %rd21;
	mov.u32 	%r980, %r998;
	@%p4 bra 	$L__BB7_32;
	// begin inline asm
	ld.ca.u32 %r980, [%rd10];
	// end inline asm
$L__BB7_32:
	add.s32 	%r81, %r78, 32;
	setp.ge.u32 	%p5, %r81, %r75;
	mov.u32 	%r981, %r998;
	@%p5 bra 	$L__BB7_34;
	add.s64 	%rd23, %rd10, 128;
	// begin inline asm
	ld.ca.u32 %r981, [%rd23];
	// end inline asm
$L__BB7_34:
	add.s32 	%r218, %r78, 64;
	setp.ge.u32 	%p6, %r218, %r75;
	mov.u32 	%r982, %r998;
	@%p6 bra 	$L__BB7_36;
	add.s64 	%rd24, %rd10, 256;
	// begin inline asm
	ld.ca.u32 %r982, [%rd24];
	// end inline asm
$L__BB7_36:
	add.s32 	%r220, %r78, 96;
	setp.ge.u32 	%p7, %r220, %r75;
	mov.u32 	%r983, %r998;
	@%p7 bra 	$L__BB7_38;
	add.s64 	%rd25, %rd10, 384;
	// begin inline asm
	ld.ca.u32 %r983, [%rd25];
	// end inline asm
$L__BB7_38:
	add.s32 	%r222, %r78, 128;
	setp.ge.u32 	%p8, %r222, %r75;
	mov.u32 	%r984, %r998;
	@%p8 bra 	$L__BB7_40;
	add.s64 	%rd26, %rd10, 512;
	// begin inline asm
	ld.ca.u32 %r984, [%rd26];
	// end inline asm
$L__BB7_40:
	add.s32 	%r224, %r78, 160;
	setp.ge.u32 	%p9, %r224, %r75;
	mov.u32 	%r985, %r998;
	@%p9 bra 	$L__BB7_42;
	add.s64 	%rd27, %rd10, 640;
	// begin inline asm
	ld.ca.u32 %r985, [%rd27];
	// end inline asm
$L__BB7_42:
	add.s32 	%r226, %r78, 192;
	setp.ge.u32 	%p10, %r226, %r75;
	mov.u32 	%r986, %r998;
	@%p10 bra 	$L__BB7_44;
	add.s64 	%rd28, %rd10, 768;
	// begin inline asm
	ld.ca.u32 %r986, [%rd28];
	// end inline asm
$L__BB7_44:
	add.s32 	%r228, %r78, 224;
	setp.ge.u32 	%p11, %r228, %r75;
	mov.u32 	%r987, %r998;
	@%p11 bra 	$L__BB7_46;
	add.s64 	%rd29, %rd10, 896;
	// begin inline asm
	ld.ca.u32 %r987, [%rd29];
	// end inline asm
$L__BB7_46:
	add.s32 	%r96, %r78, 256;
	setp.ge.u32 	%p12, %r96, %r75;
	mov.u32 	%r988, %r998;
	@%p12 bra 	$L__BB7_48;
	add.s64 	%rd30, %rd10, 1024;
	// begin inline asm
	ld.ca.u32 %r988, [%rd30];
	// end inline asm
$L__BB7_48:
	add.s32 	%r99, %r78, 288;
	setp.ge.u32 	%p13, %r99, %r75;
	mov.u32 	%r989, %r998;
	@%p13 bra 	$L__BB7_50;
	add.s64 	%rd31, %rd10, 1152;
	// begin inline asm
	ld.ca.u32 %r989, [%rd31];
	// end inline asm
$L__BB7_50:
	add.s32 	%r232, %r78, 320;
	setp.ge.u32 	%p14, %r232, %r75;
	mov.u32 	%r990, %r998;
	@%p14 bra 	$L__BB7_52;
	add.s64 	%rd32, %rd10, 1280;
	// begin inline asm
	ld.ca.u32 %r990, [%rd32];
	// end inline asm
$L__BB7_52:
	add.s32 	%r234, %r78, 352;
	setp.ge.u32 	%p15, %r234, %r75;
	mov.u32 	%r991, %r998;
	@%p15 bra 	$L__BB7_54;
	add.s64 	%rd33, %rd10, 1408;
	// begin inline asm
	ld.ca.u32 %r991, [%rd33];
	// end inline asm
$L__BB7_54:
	add.s32 	%r236, %r78, 384;
	setp.ge.u32 	%p16, %r236, %r75;
	mov.u32 	%r992, %r998;
	@%p16 bra 	$L__BB7_56;
	add.s64 	%rd34, %rd10, 1536;
	// begin inline asm
	ld.ca.u32 %r992, [%rd34];
	// end inline asm
$L__BB7_56:
	add.s32 	%r238, %r78, 416;
	setp.ge.u32 	%p17, %r238, %r75;
	mov.u32 	%r993, %r998;
	@%p17 bra 	$L__BB7_58;
	add.s64 	%rd35, %rd10, 1664;
	// begin inline asm
	ld.ca.u32 %r993, [%rd35];
	// end inline asm
$L__BB7_58:
	add.s32 	%r110, %r78, 448;
	setp.ge.u32 	%p18, %r110, %r75;
	mov.u32 	%r994, %r998;
	@%p18 bra 	$L__BB7_60;
	add.s64 	%rd36, %rd10, 1792;
	// begin inline asm
	ld.ca.u32 %r994, [%rd36];
	// end inline asm
$L__BB7_60:
	add.s32 	%r241, %r78, 480;
	setp.ge.u32 	%p19, %r241, %r75;
	mov.u32 	%r995, %r998;
	@%p19 bra 	$L__BB7_62;
	add.s64 	%rd37, %rd10, 1920;
	// begin inline asm
	ld.ca.u32 %r995, [%rd37];
	// end inline asm
$L__BB7_62:
	add.s32 	%r243, %r78, 512;
	setp.ge.u32 	%p20, %r243, %r75;
	mov.u32 	%r996, %r998;
	@%p20 bra 	$L__BB7_64;
	add.s64 	%rd38, %rd10, 2048;
	// begin inline asm
	ld.ca.u32 %r996, [%rd38];
	// end inline asm
$L__BB7_64:
	add.s32 	%r117, %r78, 544;
	setp.ge.u32 	%p21, %r117, %r75;
	mov.u32 	%r997, %r998;
	@%p21 bra 	$L__BB7_66;
	add.s64 	%rd39, %rd10, 2176;
	// begin inline asm
	ld.ca.u32 %r997, [%rd39];
	// end inline asm
$L__BB7_66:
	add.s32 	%r120, %r78, 576;
	setp.ge.u32 	%p22, %r120, %r75;
	@%p22 bra 	$L__BB7_68;
	add.s64 	%rd40, %rd10, 2304;
	// begin inline asm
	ld.ca.u32 %r998, [%rd40];
	// end inline asm
$L__BB7_68:
	// begin inline asm
	mov.u32 %r247, %laneid;
	// end inline asm
	shr.u32 	%r124, %r77, 5;
	mad.lo.s32 	%r248, %r124, 608, %r247;
	shl.b32 	%r249, %r248, 2;
	mov.u32 	%r250, _ZZN3cub18CUB_300001_SM_10006detail4scan16DeviceScanKernelINS2_10policy_hubIiiimN4cuda3std3__44plusIvEEE10Policy1000EPiSC_NS0_13ScanTileStateIiLb1EEES9_NS1_10InputValueIiSC_EEmiLb0EiEEvT0_T1_T2_iT3_T4_T5_E12temp_storage;
	add.s32 	%r125, %r250, %r249;
	st.shared.u32 	[%r125], %r980;
	st.shared.u32 	[%r125+128], %r981;
	st.shared.u32 	[%r125+256], %r982;
	st.shared.u32 	[%r125+384], %r983;
	st.shared.u32 	[%r125+512], %r984;
	st.shared.u32 	[%r125+640], %r985;
	st.shared.u32 	[%r125+768], %r986;
	st.shared.u32 	[%r125+896], %r987;
	st.shared.u32 	[%r125+1024], %r988;
	st.shared.u32 	[%r125+1152], %r989;
	st.shared.u32 	[%r125+1280], %r990;
	st.shared.u32 	[%r125+1408], %r991;
	st.shared.u32 	[%r125+1536], %r992;
	st.shared.u32 	[%r125+1664], %r993;
	st.shared.u32 	[%r125+1792], %r994;
	st.shared.u32 	[%r125+1920], %r995;
	st.shared.u32 	[%r125+2048], %r996;
	st.shared.u32 	[%r125+2176], %r997;
	st.shared.u32 	[%r125+2304], %r998;
	bar.warp.sync 	-1;
	mad.lo.s32 	%r126, %r247, 72, %r125;
	ld.shared.u32 	%r127, [%r126];
	ld.shared.u32 	%r128, [%r126+4];
	ld.shared.u32 	%r129, [%r126+8];
	ld.shared.u32 	%r130, [%r126+12];
	ld.shared.u32 	%r131, [%r126+16];
	ld.shared.u32 	%r132, [%r126+20];
	ld.shared.u32 	%r133, [%r126+24];
	ld.shared.u32 	%r134, [%r126+28];
	ld.shared.u32 	%r135, [%r126+32];
	ld.shared.u32 	%r136, [%r126+36];
	ld.shared.u32 	%r137, [%r126+40];
	ld.shared.u32 	%r138, [%r126+44];
	ld.shared.u32 	%r139, [%r126+48];
	ld.shared.u32 	%r140, [%r126+52];
	ld.shared.u32 	%r141, [%r126+56];
	ld.shared.u32 	%r142, [%r126+60];
	ld.shared.u32 	%r143, [%r126+64];
	ld.shared.u32 	%r144, [%r126+68];
	ld.shared.u32 	%r145, [%r126+72];
	bar.sync 	0;
	setp.ne.s32 	%p23, %r4, 0;
	@%p23 bra 	$L__BB7_72;
	add.s32 	%r476, %r128, %r127;
	add.s32 	%r477, %r129, %r476;
	add.s32 	%r478, %r130, %r477;
	add.s32 	%r479, %r131, %r478;
	add.s32 	%r480, %r132, %r479;
	add.s32 	%r481, %r133, %r480;
	add.s32 	%r482, %r134, %r481;
	add.s32 	%r483, %r135, %r482;
	add.s32 	%r484, %r136, %r483;
	add.s32 	%r485, %r137, %r484;
	add.s32 	%r486, %r138, %r485;
	add.s32 	%r487, %r139, %r486;
	add.s32 	%r488, %r140, %r487;
	add.s32 	%r489, %r141, %r488;
	add.s32 	%r490, %r142, %r489;
	add.s32 	%r491, %r143, %r490;
	add.s32 	%r492, %r144, %r491;
	add.s32 	%r450, %r145, %r492;
	mov.b32 	%r448, 1;
	mov.b32 	%r473, 0;
	mov.b32 	%r475, -1;
	// begin inline asm
	{  .reg .s32 r0;  .reg .pred p;  shfl.sync.up.b32 r0|p, %r450, %r448, %r473, %r475;  @p add.s32 r0, r0, %r450;  mov.s32 %r446, r0;}
	// end inline asm
	mov.b32 	%r454, 2;
	// begin inline asm
	{  .reg .s32 r0;  .reg .pred p;  shfl.sync.up.b32 r0|p, %r446, %r454, %r473, %r475;  @p add.s32 r0, r0, %r446;  mov.s32 %r452, r0;}
	// end inline asm
	mov.b32 	%r460, 4;
	// begin inline asm
	{  .reg .s32 r0;  .reg .pred p;  shfl.sync.up.b32 r0|p, %r452, %r460, %r473, %r475;  @p add.s32 r0, r0, %r452;  mov.s32 %r458, r0;}
	// end inline asm
	mov.b32 	%r466, 8;
	// begin inline asm
	{  .reg .s32 r0;  .reg .pred p;  shfl.sync.up.b32 r0|p, %r458, %r466, %r473, %r475;  @p add.s32 r0, r0, %r458;  mov.s32 %r464, r0;}
	// end inline asm
	mov.b32 	%r472, 16;
	// begin inline asm
	{  .reg .s32 r0;  .reg .pred p;  shfl.sync.up.b32 r0|p, %r464, %r472, %r473, %r475;  @p add.s32 r0, r0, %r464;  mov.s32 %r470, r0;}
	// end inline asm
	setp.ne.s32 	%p66, %r247, 31;
	@%p66 bra 	$L__BB7_71;
	shl.b32 	%r493, %r124, 2;
	mov.u32 	%r494, _ZZN3cub18CUB_300001_SM_10006detail4scan16DeviceScanKernelINS2_10policy_hubIiiimN4cuda3std3__44plusIvEEE10Policy1000EPiSC_NS0_13ScanTileStateIiLb1EEES9_NS1_10InputValueIiSC_EEmiLb0EiEEvT0_T1_T2_iT3_T4_T5_E12temp_storage;
	add.s32 	%r495, %r494, %r493;
	st.shared.u32 	[%r495+16], %r470;
$L__BB7_71:
	bar.sync 	0;
	ld.shared.v4.u32 	{%r496, %r497, %r498, %r499}, [_ZZN3cub18CUB_300001_SM_10006detail4scan16DeviceScanKernelINS2_10policy_hubIiiimN4cuda3std3__44plusIvEEE10Policy1000EPiSC_NS0_13ScanTileStateIiLb1EEES9_NS1_10InputValueIiSC_EEmiLb0EiEEvT0_T1_T2_iT3_T4_T5_E12temp_storage+16];
	add.s32 	%r500, %r497, %r496;
	setp.eq.s32 	%p67, %r124, 2;
	selp.b32 	%r501, %r500, %r496, %p67;
	add.s32 	%r502, %r500, %r498;
	setp.eq.s32 	%p68, %r124, 3;
	selp.b32 	%r503, %r502, %r501, %p68;
	add.s32 	%r504, %r502, %r499;
	setp.eq.s32 	%p69, %r124, 4;
	selp.b32 	%r505, %r504, %r503, %p69;
	ld.shared.v4.u32 	{%r506, %r507, %r508, %r509}, [_ZZN3cub18CUB_300001_SM_10006detail4scan16DeviceScanKernelINS2_10policy_hubIiiimN4cuda3std3__44plusIvEEE10Policy1000EPiSC_NS0_13ScanTileStateIiLb1EEES9_NS1_10InputValueIiSC_EEmiLb0EiEEvT0_T1_T2_iT3_T4_T5_E12temp_storage+32];
	add.s32 	%r510, %r504, %r506;
	setp.eq.s32 	%p70, %r124, 5;
	selp.b32 	%r511, %r510, %r505, %p70;
	add.s32 	%r512, %r510, %r507;
	setp.eq.s32 	%p71, %r124, 6;
	selp.b32 	%r513, %r512, %r511, %p71;
	add.s32 	%r514, %r512, %r508;
	setp.eq.s32 	%p72, %r124, 7;
	selp.b32 	%r515, %r514, %r513, %p72;
	add.s32 	%r516, %r514, %r509;
	setp.eq.s32 	%p73, %r124, 8;
	selp.b32 	%r517, %r516, %r515, %p73;
	ld.shared.v4.u32 	{%r518, %r519, %r520, %r521}, [_ZZN3cub18CUB_300001_SM_10006detail4scan16DeviceScanKernelINS2_10policy_hubIiiimN4cuda3std3__44plusIvEEE10Policy1000EPiSC_NS0_13ScanTileStateIiLb1EEES9_NS1_10InputValueIiSC_EEmiLb0EiEEvT0_T1_T2_iT3_T4_T5_E12temp_storage+48];
	add.s32 	%r522, %r516, %r518;
	setp.eq.s32 	%p74, %r124, 9;
	selp.b32 	%r523, %r522, %r517, %p74;
	add.s32 	%r524, %r522, %r519;
	setp.eq.s32 	%p75, %r124, 10;
	selp.b32 	%r525, %r524, %r523, %p75;
	add.s32 	%r526, %r524, %r520;
	setp.eq.s32 	%p76, %r124, 11;
	selp.b32 	%r527, %r526, %r525, %p76;
	add.s32 	%r528, %r526, %r521;
	setp.eq.s32 	%p77, %r124, 12;
	selp.b32 	%r529, %r528, %r527, %p77;
	setp.lt.u32 	%p78, %r77, 32;
	selp.b32 	%r530, 0, %r529, %p78;
	setp.eq.s32 	%p79, %r247, 0;
	sub.s32 	%r531, %r470, %r450;
	selp.b32 	%r532, 0, %r531, %p79;
	add.s32 	%r533, %r532, %r967;
	add.s32 	%r1010, %r533, %r530;
	bra.uni 	$L__BB7_91;
$L__BB7_72:
	add.s32 	%r281, %r128, %r127;
	add.s32 	%r282, %r129, %r281;
	add.s32 	%r283, %r130, %r282;
	add.s32 	%r284, %r131, %r283;
	add.s32 	%r285, %r132, %r284;
	add.s32 	%r286, %r133, %r285;
	add.s32 	%r287, %r134, %r286;
	add.s32 	%r288, %r135, %r287;
	add.s32 	%r289, %r136, %r288;
	add.s32 	%r290, %r137, %r289;
	add.s32 	%r291, %r138, %r290;
	add.s32 	%r292, %r139, %r291;
	add.s32 	%r293, %r140, %r292;
	add.s32 	%r294, %r141, %r293;
	add.s32 	%r295, %r142, %r294;
	add.s32 	%r296, %r143, %r295;
	add.s32 	%r297, %r144, %r296;
	add.s32 	%r255, %r145, %r297;
	mov.b32 	%r253, 1;
	mov.b32 	%r278, 0;
	mov.b32 	%r280, -1;
	// begin inline asm
	{  .reg .s32 r0;  .reg .pred p;  shfl.sync.up.b32 r0|p, %r255, %r253, %r278, %r280;  @p add.s32 r0, r0, %r255;  mov.s32 %r251, r0;}
	// end inline asm
	mov.b32 	%r259, 2;
	// begin inline asm
	{  .reg .s32 r0;  .reg .pred p;  shfl.sync.up.b32 r0|p, %r251, %r259, %r278, %r280;  @p add.s32 r0, r0, %r251;  mov.s32 %r257, r0;}
	// end inline asm
	mov.b32 	%r265, 4;
	// begin inline asm
	{  .reg .s32 r0;  .reg .pred p;  shfl.sync.up.b32 r0|p, %r257, %r265, %r278, %r280;  @p add.s32 r0, r0, %r257;  mov.s32 %r263, r0;}
	// end inline asm
	mov.b32 	%r271, 8;
	// begin inline asm
	{  .reg .s32 r0;  .reg .pred p;  shfl.sync.up.b32 r0|p, %r263, %r271, %r278, %r280;  @p add.s32 r0, r0, %r263;  mov.s32 %r269, r0;}
	// end inline asm
	mov.b32 	%r277, 16;
	// begin inline asm
	{  .reg .s32 r0;  .reg .pred p;  shfl.sync.up.b32 r0|p, %r269, %r277, %r278, %r280;  @p add.s32 r0, r0, %r269;  mov.s32 %r275, r0;}
	// end inline asm
	setp.ne.s32 	%p24, %r247, 31;
	@%p24 bra 	$L__BB7_74;
	shl.b32 	%r298, %r124, 2;
	mov.u32 	%r299, _ZZN3cub18CUB_300001_SM_10006detail4scan16DeviceScanKernelINS2_10policy_hubIiiimN4cuda3std3__44plusIvEEE10Policy1000EPiSC_NS0_13ScanTileStateIiLb1EEES9_NS1_10InputValueIiSC_EEmiLb0EiEEvT0_T1_T2_iT3_T4_T5_E12temp_storage;
	add.s32 	%r300, %r299, %r298;
	st.shared.u32 	[%r300+16], %r275;
$L__BB7_74:
	sub.s32 	%r301, %r275, %r255;
	bar.sync 	0;
	ld.shared.v4.u32 	{%r302, %r303, %r304, %r305}, [_ZZN3cub18CUB_300001_SM_10006detail4scan16DeviceScanKernelINS2_10policy_hubIiiimN4cuda3std3__44plusIvEEE10Policy1000EPiSC_NS0_13ScanTileStateIiLb1EEES9_NS1_10InputValueIiSC_EEmiLb0EiEEvT0_T1_T2_iT3_T4_T5_E12temp_storage+16];
	add.s32 	%r306, %r303, %r302;
	setp.eq.s32 	%p25, %r124, 2;
	selp.b32 	%r307, %r306, %r302, %p25;
	add.s32 	%r308, %r306, %r304;
	setp.eq.s32 	%p26, %r124, 3;
	selp.b32 	%r309, %r308, %r307, %p26;
	add.s32 	%r310, %r308, %r305;
	setp.eq.s32 	%p27, %r124, 4;
	selp.b32 	%r311, %r310, %r309, %p27;
	ld.shared.v4.u32 	{%r312, %r313, %r314, %r315}, [_ZZN3cub18CUB_300001_SM_10006detail4scan16DeviceScanKernelINS2_10policy_hubIiiimN4cuda3std3__44plusIvEEE10Policy1000EPiSC_NS0_13ScanTileStateIiLb1EEES9_NS1_10InputValueIiSC_EEmiLb0EiEEvT0_T1_T2_iT3_T4_T5_E12temp_storage+32];
	add.s32 	%r316, %r310, %r312;
	setp.eq.s32 	%p28, %r124, 5;
	selp.b32 	%r317, %r316, %r311, %p28;
	add.s32 	%r318, %r316, %r313;
	setp.eq.s32 	%p29, %r124, 6;
	selp.b32 	%r319, %r318, %r317, %p29;
	add.s32 	%r320, %r318, %r314;
	setp.eq.s32 	%p30, %r124, 7;
	selp.b32 	%r321, %r320, %r319, %p30;
	add.s32 	%r322, %r320, %r315;
	setp.eq.s32 	%p31, %r124, 8;
	selp.b32 	%r323, %r322, %r321, %p31;
	ld.shared.v4.u32 	{%r324, %r325, %r326, %r327}, [_ZZN3cub18CUB_300001_SM_10006detail4scan16DeviceScanKernelINS2_10policy_hubIiiimN4cuda3std3__44plusIvEEE10Policy1000EPiSC_NS0_13ScanTileStateIiLb1EEES9_NS1_10InputValueIiSC_EEmiLb0EiEEvT0_T1_T2_iT3_T4_T5_E12temp_storage+48];
	add.s32 	%r328, %r322, %r324;
	setp.eq.s32 	%p32, %r124, 9;
	selp.b32 	%r329, %r328, %r323, %p32;
	add.s32 	%r330, %r328, %r325;
	setp.eq.s32 	%p33, %r124, 10;
	selp.b32 	%r331, %r330, %r329, %p33;
	add.s32 	%r332, %r330, %r326;
	setp.eq.s32 	%p34, %r124, 11;
	selp.b32 	%r333, %r332, %r331, %p34;
	add.s32 	%r334, %r332, %r327;
	setp.eq.s32 	%p35, %r124, 12;
	selp.b32 	%r335, %r334, %r333, %p35;
	ld.shared.u32 	%r336, [_ZZN3cub18CUB_300001_SM_10006detail4scan16DeviceScanKernelINS2_10policy_hubIiiimN4cuda3std3__44plusIvEEE10Policy1000EPiSC_NS0_13ScanTileStateIiLb1EEES9_NS1_10InputValueIiSC_EEmiLb0EiEEvT0_T1_T2_iT3_T4_T5_E12temp_storage+64];
	add.s32 	%r151, %r334, %r336;
	setp.gt.u32 	%p36, %r77, 31;
	setp.lt.u32 	%p37, %r77, 32;
	setp.eq.s32 	%p38, %r247, 0;
	selp.b32 	%r337, 0, %r301, %p38;
	add.s32 	%r1009, %r335, %r337;
	selp.b32 	%r153, %r301, %r1009, %p37;
	@%p36 bra 	$L__BB7_90;
	setp.ne.s32 	%p39, %r77, 0;
	mul.wide.s32 	%rd41, %r4, 8;
	add.s64 	%rd11, %rd16, %rd41;
	@%p39 bra 	$L__BB7_77;
	st.shared.u32 	[_ZZN3cub18CUB_300001_SM_10006detail4scan16DeviceScanKernelINS2_10policy_hubIiiimN4cuda3std3__44plusIvEEE10Policy1000EPiSC_NS0_13ScanTileStateIiLb1EEES9_NS1_10InputValueIiSC_EEmiLb0EiEEvT0_T1_T2_iT3_T4_T5_E12temp_storage+12], %r151;
	add.s64 	%rd42, %rd11, 256;
	mov.b32 	%r338, 100;
	// begin inline asm
	st.relaxed.gpu.v2.u32 [%rd42], {%r338, %r151};
	// end inline asm
$L__BB7_77:
	not.b32 	%r344, %r77;
	add.s32 	%r1005, %r4, %r344;
	mov.b32 	%r340, 550;
	// begin inline asm
	nanosleep.u32 %r340;
	// end inline asm
	mul.wide.s32 	%rd44, %r1005, 8;
	add.s64 	%rd45, %rd16, %rd44;
	add.s64 	%rd43, %rd45, 256;
	// begin inline asm
	ld.relaxed.gpu.v2.u32 {%r1006, %r1000}, [%rd43];
	// end inline asm
	mov.b32 	%r1001, 478;
$L__BB7_78:
	setp.eq.s32 	%p40, %r1006, 99;
	mov.b32 	%r345, -1;
	vote.sync.any.pred 	%p41, %p40, %r345;
	not.pred 	%p42, %p41;
	@%p42 bra 	$L__BB7_80;
	// begin inline asm
	nanosleep.u32 %r1001;
	// end inline asm
	shr.u32 	%r1001, %r1001, 1;
	// begin inline asm
	ld.relaxed.gpu.v2.u32 {%r1006, %r1000}, [%rd43];
	// end inline asm
	bra.uni 	$L__BB7_78;
$L__BB7_80:
	setp.eq.s32 	%p43, %r1006, 101;
	mov.b32 	%r372, -1;
	vote.sync.ballot.b32 	%r374, %p43, %r372;
	// begin inline asm
	mov.u32 %r347, %lanemask_ge;
	// end inline asm
	and.b32  	%r375, %r374, %r347;
	or.b32  	%r376, %r375, -2147483648;
	add.s32 	%r377, %r376, -1;
	not.b32 	%r378, %r376;
	and.b32  	%r379, %r378, %r377;
	popc.b32 	%r351, %r379;
	mov.b32 	%r350, 1;
	// begin inline asm
	shfl.sync.down.b32 %r348, %r1000, %r350, %r351, %r372;
	// end inline asm
	setp.lt.s32 	%p45, %r247, %r351;
	selp.b32 	%r380, %r348, 0, %p45;
	add.s32 	%r354, %r380, %r1000;
	mov.b32 	%r355, 2;
	// begin inline asm
	shfl.sync.down.b32 %r353, %r354, %r355, %r351, %r372;
	// end inline asm
	add.s32 	%r381, %r247, 2;
	setp.gt.s32 	%p46, %r381, %r351;
	selp.b32 	%r382, 0, %r353, %p46;
	add.s32 	%r359, %r354, %r382;
	mov.b32 	%r360, 4;
	// begin inline asm
	shfl.sync.down.b32 %r358, %r359, %r360, %r351, %r372;
	// end inline asm
	add.s32 	%r383, %r247, 4;
	setp.gt.s32 	%p47, %r383, %r351;
	selp.b32 	%r384, 0, %r358, %p47;
	add.s32 	%r364, %r359, %r384;
	mov.b32 	%r365, 8;
	// begin inline asm
	shfl.sync.down.b32 %r363, %r364, %r365, %r351, %r372;
	// end inline asm
	add.s32 	%r385, %r247, 8;
	setp.gt.s32 	%p48, %r385, %r351;
	selp.b32 	%r386, 0, %r363, %p48;
	add.s32 	%r369, %r364, %r386;
	mov.b32 	%r370, 16;
	// begin inline asm
	shfl.sync.down.b32 %r368, %r369, %r370, %r351, %r372;
	// end inline asm
	add.s32 	%r387, %r247, 16;
	setp.gt.s32 	%p49, %r387, %r351;
	selp.b32 	%r388, 0, %r368, %p49;
	add.s32 	%r1002, %r369, %r388;
	add.s64 	%rd12, %rd16, 256;
	mov.b32 	%r1003, 478;
$L__BB7_81:
	setp.ne.s32 	%p50, %r1006, 101;
	mov.b32 	%r389, -1;
	vote.sync.all.pred 	%p51, %p50, %r389;
	not.pred 	%p52, %p51;
	@%p52 bra 	$L__BB7_86;
	shr.u32 	%r1003, %r1003, 1;
	mul.wide.s32 	%rd48, %r1005, 8;
	add.s64 	%rd49, %rd12, %rd48;
	add.s64 	%rd47, %rd49, -256;
	// begin inline asm
	ld.relaxed.gpu.v2.u32 {%r1006, %r1007}, [%rd47];
	// end inline asm
	mov.u32 	%r1008, %r1003;
$L__BB7_83:
	setp.eq.s32 	%p56, %r1006, 99;
	mov.b32 	%r397, -1;
	vote.sync.any.pred 	%p57, %p56, %r397;
	not.pred 	%p58, %p57;
	@%p58 bra 	$L__BB7_85;
	// begin inline asm
	nanosleep.u32 %r1008;
	// end inline asm
	shr.u32 	%r1008, %r1008, 1;
	// begin inline asm
	ld.relaxed.gpu.v2.u32 {%r1006, %r1007}, [%rd47];
	// end inline asm
	bra.uni 	$L__BB7_83;
$L__BB7_85:
	setp.eq.s32 	%p59, %r1006, 101;
	mov.b32 	%r423, -1;
	vote.sync.ballot.b32 	%r424, %p59, %r423;
	and.b32  	%r425, %r424, %r347;
	or.b32  	%r426, %r425, -2147483648;
	add.s32 	%r427, %r426, -1;
	not.b32 	%r428, %r426;
	and.b32  	%r429, %r428, %r427;
	popc.b32 	%r402, %r429;
	mov.b32 	%r401, 1;
	// begin inline asm
	shfl.sync.down.b32 %r399, %r1007, %r401, %r402, %r423;
	// end inline asm
	setp.lt.s32 	%p61, %r247, %r402;
	selp.b32 	%r430, %r399, 0, %p61;
	add.s32 	%r405, %r430, %r1007;
	mov.b32 	%r406, 2;
	// begin inline asm
	shfl.sync.down.b32 %r404, %r405, %r406, %r402, %r423;
	// end inline asm
	add.s32 	%r431, %r247, 2;
	setp.gt.s32 	%p62, %r431, %r402;
	selp.b32 	%r432, 0, %r404, %p62;
	add.s32 	%r410, %r405, %r432;
	mov.b32 	%r411, 4;
	// begin inline asm
	shfl.sync.down.b32 %r409, %r410, %r411, %r402, %r423;
	// end inline asm
	add.s32 	%r433, %r247, 4;
	setp.gt.s32 	%p63, %r433, %r402;
	selp.b32 	%r434, 0, %r409, %p63;
	add.s32 	%r415, %r410, %r434;
	mov.b32 	%r416, 8;
	// begin inline asm
	shfl.sync.down.b32 %r414, %r415, %r416, %r402, %r423;
	// end inline asm
	add.s32 	%r435, %r247, 8;
	setp.gt.s32 	%p64, %r435, %r402;
	selp.b32 	%r436, 0, %r414, %p64;
	add.s32 	%r420, %r415, %r436;
	mov.b32 	%r421, 16;
	// begin inline asm
	shfl.sync.down.b32 %r419, %r420, %r421, %r402, %r423;
	// end inline asm
	add.s32 	%r437, %r247, 16;
	setp.gt.s32 	%p65, %r437, %r402;
	selp.b32 	%r438, 0, %r419, %p65;
	add.s32 	%r439, %r438, %r1002;
	add.s32 	%r1002, %r439, %r420;
	add.s32 	%r1005, %r1005, -32;
	bra.uni 	$L__BB7_81;
$L__BB7_86:
	@%p39 bra 	$L__BB7_88;
	add.s32 	%r392, %r1002, %r151;
	add.s64 	%rd46, %rd11, 256;
	mov.b32 	%r391, 101;
	// begin inline asm
	st.relaxed.gpu.v2.u32 [%rd46], {%r391, %r392};
	// end inline asm
	st.shared.u32 	[_ZZN3cub18CUB_300001_SM_10006detail4scan16DeviceScanKernelINS2_10policy_hubIiiimN4cuda3std3__44plusIvEEE10Policy1000EPiSC_NS0_13ScanTileStateIiLb1EEES9_NS1_10InputValueIiSC_EEmiLb0EiEEvT0_T1_T2_iT3_T4_T5_E12temp_storage+4], %r1002;
	st.shared.u32 	[_ZZN3cub18CUB_300001_SM_10006detail4scan16DeviceScanKernelINS2_10policy_hubIiiimN4cuda3std3__44plusIvEEE10Policy1000EPiSC_NS0_13ScanTileStateIiLb1EEES9_NS1_10InputValueIiSC_EEmiLb0EiEEvT0_T1_T2_iT3_T4_T5_E12temp_storage+8], %r392;
$L__BB7_88:
	setp.ne.s32 	%p54, %r247, 0;
	mov.u32 	%r1009, %r153;
	@%p54 bra 	$L__BB7_90;
	st.shared.u32 	[_ZZN3cub18CUB_300001_SM_10006detail4scan16DeviceScanKernelINS2_10policy_hubIiiimN4cuda3std3__44plusIvEEE10Policy1000EPiSC_NS0_13ScanTileStateIiLb1EEES9_NS1_10InputValueIiSC_EEmiLb0EiEEvT0_T1_T2_iT3_T4_T5_E12temp_storage+84], %r1002;
	mov.u32 	%r1009, %r1002;
$L__BB7_90:
	bar.sync 	0;
	setp.eq.s32 	%p55, %r77, 0;
	ld.shared.u32 	%r393, [_ZZN3cub18CUB_300001_SM_10006detail4scan16DeviceScanKernelINS2_10policy_hubIiiimN4cuda3std3__44plusIvEEE10Policy1000EPiSC_NS0_13ScanTileStateIiLb1EEES9_NS1_10InputValueIiSC_EEmiLb0EiEEvT0_T1_T2_iT3_T4_T5_E12temp_storage+84];
	selp.b32 	%r394, 0, %r393, %p55;
	add.s32 	%r1010, %r394, %r1009;
$L__BB7_91:
	add.s32 	%r534, %r1010, %r127;
	add.s32 	%r535, %r128, %r534;
	add.s32 	%r536, %r129, %r535;
	add.s32 	%r537, %r130, %r536;
	add.s32 	%r538, %r131, %r537;
	add.s32 	%r539, %r132, %r538;
	add.s32 	%r540, %r133, %r539;
	add.s32 	%r541, %r134, %r540;
	add.s32 	%r542, %r135, %r541;
	add.s32 	%r543, %r136, %r542;
	add.s32 	%r544, %r137, %r543;
	add.s32 	%r545, %r138, %r544;
	add.s32 	%r546, %r139, %r545;
	add.s32 	%r547, %r140, %r546;
	add.s32 	%r548, %r141, %r547;
	add.s32 	%r549, %r142, %r548;
	add.s32 	%r550, %r143, %r549;
	add.s32 	%r551, %r144, %r550;
	bar.sync 	0;
	st.shared.u32 	[%r126], %r1010;
	st.shared.u32 	[%r126+4], %r534;
	st.shared.u32 	[%r126+8], %r535;
	st.shared.u32 	[%r126+12], %r536;
	st.shared.u32 	[%r126+16], %r537;
	st.shared.u32 	[%r126+20], %r538;
	st.shared.u32 	[%r126+24], %r539;
	st.shared.u32 	[%r126+28], %r540;
	st.shared.u32 	[%r126+32], %r541;
	st.shared.u32 	[%r126+36], %r542;
	st.shared.u32 	[%r126+40], %r543;
	st.shared.u32 	[%r126+44], %r544;
	st.shared.u32 	[%r126+48], %r545;
	st.shared.u32 	[%r126+52], %r546;
	st.shared.u32 	[%r126+56], %r547;
	st.shared.u32 	[%r126+60], %r548;
	st.shared.u32 	[%r126+64], %r549;
	st.shared.u32 	[%r126+68], %r550;
	st.shared.u32 	[%r126+72], %r551;
	bar.warp.sync 	-1;
	ld.shared.u32 	%r187, [%r125];
	ld.shared.u32 	%r188, [%r125+128];
	ld.shared.u32 	%r189, [%r125+256];
	ld.shared.u32 	%r190, [%r125+384];
	ld.shared.u32 	%r191, [%r125+512];
	ld.shared.u32 	%r192, [%r125+640];
	ld.shared.u32 	%r193, [%r125+768];
	ld.shared.u32 	%r194, [%r125+896];
	ld.shared.u32 	%r195, [%r125+1024];
	ld.shared.u32 	%r196, [%r125+1152];
	ld.shared.u32 	%r197, [%r125+1280];
	ld.shared.u32 	%r198, [%r125+1408];
	ld.shared.u32 	%r199, [%r125+1536];
	ld.shared.u32 	%r200, [%r125+1664];
	ld.shared.u32 	%r201, [%r125+1792];
	ld.shared.u32 	%r202, [%r125+1920];
	ld.shared.u32 	%r203, [%r125+2048];
	ld.shared.u32 	%r204, [%r125+2176];
	ld.shared.u32 	%r205, [%r125+2304];
	setp.ne.s32 	%p80, %r77, 0;
	@%p80 bra 	$L__BB7_93;
	st.volatile.shared.u32 	[_ZZN3cub18CUB_300001_SM_10006detail4scan16DeviceScanKernelINS2_10policy_hubIiiimN4cuda3std3__44plusIvEEE10Policy1000EPiSC_NS0_13ScanTileStateIiLb1EEES9_NS1_10InputValueIiSC_EEmiLb0EiEEvT0_T1_T2_iT3_T4_T5_E12temp_storage+31616], %r75;
$L__BB7_93:
	ld.param.u64 	%rd96, [_ZN3cub18CUB_300001_SM_10006detail4scan16DeviceScanKernelINS2_10policy_hubIiiimN4cuda3std3__44plusIvEEE10Policy1000EPiSC_NS0_13ScanTileStateIiLb1EEES9_NS1_10InputValueIiSC_EEmiLb0EiEEvT0_T1_T2_iT3_T4_T5__param_1];
	bar.sync 	0;
	ld.volatile.shared.u32 	%r206, [_ZZN3cub18CUB_300001_SM_10006detail4scan16DeviceScanKernelINS2_10policy_hubIiiimN4cuda3std3__44plusIvEEE10Policy1000EPiSC_NS0_13ScanTileStateIiLb1EEES9_NS1_10InputValueIiSC_EEmiLb0EiEEvT0_T1_T2_iT3_T4_T5_E12temp_storage+31616];
	setp.ge.s32 	%p81, %r78, %r206;
	cvt.u64.u32 	%rd56, %r78;
	add.s64 	%rd57, %rd3, %rd56;
	cvta.to.global.u64 	%rd58, %rd96;
	shl.b64 	%rd59, %rd57, 2;
	add.s64 	%rd13, %rd58, %rd59;
	@%p81 bra 	$L__BB7_95;
	st.global.u32 	[%rd13], %r187;
$L__BB7_95:
	setp.ge.s32 	%p82, %r81, %r206;
	@%p82 bra 	$L__BB7_97;
	st.global.u32 	[%rd13+128], %r188;
$L__BB7_97:
	mov.u32 	%r552, %tid.x;
	and.b32  	%r553, %r552, 992;
	mul.lo.s32 	%r554, %r553, 19;
	and.b32  	%r555, %r552, 31;
	or.b32  	%r556, %r554, %r555;
	add.s32 	%r557, %r556, 64;
	setp.ge.s32 	%p83, %r557, %r206;
	@%p83 bra 	$L__BB7_99;
	st.global.u32 	[%rd13+256], %r189;
$L__BB7_99:
	add.s32 	%r563, %r556, 96;
	setp.ge.s32 	%p84, %r563, %r206;
	@%p84 bra 	$L__BB7_101;
	st.global.u32 	[%rd13+384], %r190;
$L__BB7_101:
	add.s32 	%r569, %r556, 128;
	setp.ge.s32 	%p85, %r569, %r206;
	@%p85 bra 	$L__BB7_103;
	st.global.u32 	[%rd13+512], %r191;
$L__BB7_103:
	add.s32 	%r575, %r556, 160;
	setp.ge.s32 	%p86, %r575, %r206;
	@%p86 bra 	$L__BB7_105;
	st.global.u32 	[%rd13+640], %r192;
$L__BB7_105:
	add.s32 	%r581, %r556, 192;
	setp.ge.s32 	%p87, %r581, %r206;
	@%p87 bra 	$L__BB7_107;
	st.global.u32 	[%rd13+768], %r193;
$L__BB7_107:
	add.s32 	%r587, %r556, 224;
	setp.ge.s32 	%p88, %r587, %r206;
	@%p88 bra 	$L__BB7_109;
	st.global.u32 	[%rd13+896], %r194;
$L__BB7_109:
	setp.ge.s32 	%p89, %r96, %r206;
	@%p89 bra 	$L__BB7_111;
	st.global.u32 	[%rd13+1024], %r195;
$L__BB7_111:
	setp.ge.s32 	%p90, %r99, %r206;
	@%p90 bra 	$L__BB7_113;
	st.global.u32 	[%rd13+1152], %r196;
$L__BB7_113:
	add.s32 	%r593, %r556, 320;
	setp.ge.s32 	%p91, %r593, %r206;
	@%p91 bra 	$L__BB7_115;
	st.global.u32 	[%rd13+1280], %r197;
$L__BB7_115:
	add.s32 	%r599, %r556, 352;
	setp.ge.s32 	%p92, %r599, %r206;
	@%p92 bra 	$L__BB7_117;
	st.global.u32 	[%rd13+1408], %r198;
$L__BB7_117:
	add.s32 	%r605, %r556, 384;
	setp.ge.s32 	%p93, %r605, %r206;
	@%p93 bra 	$L__BB7_119;
	st.global.u32 	[%rd13+1536], %r199;
$L__BB7_119:
	add.s32 	%r611, %r556, 416;
	setp.ge.s32 	%p94, %r611, %r206;
	@%p94 bra 	$L__BB7_121;
	st.global.u32 	[%rd13+1664], %r200;
$L__BB7_121:
	setp.ge.s32 	%p95, %r110, %r206;
	@%p95 bra 	$L__BB7_123;
	st.global.u32 	[%rd13+1792], %r201;
$L__BB7_123:
	add.s32 	%r617, %r556, 480;
	setp.ge.s32 	%p96, %r617, %r206;
	@%p96 bra 	$L__BB7_125;
	st.global.u32 	[%rd13+1920], %r202;
$L__BB7_125:
	add.s32 	%r623, %r556, 512;
	setp.ge.s32 	%p97, %r623, %r206;
	@%p97 bra 	$L__BB7_127;
	st.global.u32 	[%rd13+2048], %r203;
$L__BB7_127:
	setp.ge.s32 	%p98, %r117, %r206;
	@%p98 bra 	$L__BB7_129;
	st.global.u32 	[%rd13+2176], %r204;
$L__BB7_129:
	setp.ge.s32 	%p99, %r120, %r206;
	@%p99 bra 	$L__BB7_131;
	st.global.u32 	[%rd13+2304], %r205;
$L__BB7_131:
	ret;

}


// ===== COMPILED SASS (sm_100) =====

	.target	sm_100

	.elftype	@"ET_EXEC"


//--------------------- .note.nv.tkinfo           --------------------------
	.section	.note.nv.tkinfo,"",@"SHT_NOTE"
	.sectionflags	@"SHF_NOTE_NV_TKINFO"
	.tkinfo
        /*0018*/ 	.word	0x00000002
        /*0030*/ 	.string	""
        /*0030*/ 	.string	"ptxas"
        /*0030*/ 	.string	"Cuda compilation tools, release 13.0, V13.0.88"
        /*0030*/ 	.string	"Build cuda_13.0.r13.0/compiler.36424714_0"
        /*0030*/ 	.string	"-arch sm_100 -m 64 "



//--------------------- .note.nv.cuinfo           --------------------------
	.section	.note.nv.cuinfo,"",@"SHT_NOTE"
	.sectionflags	@"SHF_NOTE_NV_CUINFO"
        /*0018*/ 	.short	0x0002
        /*001a*/ 	.short	0x0064
        /*001c*/ 	.short	0x0082
	.zero		2


//--------------------- .nv.info                  --------------------------
	.section	.nv.info,"",@"SHT_CUDA_INFO"
	.align	4


	//----- nvinfo : EIATTR_REGCOUNT
	.align		4
        /*0000*/ 	.byte	0x04, 0x2f
        /*0002*/ 	.short	(.L_55 - .L_54)
	.align		4
.L_54:
        /*0004*/ 	.word	index@(_Z9CopyGraphPiS_i)
        /*0008*/ 	.word	0x0000001e


	//----- nvinfo : EIATTR_FRAME_SIZE
	.align		4
.L_55:
        /*000c*/ 	.byte	0x04, 0x11
        /*000e*/ 	.short	(.L_57 - .L_56)
	.align		4
.L_56:
        /*0010*/ 	.word	index@(_Z9CopyGraphPiS_i)
        /*0014*/ 	.word	0x00000000


	//----- nvinfo : EIATTR_REGCOUNT
	.align		4
.L_57:
        /*0018*/ 	.byte	0x04, 0x2f
        /*001a*/ 	.short	(.L_59 - .L_58)
	.align		4
.L_58:
        /*001c*/ 	.word	index@(_Z14GraphGeneratorPiS_S_iS_)
        /*0020*/ 	.word	0x0000001a


	//----- nvinfo : EIATTR_FRAME_SIZE
	.align		4
.L_59:
        /*0024*/ 	.byte	0x04, 0x11
        /*0026*/ 	.short	(.L_61 - .L_60)
	.align		4
.L_60:
        /*0028*/ 	.word	index@(_Z14GraphGeneratorPiS_S_iS_)
        /*002c*/ 	.word	0x00000000


	//----- nvinfo : EIATTR_REGCOUNT
	.align		4
.L_61:
        /*0030*/ 	.byte	0x04, 0x2f
        /*0032*/ 	.short	(.L_63 - .L_62)
	.align		4
.L_62:
        /*0034*/ 	.word	index@(_Z20PermutationGeneratoriPiii)
        /*0038*/ 	.word	0x00000020


	//----- nvinfo : EIATTR_FRAME_SIZE
	.align		4
.L_63:
        /*003c*/ 	.byte	0x04, 0x11
        /*003e*/ 	.short	(.L_65 - .L_64)
	.align		4
.L_64:
        /*0040*/ 	.word	index@(_Z20PermutationGeneratoriPiii)
        /*0044*/ 	.word	0x00000030


	//----- nvinfo : EIATTR_REGCOUNT
	.align		4
.L_65:
        /*0048*/ 	.byte	0x04, 0x2f
        /*004a*/ 	.short	(.L_67 - .L_66)
	.align		4
.L_66:
        /*004c*/ 	.word	index@(_Z24RandomizedParallelGreedyPiS_S_S_iiS_)
        /*0050*/ 	.word	0x00000016


	//----- nvinfo : EIATTR_FRAME_SIZE
	.align		4
.L_67:
        /*0054*/ 	.byte	0x04, 0x11
        /*0056*/ 	.short	(.L_69 - .L_68)
	.align		4
.L_68:
        /*0058*/ 	.word	index@(_Z24RandomizedParallelGreedyPiS_S_S_iiS_)
        /*005c*/ 	.word	0x00000000


	//----- nvinfo : EIATTR_REGCOUNT
	.align		4
.L_69:
        /*0060*/ 	.byte	0x04, 0x2f
        /*0062*/ 	.short	(.L_71 - .L_70)
	.align		4
.L_70:
        /*0064*/ 	.word	index@(_ZN3cub18CUB_300001_SM_10006detail11EmptyKernelIvEEvv)
        /*0068*/ 	.word	0x00000004


	//----- nvinfo : EIATTR_FRAME_SIZE
	.align		4
.L_71:
        /*006c*/ 	.byte	0x04, 0x11
        /*006e*/ 	.short	(.L_73 - .L_72)
	.align		4
.L_72:
        /*0070*/ 	.word	index@(_ZN3cub18CUB_300001_SM_10006detail11EmptyKernelIvEEvv)
        /*0074*/ 	.word	0x00000000


	//----- nvinfo : EIATTR_REGCOUNT
	.align		4
.L_73:
        /*0078*/ 	.byte	0x04, 0x2f
        /*007a*/ 	.short	(.L_75 - .L_74)
	.align		4
.L_74:
        /*007c*/ 	.word	index@(_ZN3cub18CUB_300001_SM_10006detail4scan20DeviceScanInitKernelINS0_13ScanTileStateIiLb1EEEEEvT_i)
        /*0080*/ 	.word	0x00000008


	//----- nvinfo : EIATTR_FRAME_SIZE
	.align		4
.L_75:
        /*0084*/ 	.byte	0x04, 0x11
        /*0086*/ 	.short	(.L_77 - .L_76)
	.align		4
.L_76:
        /*0088*/ 	.word	index@(_ZN3cub18CUB_300001_SM_10006detail4scan20DeviceScanInitKernelINS0_13ScanTileStateIiLb1EEEEEvT_i)
        /*008c*/ 	.word	0x00000000


	//----- nvinfo : EIATTR_REGCOUNT
	.align		4
.L_77:
        /*0090*/ 	.byte	0x04, 0x2f
        /*0092*/ 	.short	(.L_79 - .L_78)
	.align		4
.L_78:
        /*0094*/ 	.word	index@(_ZN3cub18CUB_300001_SM_10006detail4scan16DeviceScanKernelINS2_10policy_hubIiiijN4cuda3std3__44plusIvEEE10Policy1000EPiSC_NS0_13ScanTileStateIiLb1EEES9_NS1_10InputValueIiSC_EEjiLb0EiEEvT0_T1_T2_iT3_T4_T5_)
        /*0098*/ 	.word	0x00000038


	//----- nvinfo : EIATTR_FRAME_SIZE
	.align		4
.L_79:
        /*009c*/ 	.byte	0x04, 0x11
        /*009e*/ 	.short	(.L_81 - .L_80)
	.align		4
.L_80:
        /*00a0*/ 	.word	index@(_ZN3cub18CUB_300001_SM_10006detail4scan16DeviceScanKernelINS2_10policy_hubIiiijN4cuda3std3__44plusIvEEE10Policy1000EPiSC_NS0_13ScanTileStateIiLb1EEES9_NS1_10InputValueIiSC_EEjiLb0EiEEvT0_T1_T2_iT3_T4_T5_)
        /*00a4*/ 	.word	0x00000000


	//----- nvinfo : EIATTR_REGCOUNT
	.align		4
.L_81:
        /*00a8*/ 	.byte	0x04, 0x2f
        /*00aa*/ 	.short	(.L_83 - .L_82)
	.align		4
.L_82:
        /*00ac*/ 	.word	index@(_ZN3cub18CUB_300001_SM_10006detail4scan16DeviceScanKernelINS2_10policy_hubIiiimN4cuda3std3__44plusIvEEE10Policy1000EPiSC_NS0_13ScanTileStateIiLb1EEES9_NS1_10InputValueIiSC_EEmiLb0EiEEvT0_T1_T2_iT3_T4_T5_)
        /*00b0*/ 	.word	0x00000030


	//----- nvinfo : EIATTR_FRAME_SIZE
	.align		4
.L_83:
        /*00b4*/ 	.byte	0x04, 0x11
        /*00b6*/ 	.short	(.L_85 - .L_84)
	.align		4
.L_84:
        /*00b8*/ 	.word	index@(_ZN3cub18CUB_300001_SM_10006detail4scan16DeviceScanKernelINS2_10policy_hubIiiimN4cuda3std3__44plusIvEEE10Policy1000EPiSC_NS0_13ScanTileStateIiLb1EEES9_NS1_10InputValueIiSC_EEmiLb0EiEEvT0_T1_T2_iT3_T4_T5_)
        /*00bc*/ 	.word	0x00000000


	//----- nvinfo : EIATTR_MIN_STACK_SIZE
	.align		4
.L_85:
        /*00c0*/ 	.byte	0x04, 0x12
        /*00c2*/ 	.short	(.L_87 - .L_86)
	.align		4
.L_86:
        /*00c4*/ 	.word	index@(_ZN3cub18CUB_300001_SM_10006detail4scan16DeviceScanKernelINS2_10policy_hubIiiimN4cuda3std3__44plusIvEEE10Policy1000EPiSC_NS0_13ScanTileStateIiLb1EEES9_NS1_10InputValueIiSC_EEmiLb0EiEEvT0_T1_T2_iT3_T4_T5_)
        /*00c8*/ 	.word	0x00000000


	//----- nvinfo : EIATTR_MIN_STACK_SIZE
	.align		4
.L_87:
        /*00cc*/ 	.byte	0x04, 0x12
        /*00ce*/ 	.short	(.L_89 - .L_88)
	.align		4
.L_88:
        /*00d0*/ 	.word	index@(_ZN3cub18CUB_300001_SM_10006detail4scan16DeviceScanKernelINS2_10policy_hubIiiijN4cuda3std3__44plusIvEEE10Policy1000EPiSC_NS0_13ScanTileStateIiLb1EEES9_NS1_10InputValueIiSC_EEjiLb0EiEEvT0_T1_T2_iT3_T4_T5_)
        /*00d4*/ 	.word	0x00000000


	//----- nvinfo : EIATTR_MIN_STACK_SIZE
	.align		4
.L_89:
        /*00d8*/ 	.byte	0x04, 0x12
        /*00da*/ 	.short	(.L_91 - .L_90)
	.align		4
.L_90:
        /*00dc*/ 	.word	index@(_ZN3cub18CUB_300001_SM_10006detail4scan20DeviceScanInitKernelINS0_13ScanTileStateIiLb1EEEEEvT_i)
        /*00e0*/ 	.word	0x00000000


	//----- nvinfo : EIATTR_MIN_STACK_SIZE
	.align		4
.L_91:
        /*00e4*/ 	.byte	0x04, 0x12
        /*00e6*/ 	.short	(.L_93 - .L_92)
	.align		4
.L_92:
        /*00e8*/ 	.word	index@(_ZN3cub18CUB_300001_SM_10006detail11EmptyKernelIvEEvv)
        /*00ec*/ 	.word	0x00000000


	//----- nvinfo : EIATTR_MIN_STACK_SIZE
	.align		4
.L_93:
        /*00f0*/ 	.byte	0x04, 0x12
        /*00f2*/ 	.short	(.L_95 - .L_94)
	.align		4
.L_94:
        /*00f4*/ 	.word	index@(_Z24RandomizedParallelGreedyPiS_S_S_iiS_)
        /*00f8*/ 	.word	0x00000000


	//----- nvinfo : EIATTR_MIN_STACK_SIZE
	.align		4
.L_95:
        /*00fc*/ 	.byte	0x04, 0x12
        /*00fe*/ 	.short	(.L_97 - .L_96)
	.align		4
.L_96:
        /*0100*/ 	.word	index@(_Z20PermutationGeneratoriPiii)
        /*0104*/ 	.word	0x00000030


	//----- nvinfo : EIATTR_MIN_STACK_SIZE
	.align		4
.L_97:
        /*0108*/ 	.byte	0x04, 0x12
        /*010a*/ 	.short	(.L_99 - .L_98)
	.align		4
.L_98:
        /*010c*/ 	.word	index@(_Z14GraphGeneratorPiS_S_iS_)
        /*0110*/ 	.word	0x00000000


	//----- nvinfo : EIATTR_MIN_STACK_SIZE
	.align		4
.L_99:
        /*0114*/ 	.byte	0x04, 0x12
        /*0116*/ 	.short	(.L_101 - .L_100)
	.align		4
.L_100:
        /*0118*/ 	.word	index@(_Z9CopyGraphPiS_i)
        /*011c*/ 	.word	0x00000000
.L_101:


//--------------------- .nv.compat                --------------------------
	.section	.nv.compat,"",@"SHT_CUDA_COMPAT_INFO"
	.align	4
        /*0000*/ 	.byte	0x02, 0x09, 0x00, 0x00, 0x02, 0x02, 0x01, 0x00, 0x02, 0x05, 0x05, 0x00, 0x03, 0x07, 0x01, 0x01
        /*0010*/ 	.byte	0x02, 0x03, 0x00, 0x00, 0x02, 0x06, 0x01, 0x00, 0x04, 0x0b, 0x08, 0x00, 0x09, 0x00, 0x00, 0x00
        /*0020*/ 	.byte	0x00, 0x00, 0x00, 0x00


//--------------------- .nv.info._ZN3cub18CUB_300001_SM_10006detail4scan16DeviceScanKernelINS2_10policy_hubIiiimN4cuda3std3__44plusIvEEE10Policy1000EPiSC_NS0_13ScanTileStateIiLb1EEES9_NS1_10InputValueIiSC_EEmiLb0EiEEvT0_T1_T2_iT3_T4_T5_ --------------------------
	.section	.nv.info._ZN3cub18CUB_300001_SM_10006detail4scan16DeviceScanKernelINS2_10policy_hubIiiimN4cuda3std3__44plusIvEEE10Policy1000EPiSC_NS0_13ScanTileStateIiLb1EEES9_NS1_10InputValueIiSC_EEmiLb0EiEEvT0_T1_T2_iT3_T4_T5_,"",@"SHT_CUDA_INFO"
	.sectionflags	@""
	.align	4


	//----- nvinfo : EIATTR_CUDA_API_VERSION
	.align		4
        /*0000*/ 	.byte	0x04, 0x37
        /*0002*/ 	.short	(.L_103 - .L_102)
.L_102:
        /*0004*/ 	.word	0x00000082


	//----- nvinfo : EIATTR_KPARAM_INFO
	.align		4
.L_103:
        /*0008*/ 	.byte	0x04, 0x17
        /*000a*/ 	.short	(.L_105 - .L_104)
.L_104:
        /*000c*/ 	.word	0x00000000
        /*0010*/ 	.short	0x0006
        /*0012*/ 	.short	0x0030
        /*0014*/ 	.byte	0x00, 0xf0, 0x21, 0x00


	//----- nvinfo : EIATTR_KPARAM_INFO
	.align		4
.L_105:
        /*0018*/ 	.byte	0x04, 0x17
        /*001a*/ 	.short	(.L_107 - .L_106)
.L_106:
        /*001c*/ 	.word	0x00000000
        /*0020*/ 	.short	0x0005
        /*0022*/ 	.short	0x0020
        /*0024*/ 	.byte	0x00, 0xf0, 0x41, 0x00


	//----- nvinfo : EIATTR_KPARAM_INFO
	.align		4
.L_107:
        /*0028*/ 	.byte	0x04, 0x17
        /*002a*/ 	.short	(.L_109 - .L_108)
.L_108:
        /*002c*/ 	.word	0x00000000
        /*0030*/ 	.short	0x0004
        /*0032*/ 	.short	0x001c
        /*0034*/ 	.byte	0x00, 0xf0, 0x05, 0x00


	//----- nvinfo : EIATTR_KPARAM_INFO
	.align		4
.L_109:
        /*0038*/ 	.byte	0x04, 0x17
        /*003a*/ 	.short	(.L_111 - .L_110)
.L_110:
        /*003c*/ 	.word	0x00000000
        /*0040*/ 	.short	0x0003
        /*0042*/ 	.short	0x0018
        /*0044*/ 	.byte	0x00, 0xf0, 0x11, 0x00


	//----- nvinfo : EIATTR_KPARAM_INFO
	.align		4
.L_111:
        /*0048*/ 	.byte	0x04, 0x17
        /*004a*/ 	.short	(.L_113 - .L_112)
.L_112:
        /*004c*/ 	.word	0x00000000
        /*0050*/ 	.short	0x0002
        /*0052*/ 	.short	0x0010
        /*0054*/ 	.byte	0x00, 0xf0, 0x21, 0x00


	//----- nvinfo : EIATTR_KPARAM_INFO
	.align		4
.L_113:
        /*0058*/ 	.byte	0x04, 0x17
        /*005a*/ 	.short	(.L_115 - .L_114)
.L_114:
        /*005c*/ 	.word	0x00000000
        /*0060*/ 	.short	0x0001
        /*0062*/ 	.short	0x0008
        /*0064*/ 	.byte	0x00, 0xf5, 0x21, 0x00


	//----- nvinfo : EIATTR_KPARAM_INFO
	.align		4
.L_115:
        /*0068*/ 	.byte	0x04, 0x17
        /*006a*/ 	.short	(.L_117 - .L_116)
.L_116:
        /*006c*/ 	.word	0x00000000
        /*0070*/ 	.short	0x0000
        /*0072*/ 	.short	0x0000
        /*0074*/ 	.byte	0x00, 0xf5, 0x21, 0x00


	//----- nvinfo : EIATTR_SPARSE_MMA_MASK
	.align		4
.L_117:
        /*0078*/ 	.byte	0x03, 0x50
        /*007a*/ 	.short	0x0000


	//----- nvinfo : EIATTR_MAXREG_COUNT
	.align		4
        /*007c*/ 	.byte	0x03, 0x1b
        /*007e*/ 	.short	0x0080


	//----- nvinfo : EIATTR_NUM_BARRIERS
	.align		4
        /*0080*/ 	.byte	0x02, 0x4c
        /*0082*/ 	.byte	0x01
	.zero		1


	//----- nvinfo : EIATTR_MERCURY_ISA_VERSION
	.align		4
        /*0084*/ 	.byte	0x03, 0x5f
        /*0086*/ 	.short	0x0101


	//----- nvinfo : EIATTR_COOP_GROUP_MASK_REGIDS
	.align		4
        /*0088*/ 	.byte	0x04, 0x29
        /*008a*/ 	.short	(.L_119 - .L_118)


	//   ....[0]....
.L_118:
        /*008c*/ 	.word	0xffffffff


	//   ....[1]....
        /*0090*/ 	.word	0xffffffff


	//   ....[2]....
        /*0094*/ 	.word	0xffffffff


	//   ....[3]....
        /*0098*/ 	.word	0xffffffff


	//   ....[4]....
        /*009c*/ 	.word	0xffffffff


	//   ....[5]....
        /*00a0*/ 	.word	0xffffffff


	//   ....[6]....
        /*00a4*/ 	.word	0xffffffff


	//   ....[7]....
        /*00a8*/ 	.word	0xffffffff


	//   ....[8]....
        /*00ac*/ 	.word	0xffffffff


	//   ....[9]....
        /*00b0*/ 	.word	0xffffffff


	//   ....[10]....
        /*00b4*/ 	.word	0xffffffff


	//   ....[11]....
        /*00b8*/ 	.word	0xffffffff


	//   ....[12]....
        /*00bc*/ 	.word	0xffffffff


	//   ....[13]....
        /*00c0*/ 	.word	0xffffffff


	//   ....[14]....
        /*00c4*/ 	.word	0xffffffff


	//   ....[15]....
        /*00c8*/ 	.word	0xffffffff


	//   ....[16]....
        /*00cc*/ 	.word	0xffffffff


	//   ....[17]....
        /*00d0*/ 	.word	0xffffffff


	//   ....[18]....
        /*00d4*/ 	.word	0xffffffff


	//   ....[19]....
        /*00d8*/ 	.word	0xffffffff


	//   ....[20]....
        /*00dc*/ 	.word	0xffffffff


	//   ....[21]....
        /*00e0*/ 	.word	0xffffffff


	//   ....[22]....
        /*00e4*/ 	.word	0xffffffff


	//   ....[23]....
        /*00e8*/ 	.word	0xffffffff


	//   ....[24]....
        /*00ec*/ 	.word	0xffffffff


	//   ....[25]....
        /*00f0*/ 	.word	0xffffffff


	//   ....[26]....
        /*00f4*/ 	.word	0xffffffff


	//   ....[27]....
        /*00f8*/ 	.word	0xffffffff


	//   ....[28]....
        /*00fc*/ 	.word	0xffffffff


	//   ....[29]....
        /*0100*/ 	.word	0xffffffff


	//   ....[30]....
        /*0104*/ 	.word	0xffffffff


	//   ....[31]....
        /*0108*/ 	.word	0xffffffff


	//   ....[32]....
        /*010c*/ 	.word	0xffffffff


	//   ....[33]....
        /*0110*/ 	.word	0xffffffff


	//   ....[34]....
        /*0114*/ 	.word	0xffffffff


	//   ....[35]....
        /*0118*/ 	.word	0xffffffff


	//   ....[36]....
        /*011c*/ 	.word	0xffffffff


	//   ....[37]....
        /*0120*/ 	.word	0xffffffff


	//   ....[38]....
        /*0124*/ 	.word	0xffffffff


	//   ....[39]....
        /*0128*/ 	.word	0xffffffff


	//   ....[40]....
        /*012c*/ 	.word	0xffffffff


	//   ....[41]....
        /*0130*/ 	.word	0xffffffff


	//   ....[42]....
        /*0134*/ 	.word	0xffffffff


	//   ....[43]....
        /*0138*/ 	.word	0xffffffff


	//   ....[44]....
        /*013c*/ 	.word	0xffffffff


	//   ....[45]....
        /*0140*/ 	.word	0xffffffff


	//   ....[46]....
        /*0144*/ 	.word	0xffffffff


	//   ....[47]....
        /*0148*/ 	.word	0xffffffff


	//   ....[48]....
        /*014c*/ 	.word	0xffffffff


	//   ....[49]....
        /*0150*/ 	.word	0xffffffff


	//   ....[50]....
        /*0154*/ 	.word	0xffffffff


	//   ....[51]....
        /*0158*/ 	.word	0xffffffff


	//   ....[52]....
        /*015c*/ 	.word	0xffffffff


	//   ....[53]....
        /*0160*/ 	.word	0xffffffff


	//   ....[54]....
        /*0164*/ 	.word	0xffffffff


	//   ....[55]....
        /*0168*/ 	.word	0xffffffff


	//   ....[56]....
        /*016c*/ 	.word	0xffffffff


	//   ....[57]....
        /*0170*/ 	.word	0xffffffff


	//   ....[58]....
        /*0174*/ 	.word	0xffffffff


	//   ....[59]....
        /*0178*/ 	.word	0xffffffff


	//   ....[60]....
        /*017c*/ 	.word	0x0500000a


	//   ....[61]....
        /*0180*/ 	.word	0x0500000a


	//   ....[62]....
        /*0184*/ 	.word	0x0500000a


	//   ....[63]....
        /*0188*/ 	.word	0x0500000a


	//   ....[64]....
        /*018c*/ 	.word	0x0500000a


	//   ....[65]....
        /*0190*/ 	.word	0x0500000a


	//   ....[66]....
        /*0194*/ 	.word	0x0500000a


	//   ....[67]....
        /*0198*/ 	.word	0x0500000a


	//   ....[68]....
        /*019c*/ 	.word	0x0500000a


	//   ....[69]....
        /*01a0*/ 	.word	0x0500000a


	//   ....[70]....
        /*01a4*/ 	.word	0x0500000a


	//   ....[71]....
        /*01a8*/ 	.word	0x0500000a


	//   ....[72]....
        /*01ac*/ 	.word	0x0500000a


	//   ....[73]....
        /*01b0*/ 	.word	0x0500000a


	//   ....[74]....
        /*01b4*/ 	.word	0x0500000a


	//   ....[75]....
        /*01b8*/ 	.word	0x0500000a


	//   ....[76]....
        /*01bc*/ 	.word	0x0500000a


	//   ....[77]....
        /*01c0*/ 	.word	0x0500000a


	//   ....[78]....
        /*01c4*/ 	.word	0x0500000a


	//   ....[79]....
        /*01c8*/ 	.word	0x0500000a


	//   ....[80]....
        /*01cc*/ 	.word	0x0500000a


	//   ....[81]....
        /*01d0*/ 	.word	0x0500000a


	//   ....[82]....
        /*01d4*/ 	.word	0x0500000a


	//   ....[83]....
        /*01d8*/ 	.word	0x0500000a


	//   ....[84]....
        /*01dc*/ 	.word	0x0500000a


	//   ....[85]....
        /*01e0*/ 	.word	0x0500000a


	//   ....[86]....
        /*01e4*/ 	.word	0x0500000a


	//   ....[87]....
        /*01e8*/ 	.word	0x0500000a


	//   ....[88]....
        /*01ec*/ 	.word	0x0500000a


	//   ....[89]....
        /*01f0*/ 	.word	0x0500000a


	//   ....[90]....
        /*01f4*/ 	.word	0x0500000a


	//   ....[91]....
        /*01f8*/ 	.word	0x0500000a


	//   ....[92]....
        /*01fc*/ 	.word	0x0500000a


	//   ....[93]....
        /*0200*/ 	.word	0x0500000a


	//   ....[94]....
        /*0204*/ 	.word	0x0500000a


	//   ....[95]....
        /*0208*/ 	.word	0x0500000a


	//----- nvinfo : EIATTR_COOP_GROUP_INSTR_OFFSETS
	.align		4
.L_119:
        /*020c*/ 	.byte	0x04, 0x28
        /*020e*/ 	.short	(.L_121 - .L_120)


	//   ....[0]....
.L_120:
        /*0210*/ 	.word	0x000004d0


	//   ....[1]....
        /*0214*/ 	.word	0x000006f0


	//   ....[2]....
        /*0218*/ 	.word	0x00000710


	//   ....[3]....
        /*021c*/ 	.word	0x00000730


	//   ....[4]....
        /*0220*/ 	.word	0x00000750


	//   ....[5]....
        /*0224*/ 	.word	0x00000770


	//   ....[6]....
        /*0228*/ 	.word	0x00000b80


	//   ....[7]....
        /*022c*/ 	.word	0x00000ba0


	//   ....[8]....
        /*0230*/ 	.word	0x00000bc0


	//   ....[9]....
        /*0234*/ 	.word	0x00000be0


	//   ....[10]....
        /*0238*/ 	.word	0x00000c00


	//   ....[11]....
        /*023c*/ 	.word	0x00001000


	//   ....[12]....
        /*0240*/ 	.word	0x00001090


	//   ....[13]....
        /*0244*/ 	.word	0x000010f0


	//   ....[14]....
        /*0248*/ 	.word	0x00001160


	//   ....[15]....
        /*024c*/ 	.word	0x000011c0


	//   ....[16]....
        /*0250*/ 	.word	0x00001210


	//   ....[17]....
        /*0254*/ 	.word	0x00001270


	//   ....[18]....
        /*0258*/ 	.word	0x000012c0


	//   ....[19]....
        /*025c*/ 	.word	0x000012e0


	//   ....[20]....
        /*0260*/ 	.word	0x000013a0


	//   ....[21]....
        /*0264*/ 	.word	0x00001430


	//   ....[22]....
        /*0268*/ 	.word	0x00001480


	//   ....[23]....
        /*026c*/ 	.word	0x000014e0


	//   ....[24]....
        /*0270*/ 	.word	0x00001540


	//   ....[25]....
        /*0274*/ 	.word	0x00001580


	//   ....[26]....
        /*0278*/ 	.word	0x000015c0


	//   ....[27]....
        /*027c*/ 	.word	0x00001600


	//   ....[28]....
        /*0280*/ 	.word	0x00001610


	//   ....[29]....
        /*0284*/ 	.word	0x00001a50


	//   ....[30]....
        /*0288*/ 	.word	0x00002430


	//   ....[31]....
        /*028c*/ 	.word	0x00002650


	//   ....[32]....
        /*0290*/ 	.word	0x00002670


	//   ....[33]....
        /*0294*/ 	.word	0x00002690


	//   ....[34]....
        /*0298*/ 	.word	0x000026b0


	//   ....[35]....
        /*029c*/ 	.word	0x000026d0


	//   ....[36]....
        /*02a0*/ 	.word	0x00002a60


	//   ....[37]....
        /*02a4*/ 	.word	0x00002a80


	//   ....[38]....
        /*02a8*/ 	.word	0x00002aa0


	//   ....[39]....
        /*02ac*/ 	.word	0x00002ac0


	//   ....[40]....
        /*02b0*/ 	.word	0x00002ae0


	//   ....[41]....
        /*02b4*/ 	.word	0x00002ee0


	//   ....[42]....
        /*02b8*/ 	.word	0x00002f70


	//   ....[43]....
        /*02bc*/ 	.word	0x00002fd0


	//   ....[44]....
        /*02c0*/ 	.word	0x00003030


	//   ....[45]....
        /*02c4*/ 	.word	0x00003090


	//   ....[46]....
        /*02c8*/ 	.word	0x000030f0


	//   ....[47]....
        /*02cc*/ 	.word	0x00003140


	//   ....[48]....
        /*02d0*/ 	.word	0x000031b0


	//   ....[49]....
        /*02d4*/ 	.word	0x000031c0


	//   ....[50]....
        /*02d8*/ 	.word	0x000032a0


	//   ....[51]....
        /*02dc*/ 	.word	0x00003330


	//   ....[52]....
        /*02e0*/ 	.word	0x00003380


	//   ....[53]....
        /*02e4*/ 	.word	0x000033f0


	//   ....[54]....
        /*02e8*/ 	.word	0x00003450


	//   ....[55]....
        /*02ec*/ 	.word	0x000034a0


	//   ....[56]....
        /*02f0*/ 	.word	0x000034e0


	//   ....[57]....
        /*02f4*/ 	.word	0x00003540


	//   ....[58]....
        /*02f8*/ 	.word	0x00003550


	//   ....[59]....
        /*02fc*/ 	.word	0x000039d0


	//   ....[60]....
        /*0300*/ 	.word	0x00003f80


	//   ....[61]....
        /*0304*/ 	.word	0x00004000


	//   ....[62]....
        /*0308*/ 	.word	0x00004090


	//   ....[63]....
        /*030c*/ 	.word	0x00004170


	//   ....[64]....
        /*0310*/ 	.word	0x000041f0


	//   ....[65]....
        /*0314*/ 	.word	0x00004280


	//   ....[66]....
        /*0318*/ 	.word	0x00004300


	//   ....[67]....
        /*031c*/ 	.word	0x00004380


	//   ....[68]....
        /*0320*/ 	.word	0x000043b0


	//   ....[69]....
        /*0324*/ 	.word	0x00004480


	//   ....[70]....
        /*0328*/ 	.word	0x00004500


	//   ....[71]....
        /*032c*/ 	.word	0x00004580


	//   ....[72]....
        /*0330*/ 	.word	0x00004630


	//   ....[73]....
        /*0334*/ 	.word	0x000046c0


	//   ....[74]....
        /*0338*/ 	.word	0x00004740


	//   ....[75]....
        /*033c*/ 	.word	0x000047b0


	//   ....[76]....
        /*0340*/ 	.word	0x00004830


	//   ....[77]....
        /*0344*/ 	.word	0x00004890


	//   ....[78]....
        /*0348*/ 	.word	0x00004900


	//   ....[79]....
        /*034c*/ 	.word	0x00004980


	//   ....[80]....
        /*0350*/ 	.word	0x00004a20


	//   ....[81]....
        /*0354*/ 	.word	0x00004ae0


	//   ....[82]....
        /*0358*/ 	.word	0x00004b80


	//   ....[83]....
        /*035c*/ 	.word	0x00004c10


	//   ....[84]....
        /*0360*/ 	.word	0x00004ca0


	//   ....[85]....
        /*0364*/ 	.word	0x00004d10


	//   ....[86]....
        /*0368*/ 	.word	0x00004d40


	//   ....[87]....
        /*036c*/ 	.word	0x00004e10


	//   ....[88]....
        /*0370*/ 	.word	0x00004e90


	//   ....[89]....
        /*0374*/ 	.word	0x00004f10


	//   ....[90]....
        /*0378*/ 	.word	0x00004fd0


	//   ....[91]....
        /*037c*/ 	.word	0x00005070


	//   ....[92]....
        /*0380*/ 	.word	0x00005100


	//   ....[93]....
        /*0384*/ 	.word	0x00005190


	//   ....[94]....
        /*0388*/ 	.word	0x00005220


	//   ....[95]....
        /*038c*/ 	.word	0x00005280


	//----- nvinfo : EIATTR_VRC_CTA_INIT_COUNT
	.align		4
.L_121:
        /*0390*/ 	.byte	0x02, 0x4a
	.zero		1
	.zero		1


	//----- nvinfo : EIATTR_EXIT_INSTR_OFFSETS
	.align		4
        /*0394*/ 	.byte	0x04, 0x1c
        /*0396*/ 	.short	(.L_123 - .L_122)


	//   ....[0]....
.L_122:
        /*0398*/ 	.word	0x00001ce0


	//   ....[1]....
        /*039c*/ 	.word	0x00001d10


	//   ....[2]....
        /*03a0*/ 	.word	0x00003f10


	//   ....[3]....
        /*03a4*/ 	.word	0x00003f30


	//----- nvinfo : EIATTR_MAX_THREADS
	.align		4
.L_123:
        /*03a8*/ 	.byte	0x04, 0x05
        /*03aa*/ 	.short	(.L_125 - .L_124)
.L_124:
        /*03ac*/ 	.word	0x000001a0
        /*03b0*/ 	.word	0x00000001
        /*03b4*/ 	.word	0x00000001


	//----- nvinfo : EIATTR_CRS_STACK_SIZE
	.align		4
.L_125:
        /*03b8*/ 	.byte	0x04, 0x1e
        /*03ba*/ 	.short	(.L_127 - .L_126)
.L_126:
        /*03bc*/ 	.word	0x00000000


	//----- nvinfo : EIATTR_CBANK_PARAM_SIZE
	.align		4
.L_127:
        /*03c0*/ 	.byte	0x03, 0x19
        /*03c2*/ 	.short	0x0038


	//----- nvinfo : EIATTR_PARAM_CBANK
	.align		4
        /*03c4*/ 	.byte	0x04, 0x0a
        /*03c6*/ 	.short	(.L_129 - .L_128)
	.align		4
.L_128:
        /*03c8*/ 	.word	index@(.nv.constant0._ZN3cub18CUB_300001_SM_10006detail4scan16DeviceScanKernelINS2_10policy_hubIiiimN4cuda3std3__44plusIvEEE10Policy1000EPiSC_NS0_13ScanTileStateIiLb1EEES9_NS1_10InputValueIiSC_EEmiLb0EiEEvT0_T1_T2_iT3_T4_T5_)
        /*03cc*/ 	.short	0x0380
        /*03ce*/ 	.short	0x0038


	//----- nvinfo : EIATTR_SW_WAR
	.align		4
.L_129:
        /*03d0*/ 	.byte	0x04, 0x36
        /*03d2*/ 	.short	(.L_131 - .L_130)
.L_130:
        /*03d4*/ 	.word	0x00000008
.L_131:


//--------------------- .nv.info._ZN3cub18CUB_300001_SM_10006detail4scan16DeviceScanKernelINS2_10policy_hubIiiijN4cuda3std3__44plusIvEEE10Policy1000EPiSC_NS0_13ScanTileStateIiLb1EEES9_NS1_10InputValueIiSC_EEjiLb0EiEEvT0_T1_T2_iT3_T4_T5_ --------------------------
	.section	.nv.info._ZN3cub18CUB_300001_SM_10006detail4scan16DeviceScanKernelINS2_10policy_hubIiiijN4cuda3std3__44plusIvEEE10Policy1000EPiSC_NS0_13ScanTileStateIiLb1EEES9_NS1_10InputValueIiSC_EEjiLb0EiEEvT0_T1_T2_iT3_T4_T5_,"",@"SHT_CUDA_INFO"
	.sectionflags	@""
	.align	4


	//----- nvinfo : EIATTR_CUDA_API_VERSION
	.align		4
        /*0000*/ 	.byte	0x04, 0x37
        /*0002*/ 	.short	(.L_133 - .L_132)
.L_132:
        /*0004*/ 	.word	0x00000082


	//----- nvinfo : EIATTR_KPARAM_INFO
	.align		4
.L_133:
        /*0008*/ 	.byte	0x04, 0x17
        /*000a*/ 	.short	(.L_135 - .L_134)
.L_134:
        /*000c*/ 	.word	0x00000000
        /*0010*/ 	.short	0x0006
        /*0012*/ 	.short	0x0030
        /*0014*/ 	.byte	0x00, 0xf0, 0x11, 0x00


	//----- nvinfo : EIATTR_KPARAM_INFO
	.align		4
.L_135:
        /*0018*/ 	.byte	0x04, 0x17
        /*001a*/ 	.short	(.L_137 - .L_136)
.L_136:
        /*001c*/ 	.word	0x00000000
        /*0020*/ 	.short	0x0005
        /*0022*/ 	.short	0x0020
        /*0024*/ 	.byte	0x00, 0xf0, 0x41, 0x00


	//----- nvinfo : EIATTR_KPARAM_INFO
	.align		4
.L_137:
        /*0028*/ 	.byte	0x04, 0x17
        /*002a*/ 	.short	(.L_139 - .L_138)
.L_138:
        /*002c*/ 	.word	0x00000000
        /*0030*/ 	.short	0x0004
        /*0032*/ 	.short	0x001c
        /*0034*/ 	.byte	0x00, 0xf0, 0x05, 0x00


	//----- nvinfo : EIATTR_KPARAM_INFO
	.align		4
.L_139:
        /*0038*/ 	.byte	0x04, 0x17
        /*003a*/ 	.short	(.L_141 - .L_140)
.L_140:
        /*003c*/ 	.word	0x00000000
        /*0040*/ 	.short	0x0003
        /*0042*/ 	.short	0x0018
        /*0044*/ 	.byte	0x00, 0xf0, 0x11, 0x00


	//----- nvinfo : EIATTR_KPARAM_INFO
	.align		4
.L_141:
        /*0048*/ 	.byte	0x04, 0x17
        /*004a*/ 	.short	(.L_143 - .L_142)
.L_142:
        /*004c*/ 	.word	0x00000000
        /*0050*/ 	.short	0x0002
        /*0052*/ 	.short	0x0010
        /*0054*/ 	.byte	0x00, 0xf0, 0x21, 0x00


	//----- nvinfo : EIATTR_KPARAM_INFO
	.align		4
.L_143:
        /*0058*/ 	.byte	0x04, 0x17
        /*005a*/ 	.short	(.L_145 - .L_144)
.L_144:
        /*005c*/ 	.word	0x00000000
        /*0060*/ 	.short	0x0001
        /*0062*/ 	.short	0x0008
        /*0064*/ 	.byte	0x00, 0xf5, 0x21, 0x00


	//----- nvinfo : EIATTR_KPARAM_INFO
	.align		4
.L_145:
        /*0068*/ 	.byte	0x04, 0x17
        /*006a*/ 	.short	(.L_147 - .L_146)
.L_146:
        /*006c*/ 	.word	0x00000000
        /*0070*/ 	.short	0x0000
        /*0072*/ 	.short	0x0000
        /*0074*/ 	.byte	0x00, 0xf5, 0x21, 0x00


	//----- nvinfo : EIATTR_SPARSE_MMA_MASK
	.align		4
.L_147:
        /*0078*/ 	.byte	0x03, 0x50
        /*007a*/ 	.short	0x0000


	//----- nvinfo : EIATTR_MAXREG_COUNT
	.align		4
        /*007c*/ 	.byte	0x03, 0x1b
        /*007e*/ 	.short	0x00a8


	//----- nvinfo : EIATTR_NUM_BARRIERS
	.align		4
        /*0080*/ 	.byte	0x02, 0x4c
        /*0082*/ 	.byte	0x01
	.zero		1


	//----- nvinfo : EIATTR_MERCURY_ISA_VERSION
	.align		4
        /*0084*/ 	.byte	0x03, 0x5f
        /*0086*/ 	.short	0x0101


	//----- nvinfo : EIATTR_UNUSED_LOAD_BYTE_OFFSET
	.align		4
        /*0088*/ 	.byte	0x04, 0x44
        /*008a*/ 	.short	(.L_149 - .L_148)


	//   ....[0]....
.L_148:
        /*008c*/ 	.word	0x000029f0
        /*0090*/ 	.word	0x00000fff


	//----- nvinfo : EIATTR_COOP_GROUP_MASK_REGIDS
	.align		4
.L_149:
        /*0094*/ 	.byte	0x04, 0x29
        /*0096*/ 	.short	(.L_151 - .L_150)


	//   ....[0]....
.L_150:
        /*0098*/ 	.word	0xffffffff


	//   ....[1]....
        /*009c*/ 	.word	0xffffffff


	//   ....[2]....
        /*00a0*/ 	.word	0xffffffff


	//   ....[3]....
        /*00a4*/ 	.word	0xffffffff


	//   ....[4]....
        /*00a8*/ 	.word	0xffffffff


	//   ....[5]....
        /*00ac*/ 	.word	0xffffffff


	//   ....[6]....
        /*00b0*/ 	.word	0xffffffff


	//   ....[7]....
        /*00b4*/ 	.word	0xffffffff


	//   ....[8]....
        /*00b8*/ 	.word	0xffffffff


	//   ....[9]....
        /*00bc*/ 	.word	0xffffffff


	//   ....[10]....
        /*00c0*/ 	.word	0xffffffff


	//   ....[11]....
        /*00c4*/ 	.word	0xffffffff


	//   ....[12]....
        /*00c8*/ 	.word	0xffffffff


	//   ....[13]....
        /*00cc*/ 	.word	0xffffffff


	//   ....[14]....
        /*00d0*/ 	.word	0xffffffff


	//   ....[15]....
        /*00d4*/ 	.word	0xffffffff


	//   ....[16]....
        /*00d8*/ 	.word	0xffffffff


	//   ....[17]....
        /*00dc*/ 	.word	0xffffffff


	//   ....[18]....
        /*00e0*/ 	.word	0xffffffff


	//   ....[19]....
        /*00e4*/ 	.word	0xffffffff


	//   ....[20]....
        /*00e8*/ 	.word	0xffffffff


	//   ....[21]....
        /*00ec*/ 	.word	0xffffffff


	//   ....[22]....
        /*00f0*/ 	.word	0xffffffff


	//   ....[23]....
        /*00f4*/ 	.word	0xffffffff


	//   ....[24]....
        /*00f8*/ 	.word	0xffffffff


	//   ....[25]....
        /*00fc*/ 	.word	0xffffffff


	//   ....[26]....
        /*0100*/ 	.word	0xffffffff


	//   ....[27]....
        /*0104*/ 	.word	0xffffffff


	//   ....[28]....
        /*0108*/ 	.word	0xffffffff


	//   ....[29]....
        /*010c*/ 	.word	0xffffffff


	//   ....[30]....
        /*0110*/ 	.word	0xffffffff


	//   ....[31]....
        /*0114*/ 	.word	0xffffffff


	//   ....[32]....
        /*0118*/ 	.word	0xffffffff


	//   ....[33]....
        /*011c*/ 	.word	0xffffffff


	//   ....[34]....
        /*0120*/ 	.word	0xffffffff


	//   ....[35]....
        /*0124*/ 	.word	0xffffffff


	//   ....[36]....
        /*0128*/ 	.word	0xffffffff


	//   ....[37]....
        /*012c*/ 	.word	0xffffffff


	//   ....[38]....
        /*0130*/ 	.word	0xffffffff


	//   ....[39]....
        /*0134*/ 	.word	0xffffffff


	//   ....[40]....
        /*0138*/ 	.word	0xffffffff


	//   ....[41]....
        /*013c*/ 	.word	0xffffffff


	//   ....[42]....
        /*0140*/ 	.word	0xffffffff


	//   ....[43]....
        /*0144*/ 	.word	0xffffffff


	//   ....[44]....
        /*0148*/ 	.word	0xffffffff


	//   ....[45]....
        /*014c*/ 	.word	0xffffffff


	//   ....[46]....
        /*0150*/ 	.word	0xffffffff


	//   ....[47]....
        /*0154*/ 	.word	0xffffffff


	//   ....[48]....
        /*0158*/ 	.word	0xffffffff


	//   ....[49]....
        /*015c*/ 	.word	0xffffffff


	//   ....[50]....
        /*0160*/ 	.word	0xffffffff


	//   ....[51]....
        /*0164*/ 	.word	0xffffffff


	//   ....[52]....
        /*0168*/ 	.word	0xffffffff


	//   ....[53]....
        /*016c*/ 	.word	0xffffffff


	//   ....[54]....
        /*0170*/ 	.word	0xffffffff


	//   ....[55]....
        /*0174*/ 	.word	0xffffffff


	//   ....[56]....
        /*0178*/ 	.word	0xffffffff


	//   ....[57]....
        /*017c*/ 	.word	0xffffffff


	//   ....[58]....
        /*0180*/ 	.word	0xffffffff


	//   ....[59]....
        /*0184*/ 	.word	0xffffffff


	//   ....[60]....
        /*0188*/ 	.word	0x05000013


	//   ....[61]....
        /*018c*/ 	.word	0x05000013


	//   ....[62]....
        /*0190*/ 	.word	0x05000013


	//   ....[63]....
        /*0194*/ 	.word	0x05000013


	//   ....[64]....
        /*0198*/ 	.word	0x05000013


	//   ....[65]....
        /*019c*/ 	.word	0x05000013


	//   ....[66]....
        /*01a0*/ 	.word	0x05000013


	//   ....[67]....
        /*01a4*/ 	.word	0x05000013


	//   ....[68]....
        /*01a8*/ 	.word	0x05000013


	//   ....[69]....
        /*01ac*/ 	.word	0x05000013


	//   ....[70]....
        /*01b0*/ 	.word	0x05000013


	//   ....[71]....
        /*01b4*/ 	.word	0x05000013


	//   ....[72]....
        /*01b8*/ 	.word	0x05000013


	//   ....[73]....
        /*01bc*/ 	.word	0x05000013


	//   ....[74]....
        /*01c0*/ 	.word	0x05000013


	//   ....[75]....
        /*01c4*/ 	.word	0x05000013


	//   ....[76]....
        /*01c8*/ 	.word	0x05000013


	//   ....[77]....
        /*01cc*/ 	.word	0x05000013


	//   ....[78]....
        /*01d0*/ 	.word	0x05000013


	//   ....[79]....
        /*01d4*/ 	.word	0x05000013


	//   ....[80]....
        /*01d8*/ 	.word	0x05000013


	//   ....[81]....
        /*01dc*/ 	.word	0x05000013


	//   ....[82]....
        /*01e0*/ 	.word	0x05000013


	//   ....[83]....
        /*01e4*/ 	.word	0x05000013


	//   ....[84]....
        /*01e8*/ 	.word	0x05000013


	//   ....[85]....
        /*01ec*/ 	.word	0x05000013


	//   ....[86]....
        /*01f0*/ 	.word	0x05000013


	//   ....[87]....
        /*01f4*/ 	.word	0x05000013


	//   ....[88]....
        /*01f8*/ 	.word	0x05000013


	//   ....[89]....
        /*01fc*/ 	.word	0x05000013


	//   ....[90]....
        /*0200*/ 	.word	0x05000013


	//   ....[91]....
        /*0204*/ 	.word	0x05000013


	//   ....[92]....
        /*0208*/ 	.word	0x05000013


	//   ....[93]....
        /*020c*/ 	.word	0x05000013


	//   ....[94]....
        /*0210*/ 	.word	0x05000013


	//   ....[95]....
        /*0214*/ 	.word	0x05000013


	//----- nvinfo : EIATTR_COOP_GROUP_INSTR_OFFSETS
	.align		4
.L_151:
        /*0218*/ 	.byte	0x04, 0x28
        /*021a*/ 	.short	(.L_153 - .L_152)


	//   ....[0]....
.L_152:
        /*021c*/ 	.word	0x00000510


	//   ....[1]....
        /*0220*/ 	.word	0x000006d0


	//   ....[2]....
        /*0224*/ 	.word	0x000006f0


	//   ....[3]....
        /*0228*/ 	.word	0x00000710


	//   ....[4]....
        /*022c*/ 	.word	0x00000730


	//   ....[5]....
        /*0230*/ 	.word	0x00000750


	//   ....[6]....
        /*0234*/ 	.word	0x00000b40


	//   ....[7]....
        /*0238*/ 	.word	0x00000b60


	//   ....[8]....
        /*023c*/ 	.word	0x00000b80


	//   ....[9]....
        /*0240*/ 	.word	0x00000ba0


	//   ....[10]....
        /*0244*/ 	.word	0x00000bc0


	//   ....[11]....
        /*0248*/ 	.word	0x00000f70


	//   ....[12]....
        /*024c*/ 	.word	0x00001140


	//   ....[13]....
        /*0250*/ 	.word	0x000011a0


	//   ....[14]....
        /*0254*/ 	.word	0x00001250


	//   ....[15]....
        /*0258*/ 	.word	0x000012a0


	//   ....[16]....
        /*025c*/ 	.word	0x000012f0


	//   ....[17]....
        /*0260*/ 	.word	0x00001340


	//   ....[18]....
        /*0264*/ 	.word	0x00001380


	//   ....[19]....
        /*0268*/ 	.word	0x00001390


	//   ....[20]....
        /*026c*/ 	.word	0x00001470


	//   ....[21]....
        /*0270*/ 	.word	0x00001640


	//   ....[22]....
        /*0274*/ 	.word	0x00001690


	//   ....[23]....
        /*0278*/ 	.word	0x000016f0


	//   ....[24]....
        /*027c*/ 	.word	0x00001750


	//   ....[25]....
        /*0280*/ 	.word	0x00001790


	//   ....[26]....
        /*0284*/ 	.word	0x000017d0


	//   ....[27]....
        /*0288*/ 	.word	0x00001810


	//   ....[28]....
        /*028c*/ 	.word	0x00001820


	//   ....[29]....
        /*0290*/ 	.word	0x00001c30


	//   ....[30]....
        /*0294*/ 	.word	0x00002710


	//   ....[31]....
        /*0298*/ 	.word	0x000028d0


	//   ....[32]....
        /*029c*/ 	.word	0x000028f0


	//   ....[33]....
        /*02a0*/ 	.word	0x00002910


	//   ....[34]....
        /*02a4*/ 	.word	0x00002930


	//   ....[35]....
        /*02a8*/ 	.word	0x00002950


	//   ....[36]....
        /*02ac*/ 	.word	0x00002ce0


	//   ....[37]....
        /*02b0*/ 	.word	0x00002d00


	//   ....[38]....
        /*02b4*/ 	.word	0x00002d20


	//   ....[39]....
        /*02b8*/ 	.word	0x00002d40


	//   ....[40]....
        /*02bc*/ 	.word	0x00002d60


	//   ....[41]....
        /*02c0*/ 	.word	0x00003120


	//   ....[42]....
        /*02c4*/ 	.word	0x000032f0


	//   ....[43]....
        /*02c8*/ 	.word	0x00003350


	//   ....[44]....
        /*02cc*/ 	.word	0x000033c0


	//   ....[45]....
        /*02d0*/ 	.word	0x00003430


	//   ....[46]....
        /*02d4*/ 	.word	0x00003480


	//   ....[47]....
        /*02d8*/ 	.word	0x000034d0


	//   ....[48]....
        /*02dc*/ 	.word	0x00003530


	//   ....[49]....
        /*02e0*/ 	.word	0x00003540


	//   ....[50]....
        /*02e4*/ 	.word	0x00003620


	//   ....[51]....
        /*02e8*/ 	.word	0x000037f0


	//   ....[52]....
        /*02ec*/ 	.word	0x00003840


	//   ....[53]....
        /*02f0*/ 	.word	0x000038b0


	//   ....[54]....
        /*02f4*/ 	.word	0x00003910


	//   ....[55]....
        /*02f8*/ 	.word	0x00003960


	//   ....[56]....
        /*02fc*/ 	.word	0x000039c0


	//   ....[57]....
        /*0300*/ 	.word	0x00003a00


	//   ....[58]....
        /*0304*/ 	.word	0x00003a10


	//   ....[59]....
        /*0308*/ 	.word	0x00003e90


	//   ....[60]....
        /*030c*/ 	.word	0x000044a0


	//   ....[61]....
        /*0310*/ 	.word	0x00004520


	//   ....[62]....
        /*0314*/ 	.word	0x000045b0


	//   ....[63]....
        /*0318*/ 	.word	0x000046b0


	//   ....[64]....
        /*031c*/ 	.word	0x00004750


	//   ....[65]....
        /*0320*/ 	.word	0x000047e0


	//   ....[66]....
        /*0324*/ 	.word	0x00004860


	//   ....[67]....
        /*0328*/ 	.word	0x000048e0


	//   ....[68]....
        /*032c*/ 	.word	0x00004910


	//   ....[69]....
        /*0330*/ 	.word	0x000049b0


	//   ....[70]....
        /*0334*/ 	.word	0x00004a30


	//   ....[71]....
        /*0338*/ 	.word	0x00004ab0


	//   ....[72]....
        /*033c*/ 	.word	0x00004b70


	//   ....[73]....
        /*0340*/ 	.word	0x00004c00


	//   ....[74]....
        /*0344*/ 	.word	0x00004c80


	//   ....[75]....
        /*0348*/ 	.word	0x00004d00


	//   ....[76]....
        /*034c*/ 	.word	0x00004d80


	//   ....[77]....
        /*0350*/ 	.word	0x00004db0


	//   ....[78]....
        /*0354*/ 	.word	0x00004e50


	//   ....[79]....
        /*0358*/ 	.word	0x00004ed0


	//   ....[80]....
        /*035c*/ 	.word	0x00004f60


	//   ....[81]....
        /*0360*/ 	.word	0x00005030


	//   ....[82]....
        /*0364*/ 	.word	0x000050d0


	//   ....[83]....
        /*0368*/ 	.word	0x00005160


	//   ....[84]....
        /*036c*/ 	.word	0x000051e0


	//   ....[85]....
        /*0370*/ 	.word	0x00005280


	//   ....[86]....
        /*0374*/ 	.word	0x000052b0


	//   ....[87]....
        /*0378*/ 	.word	0x00005370


	//   ....[88]....
        /*037c*/ 	.word	0x000053f0


	//   ....[89]....
        /*0380*/ 	.word	0x00005470


	//   ....[90]....
        /*0384*/ 	.word	0x00005530


	//   ....[91]....
        /*0388*/ 	.word	0x000055d0


	//   ....[92]....
        /*038c*/ 	.word	0x00005660


	//   ....[93]....
        /*0390*/ 	.word	0x000056f0


	//   ....[94]....
        /*0394*/ 	.word	0x00005760


	//   ....[95]....
        /*0398*/ 	.word	0x000057e0


	//----- nvinfo : EIATTR_VRC_CTA_INIT_COUNT
	.align		4
.L_153:
        /*039c*/ 	.byte	0x02, 0x4a
	.zero		1
	.zero		1


	//----- nvinfo : EIATTR_EXIT_INSTR_OFFSETS
	.align		4
        /*03a0*/ 	.byte	0x04, 0x1c
        /*03a2*/ 	.short	(.L_155 - .L_154)


	//   ....[0]....
.L_154:
        /*03a4*/ 	.word	0x00001f00


	//   ....[1]....
        /*03a8*/ 	.word	0x00001f20


	//   ....[2]....
        /*03ac*/ 	.word	0x00004430


	//   ....[3]....
        /*03b0*/ 	.word	0x00004450


	//----- nvinfo : EIATTR_MAX_THREADS
	.align		4
.L_155:
        /*03b4*/ 	.byte	0x04, 0x05
        /*03b6*/ 	.short	(.L_157 - .L_156)
.L_156:
        /*03b8*/ 	.word	0x00000180
        /*03bc*/ 	.word	0x00000001
        /*03c0*/ 	.word	0x00000001


	//----- nvinfo : EIATTR_CRS_STACK_SIZE
	.align		4
.L_157:
        /*03c4*/ 	.byte	0x04, 0x1e
        /*03c6*/ 	.short	(.L_159 - .L_158)
.L_158:
        /*03c8*/ 	.word	0x00000000


	//----- nvinfo : EIATTR_CBANK_PARAM_SIZE
	.align		4
.L_159:
        /*03cc*/ 	.byte	0x03, 0x19
        /*03ce*/ 	.short	0x0034


	//----- nvinfo : EIATTR_PARAM_CBANK
	.align		4
        /*03d0*/ 	.byte	0x04, 0x0a
        /*03d2*/ 	.short	(.L_161 - .L_160)
	.align		4
.L_160:
        /*03d4*/ 	.word	index@(.nv.constant0._ZN3cub18CUB_300001_SM_10006detail4scan16DeviceScanKernelINS2_10policy_hubIiiijN4cuda3std3__44plusIvEEE10Policy1000EPiSC_NS0_13ScanTileStateIiLb1EEES9_NS1_10InputValueIiSC_EEjiLb0EiEEvT0_T1_T2_iT3_T4_T5_)
        /*03d8*/ 	.short	0x0380
        /*03da*/ 	.short	0x0034


	//----- nvinfo : EIATTR_SW_WAR
	.align		4
.L_161:
        /*03dc*/ 	.byte	0x04, 0x36
        /*03de*/ 	.short	(.L_163 - .L_162)
.L_162:
        /*03e0*/ 	.word	0x00000008
.L_163:


//--------------------- .nv.info._ZN3cub18CUB_300001_SM_10006detail4scan20DeviceScanInitKernelINS0_13ScanTileStateIiLb1EEEEEvT_i --------------------------
	.section	.nv.info._ZN3cub18CUB_300001_SM_10006detail4scan20DeviceScanInitKernelINS0_13ScanTileStateIiLb1EEEEEvT_i,"",@"SHT_CUDA_INFO"
	.sectionflags	@""
	.align	4


	//----- nvinfo : EIATTR_CUDA_API_VERSION
	.align		4
        /*0000*/ 	.byte	0x04, 0x37
        /*0002*/ 	.short	(.L_165 - .L_164)
.L_164:
        /*0004*/ 	.word	0x00000082


	//----- nvinfo : EIATTR_KPARAM_INFO
	.align		4
.L_165:
        /*0008*/ 	.byte	0x04, 0x17
        /*000a*/ 	.short	(.L_167 - .L_166)
.L_166:
        /*000c*/ 	.word	0x00000000
        /*0010*/ 	.short	0x0001
        /*0012*/ 	.short	0x0008
        /*0014*/ 	.byte	0x00, 0xf0, 0x11, 0x00


	//----- nvinfo : EIATTR_KPARAM_INFO
	.align		4
.L_167:
        /*0018*/ 	.byte	0x04, 0x17
        /*001a*/ 	.short	(.L_169 - .L_168)
.L_168:
        /*001c*/ 	.word	0x00000000
        /*0020*/ 	.short	0x0000
        /*0022*/ 	.short	0x0000
        /*0024*/ 	.byte	0x00, 0xf0, 0x21, 0x00


	//----- nvinfo : EIATTR_SPARSE_MMA_MASK
	.align		4
.L_169:
        /*0028*/ 	.byte	0x03, 0x50
        /*002a*/ 	.short	0x0000


	//----- nvinfo : EIATTR_MAXREG_COUNT
	.align		4
        /*002c*/ 	.byte	0x03, 0x1b
        /*002e*/ 	.short	0x00ff


	//----- nvinfo : EIATTR_MERCURY_ISA_VERSION
	.align		4
        /*0030*/ 	.byte	0x03, 0x5f
        /*0032*/ 	.short	0x0101


	//----- nvinfo : EIATTR_VRC_CTA_INIT_COUNT
	.align		4
        /*0034*/ 	.byte	0x02, 0x4a
	.zero		1
	.zero		1


	//----- nvinfo : EIATTR_EXIT_INSTR_OFFSETS
	.align		4
        /*0038*/ 	.byte	0x04, 0x1c
        /*003a*/ 	.short	(.L_171 - .L_170)


	//   ....[0]....
.L_170:
        /*003c*/ 	.word	0x000000f0


	//   ....[1]....
        /*0040*/ 	.word	0x00000130


	//----- nvinfo : EIATTR_CBANK_PARAM_SIZE
	.align		4
.L_171:
        /*0044*/ 	.byte	0x03, 0x19
        /*0046*/ 	.short	0x000c


	//----- nvinfo : EIATTR_PARAM_CBANK
	.align		4
        /*0048*/ 	.byte	0x04, 0x0a
        /*004a*/ 	.short	(.L_173 - .L_172)
	.align		4
.L_172:
        /*004c*/ 	.word	index@(.nv.constant0._ZN3cub18CUB_300001_SM_10006detail4scan20DeviceScanInitKernelINS0_13ScanTileStateIiLb1EEEEEvT_i)
        /*0050*/ 	.short	0x0380
        /*0052*/ 	.short	0x000c


	//----- nvinfo : EIATTR_SW_WAR
	.align		4
.L_173:
        /*0054*/ 	.byte	0x04, 0x36
        /*0056*/ 	.short	(.L_175 - .L_174)
.L_174:
        /*0058*/ 	.word	0x00000008
.L_175:


//--------------------- .nv.info._ZN3cub18CUB_300001_SM_10006detail11EmptyKernelIvEEvv --------------------------
	.section	.nv.info._ZN3cub18CUB_300001_SM_10006detail11EmptyKernelIvEEvv,"",@"SHT_CUDA_INFO"
	.sectionflags	@""
	.align	4


	//----- nvinfo : EIATTR_CUDA_API_VERSION
	.align		4
        /*0000*/ 	.byte	0x04, 0x37
        /*0002*/ 	.short	(.L_177 - .L_176)
.L_176:
        /*0004*/ 	.word	0x00000082


	//----- nvinfo : EIATTR_SPARSE_MMA_MASK
	.align		4
.L_177:
        /*0008*/ 	.byte	0x03, 0x50
        /*000a*/ 	.short	0x0000


	//----- nvinfo : EIATTR_MAXREG_COUNT
	.align		4
        /*000c*/ 	.byte	0x03, 0x1b
        /*000e*/ 	.short	0x00ff


	//----- nvinfo : EIATTR_MERCURY_ISA_VERSION
	.align		4
        /*0010*/ 	.byte	0x03, 0x5f
        /*0012*/ 	.short	0x0101


	//----- nvinfo : EIATTR_VRC_CTA_INIT_COUNT
	.align		4
        /*0014*/ 	.byte	0x02, 0x4a
	.zero		1
	.zero		1


	//----- nvinfo : EIATTR_EXIT_INSTR_OFFSETS
	.align		4
        /*0018*/ 	.byte	0x04, 0x1c
        /*001a*/ 	.short	(.L_179 - .L_178)


	//   ....[0]....
.L_178:
        /*001c*/ 	.word	0x00000010


	//----- nvinfo : EIATTR_SW_WAR
	.align		4
.L_179:
        /*0020*/ 	.byte	0x04, 0x36
        /*0022*/ 	.short	(.L_181 - .L_180)
.L_180:
        /*0024*/ 	.word	0x00000008
.L_181:


//--------------------- .nv.info._Z24RandomizedParallelGreedyPiS_S_S_iiS_ --------------------------
	.section	.nv.info._Z24RandomizedParallelGreedyPiS_S_S_iiS_,"",@"SHT_CUDA_INFO"
	.sectionflags	@""
	.align	4


	//----- nvinfo : EIATTR_CUDA_API_VERSION
	.align		4
        /*0000*/ 	.byte	0x04, 0x37
        /*0002*/ 	.short	(.L_183 - .L_182)
.L_182:
        /*0004*/ 	.word	0x00000082


	//----- nvinfo : EIATTR_KPARAM_INFO
	.align		4
.L_183:
        /*0008*/ 	.byte	0x04, 0x17
        /*000a*/ 	.short	(.L_185 - .L_184)
.L_184:
        /*000c*/ 	.word	0x00000000
        /*0010*/ 	.short	0x0006
        /*0012*/ 	.short	0x0028
        /*0014*/ 	.byte	0x00, 0xf5, 0x21, 0x00


	//----- nvinfo : EIATTR_KPARAM_INFO
	.align		4
.L_185:
        /*0018*/ 	.byte	0x04, 0x17
        /*001a*/ 	.short	(.L_187 - .L_186)
.L_186:
        /*001c*/ 	.word	0x00000000
        /*0020*/ 	.short	0x0005
        /*0022*/ 	.short	0x0024
        /*0024*/ 	.byte	0x00, 0xf0, 0x11, 0x00


	//----- nvinfo : EIATTR_KPARAM_INFO
	.align		4
.L_187:
        /*0028*/ 	.byte	0x04, 0x17
        /*002a*/ 	.short	(.L_189 - .L_188)
.L_188:
        /*002c*/ 	.word	0x00000000
        /*0030*/ 	.short	0x0004
        /*0032*/ 	.short	0x0020
        /*0034*/ 	.byte	0x00, 0xf0, 0x11, 0x00


	//----- nvinfo : EIATTR_KPARAM_INFO
	.align		4
.L_189:
        /*0038*/ 	.byte	0x04, 0x17
        /*003a*/ 	.short	(.L_191 - .L_190)
.L_190:
        /*003c*/ 	.word	0x00000000
        /*0040*/ 	.short	0x0003
        /*0042*/ 	.short	0x0018
        /*0044*/ 	.byte	0x00, 0xf5, 0x21, 0x00


	//----- nvinfo : EIATTR_KPARAM_INFO
	.align		4
.L_191:
        /*0048*/ 	.byte	0x04, 0x17
        /*004a*/ 	.short	(.L_193 - .L_192)
.L_192:
        /*004c*/ 	.word	0x00000000
        /*0050*/ 	.short	0x0002
        /*0052*/ 	.short	0x0010
        /*0054*/ 	.byte	0x00, 0xf5, 0x21, 0x00


	//----- nvinfo : EIATTR_KPARAM_INFO
	.align		4
.L_193:
        /*0058*/ 	.byte	0x04, 0x17
        /*005a*/ 	.short	(.L_195 - .L_194)
.L_194:
        /*005c*/ 	.word	0x00000000
        /*0060*/ 	.short	0x0001
        /*0062*/ 	.short	0x0008
        /*0064*/ 	.byte	0x00, 0xf5, 0x21, 0x00


	//----- nvinfo : EIATTR_KPARAM_INFO
	.align		4
.L_195:
        /*0068*/ 	.byte	0x04, 0x17
        /*006a*/ 	.short	(.L_197 - .L_196)
.L_196:
        /*006c*/ 	.word	0x00000000
        /*0070*/ 	.short	0x0000
        /*0072*/ 	.short	0x0000
        /*0074*/ 	.byte	0x00, 0xf5, 0x21, 0x00


	//----- nvinfo : EIATTR_SPARSE_MMA_MASK
	.align		4
.L_197:
        /*0078*/ 	.byte	0x03, 0x50
        /*007a*/ 	.short	0x0000


	//----- nvinfo : EIATTR_MAXREG_COUNT
	.align		4
        /*007c*/ 	.byte	0x03, 0x1b
        /*007e*/ 	.short	0x00ff


	//----- nvinfo : EIATTR_NUM_BARRIERS
	.align		4
        /*0080*/ 	.byte	0x02, 0x4c
        /*0082*/ 	.byte	0x01
	.zero		1


	//----- nvinfo : EIATTR_MERCURY_ISA_VERSION
	.align		4
        /*0084*/ 	.byte	0x03, 0x5f
        /*0086*/ 	.short	0x0101


	//----- nvinfo : EIATTR_VRC_CTA_INIT_COUNT
	.align		4
        /*0088*/ 	.byte	0x02, 0x4a
	.zero		1
	.zero		1


	//----- nvinfo : EIATTR_EXIT_INSTR_OFFSETS
	.align		4
        /*008c*/ 	.byte	0x04, 0x1c
        /*008e*/ 	.short	(.L_199 - .L_198)


	//   ....[0]....
.L_198:
        /*0090*/ 	.word	0x00000090


	//   ....[1]....
        /*0094*/ 	.word	0x00000400


	//----- nvinfo : EIATTR_CRS_STACK_SIZE
	.align		4
.L_199:
        /*0098*/ 	.byte	0x04, 0x1e
        /*009a*/ 	.short	(.L_201 - .L_200)
.L_200:
        /*009c*/ 	.word	0x00000000


	//----- nvinfo : EIATTR_CBANK_PARAM_SIZE
	.align		4
.L_201:
        /*00a0*/ 	.byte	0x03, 0x19
        /*00a2*/ 	.short	0x0030


	//----- nvinfo : EIATTR_PARAM_CBANK
	.align		4
        /*00a4*/ 	.byte	0x04, 0x0a
        /*00a6*/ 	.short	(.L_203 - .L_202)
	.align		4
.L_202:
        /*00a8*/ 	.word	index@(.nv.constant0._Z24RandomizedParallelGreedyPiS_S_S_iiS_)
        /*00ac*/ 	.short	0x0380
        /*00ae*/ 	.short	0x0030


	//----- nvinfo : EIATTR_SW_WAR
	.align		4
.L_203:
        /*00b0*/ 	.byte	0x04, 0x36
        /*00b2*/ 	.short	(.L_205 - .L_204)
.L_204:
        /*00b4*/ 	.word	0x00000008
.L_205:


//--------------------- .nv.info._Z20PermutationGeneratoriPiii --------------------------
	.section	.nv.info._Z20PermutationGeneratoriPiii,"",@"SHT_CUDA_INFO"
	.sectionflags	@""
	.align	4


	//----- nvinfo : EIATTR_CUDA_API_VERSION
	.align		4
        /*0000*/ 	.byte	0x04, 0x37
        /*0002*/ 	.short	(.L_207 - .L_206)
.L_206:
        /*0004*/ 	.word	0x00000082


	//----- nvinfo : EIATTR_KPARAM_INFO
	.align		4
.L_207:
        /*0008*/ 	.byte	0x04, 0x17
        /*000a*/ 	.short	(.L_209 - .L_208)
.L_208:
        /*000c*/ 	.word	0x00000000
        /*0010*/ 	.short	0x0003
        /*0012*/ 	.short	0x0014
        /*0014*/ 	.byte	0x00, 0xf0, 0x11, 0x00


	//----- nvinfo : EIATTR_KPARAM_INFO
	.align		4
.L_209:
        /*0018*/ 	.byte	0x04, 0x17
        /*001a*/ 	.short	(.L_211 - .L_210)
.L_210:
        /*001c*/ 	.word	0x00000000
        /*0020*/ 	.short	0x0002
        /*0022*/ 	.short	0x0010
        /*0024*/ 	.byte	0x00, 0xf0, 0x11, 0x00


	//----- nvinfo : EIATTR_KPARAM_INFO
	.align		4
.L_211:
        /*0028*/ 	.byte	0x04, 0x17
        /*002a*/ 	.short	(.L_213 - .L_212)
.L_212:
        /*002c*/ 	.word	0x00000000
        /*0030*/ 	.short	0x0001
        /*0032*/ 	.short	0x0008
        /*0034*/ 	.byte	0x00, 0xf5, 0x21, 0x00


	//----- nvinfo : EIATTR_KPARAM_INFO
	.align		4
.L_213:
        /*0038*/ 	.byte	0x04, 0x17
        /*003a*/ 	.short	(.L_215 - .L_214)
.L_214:
        /*003c*/ 	.word	0x00000000
        /*0040*/ 	.short	0x0000
        /*0042*/ 	.short	0x0000
        /*0044*/ 	.byte	0x00, 0xf0, 0x11, 0x00


	//----- nvinfo : EIATTR_SPARSE_MMA_MASK
	.align		4
.L_215:
        /*0048*/ 	.byte	0x03, 0x50
        /*004a*/ 	.short	0x0000


	//----- nvinfo : EIATTR_MAXREG_COUNT
	.align		4
        /*004c*/ 	.byte	0x03, 0x1b
        /*004e*/ 	.short	0x00ff


	//----- nvinfo : EIATTR_NUM_BARRIERS
	.align		4
        /*0050*/ 	.byte	0x02, 0x4c
        /*0052*/ 	.byte	0x01
	.zero		1


	//----- nvinfo : EIATTR_MERCURY_ISA_VERSION
	.align		4
        /*0054*/ 	.byte	0x03, 0x5f
        /*0056*/ 	.short	0x0101


	//----- nvinfo : EIATTR_VRC_CTA_INIT_COUNT
	.align		4
        /*0058*/ 	.byte	0x02, 0x4a
	.zero		1
	.zero		1


	//----- nvinfo : EIATTR_EXIT_INSTR_OFFSETS
	.align		4
        /*005c*/ 	.byte	0x04, 0x1c
        /*005e*/ 	.short	(.L_217 - .L_216)


	//   ....[0]....
.L_216:
        /*0060*/ 	.word	0x00003160


	//   ....[1]....
        /*0064*/ 	.word	0x000046e0


	//----- nvinfo : EIATTR_CRS_STACK_SIZE
	.align		4
.L_217:
        /*0068*/ 	.byte	0x04, 0x1e
        /*006a*/ 	.short	(.L_219 - .L_218)
.L_218:
        /*006c*/ 	.word	0x00000000


	//----- nvinfo : EIATTR_CBANK_PARAM_SIZE
	.align		4
.L_219:
        /*0070*/ 	.byte	0x03, 0x19
        /*0072*/ 	.short	0x0018


	//----- nvinfo : EIATTR_PARAM_CBANK
	.align		4
        /*0074*/ 	.byte	0x04, 0x0a
        /*0076*/ 	.short	(.L_221 - .L_220)
	.align		4
.L_220:
        /*0078*/ 	.word	index@(.nv.constant0._Z20PermutationGeneratoriPiii)
        /*007c*/ 	.short	0x0380
        /*007e*/ 	.short	0x0018


	//----- nvinfo : EIATTR_SW_WAR
	.align		4
.L_221:
        /*0080*/ 	.byte	0x04, 0x36
        /*0082*/ 	.short	(.L_223 - .L_222)
.L_222:
        /*0084*/ 	.word	0x00000008
.L_223:


//--------------------- .nv.info._Z14GraphGeneratorPiS_S_iS_ --------------------------
	.section	.nv.info._Z14GraphGeneratorPiS_S_iS_,"",@"SHT_CUDA_INFO"
	.sectionflags	@""
	.align	4


	//----- nvinfo : EIATTR_CUDA_API_VERSION
	.align		4
        /*0000*/ 	.byte	0x04, 0x37
        /*0002*/ 	.short	(.L_225 - .L_224)
.L_224:
        /*0004*/ 	.word	0x00000082


	//----- nvinfo : EIATTR_KPARAM_INFO
	.align		4
.L_225:
        /*0008*/ 	.byte	0x04, 0x17
        /*000a*/ 	.short	(.L_227 - .L_226)
.L_226:
        /*000c*/ 	.word	0x00000000
        /*0010*/ 	.short	0x0004
        /*0012*/ 	.short	0x0020
        /*0014*/ 	.byte	0x00, 0xf5, 0x21, 0x00


	//----- nvinfo : EIATTR_KPARAM_INFO
	.align		4
.L_227:
        /*0018*/ 	.byte	0x04, 0x17
        /*001a*/ 	.short	(.L_229 - .L_228)
.L_228:
        /*001c*/ 	.word	0x00000000
        /*0020*/ 	.short	0x0003
        /*0022*/ 	.short	0x0018
        /*0024*/ 	.byte	0x00, 0xf0, 0x11, 0x00


	//----- nvinfo : EIATTR_KPARAM_INFO
	.align		4
.L_229:
        /*0028*/ 	.byte	0x04, 0x17
        /*002a*/ 	.short	(.L_231 - .L_230)
.L_230:
        /*002c*/ 	.word	0x00000000
        /*0030*/ 	.short	0x0002
        /*0032*/ 	.short	0x0010
        /*0034*/ 	.byte	0x00, 0xf5, 0x21, 0x00


	//----- nvinfo : EIATTR_KPARAM_INFO
	.align		4
.L_231:
        /*0038*/ 	.byte	0x04, 0x17
        /*003a*/ 	.short	(.L_233 - .L_232)
.L_232:
        /*003c*/ 	.word	0x00000000
        /*0040*/ 	.short	0x0001
        /*0042*/ 	.short	0x0008
        /*0044*/ 	.byte	0x00, 0xf5, 0x21, 0x00


	//----- nvinfo : EIATTR_KPARAM_INFO
	.align		4
.L_233:
        /*0048*/ 	.byte	0x04, 0x17
        /*004a*/ 	.short	(.L_235 - .L_234)
.L_234:
        /*004c*/ 	.word	0x00000000
        /*0050*/ 	.short	0x0000
        /*0052*/ 	.short	0x0000
        /*0054*/ 	.byte	0x00, 0xf5, 0x21, 0x00


	//----- nvinfo : EIATTR_SPARSE_MMA_MASK
	.align		4
.L_235:
        /*0058*/ 	.byte	0x03, 0x50
        /*005a*/ 	.short	0x0000


	//----- nvinfo : EIATTR_MAXREG_COUNT
	.align		4
        /*005c*/ 	.byte	0x03, 0x1b
        /*005e*/ 	.short	0x00ff


	//----- nvinfo : EIATTR_NUM_BARRIERS
	.align		4
        /*0060*/ 	.byte	0x02, 0x4c
        /*0062*/ 	.byte	0x01
	.zero		1


	//----- nvinfo : EIATTR_MERCURY_ISA_VERSION
	.align		4
        /*0064*/ 	.byte	0x03, 0x5f
        /*0066*/ 	.short	0x0101


	//----- nvinfo : EIATTR_VRC_CTA_INIT_COUNT
	.align		4
        /*0068*/ 	.byte	0x02, 0x4a
	.zero		1
	.zero		1


	//----- nvinfo : EIATTR_EXIT_INSTR_OFFSETS
	.align		4
        /*006c*/ 	.byte	0x04, 0x1c
        /*006e*/ 	.short	(.L_237 - .L_236)


	//   ....[0]....
.L_236:
        /*0070*/ 	.word	0x000014b0


	//   ....[1]....
        /*0074*/ 	.word	0x00001f80


	//----- nvinfo : EIATTR_CRS_STACK_SIZE
	.align		4
.L_237:
        /*0078*/ 	.byte	0x04, 0x1e
        /*007a*/ 	.short	(.L_239 - .L_238)
.L_238:
        /*007c*/ 	.word	0x00000000


	//----- nvinfo : EIATTR_CBANK_PARAM_SIZE
	.align		4
.L_239:
        /*0080*/ 	.byte	0x03, 0x19
        /*0082*/ 	.short	0x0028


	//----- nvinfo : EIATTR_PARAM_CBANK
	.align		4
        /*0084*/ 	.byte	0x04, 0x0a
        /*0086*/ 	.short	(.L_241 - .L_240)
	.align		4
.L_240:
        /*0088*/ 	.word	index@(.nv.constant0._Z14GraphGeneratorPiS_S_iS_)
        /*008c*/ 	.short	0x0380
        /*008e*/ 	.short	0x0028


	//----- nvinfo : EIATTR_SW_WAR
	.align		4
.L_241:
        /*0090*/ 	.byte	0x04, 0x36
        /*0092*/ 	.short	(.L_243 - .L_242)
.L_242:
        /*0094*/ 	.word	0x00000008
.L_243:


//--------------------- .nv.info._Z9CopyGraphPiS_i --------------------------
	.section	.nv.info._Z9CopyGraphPiS_i,"",@"SHT_CUDA_INFO"
	.sectionflags	@""
	.align	4


	//----- nvinfo : EIATTR_CUDA_API_VERSION
	.align		4
        /*0000*/ 	.byte	0x04, 0x37
        /*0002*/ 	.short	(.L_245 - .L_244)
.L_244:
        /*0004*/ 	.word	0x00000082


	//----- nvinfo : EIATTR_KPARAM_INFO
	.align		4
.L_245:
        /*0008*/ 	.byte	0x04, 0x17
        /*000a*/ 	.short	(.L_247 - .L_246)
.L_246:
        /*000c*/ 	.word	0x00000000
        /*0010*/ 	.short	0x0002
        /*0012*/ 	.short	0x0010
        /*0014*/ 	.byte	0x00, 0xf0, 0x11, 0x00


	//----- nvinfo : EIATTR_KPARAM_INFO
	.align		4
.L_247:
        /*0018*/ 	.byte	0x04, 0x17
        /*001a*/ 	.short	(.L_249 - .L_248)
.L_248:
        /*001c*/ 	.word	0x00000000
        /*0020*/ 	.short	0x0001
        /*0022*/ 	.short	0x0008
        /*0024*/ 	.byte	0x00, 0xf5, 0x21, 0x00


	//----- nvinfo : EIATTR_KPARAM_INFO
	.align		4
.L_249:
        /*0028*/ 	.byte	0x04, 0x17
        /*002a*/ 	.short	(.L_251 - .L_250)
.L_250:
        /*002c*/ 	.word	0x00000000
        /*0030*/ 	.short	0x0000
        /*0032*/ 	.short	0x0000
        /*0034*/ 	.byte	0x00, 0xf5, 0x21, 0x00


	//----- nvinfo : EIATTR_SPARSE_MMA_MASK
	.align		4
.L_251:
        /*0038*/ 	.byte	0x03, 0x50
        /*003a*/ 	.short	0x0000


	//----- nvinfo : EIATTR_MAXREG_COUNT
	.align		4
        /*003c*/ 	.byte	0x03, 0x1b
        /*003e*/ 	.short	0x00ff


	//----- nvinfo : EIATTR_MERCURY_ISA_VERSION
	.align		4
        /*0040*/ 	.byte	0x03, 0x5f
        /*0042*/ 	.short	0x0101


	//----- nvinfo : EIATTR_VRC_CTA_INIT_COUNT
	.align		4
        /*0044*/ 	.byte	0x02, 0x4a
	.zero		1
	.zero		1


	//----- nvinfo : EIATTR_EXIT_INSTR_OFFSETS
	.align		4
        /*0048*/ 	.byte	0x04, 0x1c
        /*004a*/ 	.short	(.L_253 - .L_252)


	//   ....[0]....
.L_252:
        /*004c*/ 	.word	0x00000090


	//   ....[1]....
        /*0050*/ 	.word	0x00000380


	//   ....[2]....
        /*0054*/ 	.word	0x000004c0


	//----- nvinfo : EIATTR_CRS_STACK_SIZE
	.align		4
.L_253:
        /*0058*/ 	.byte	0x04, 0x1e
        /*005a*/ 	.short	(.L_255 - .L_254)
.L_254:
        /*005c*/ 	.word	0x00000000


	//----- nvinfo : EIATTR_CBANK_PARAM_SIZE
	.align		4
.L_255:
        /*0060*/ 	.byte	0x03, 0x19
        /*0062*/ 	.short	0x0014


	//----- nvinfo : EIATTR_PARAM_CBANK
	.align		4
        /*0064*/ 	.byte	0x04, 0x0a
        /*0066*/ 	.short	(.L_257 - .L_256)
	.align		4
.L_256:
        /*0068*/ 	.word	index@(.nv.constant0._Z9CopyGraphPiS_i)
        /*006c*/ 	.short	0x0380
        /*006e*/ 	.short	0x0014


	//----- nvinfo : EIATTR_SW_WAR
	.align		4
.L_257:
        /*0070*/ 	.byte	0x04, 0x36
        /*0072*/ 	.short	(.L_259 - .L_258)
.L_258:
        /*0074*/ 	.word	0x00000008
.L_259:


//--------------------- .nv.callgraph             --------------------------
	.section	.nv.callgraph,"",@"SHT_CUDA_CALLGRAPH"
	.align	4
	.sectionentsize	8
	.align		4
        /*0000*/ 	.word	0x00000000
	.align		4
        /*0004*/ 	.word	0xffffffff
	.align		4
        /*0008*/ 	.word	0x00000000
	.align		4
        /*000c*/ 	.word	0xfffffffe
	.align		4
        /*0010*/ 	.word	0x00000000
	.align		4
        /*0014*/ 	.word	0xfffffffd
	.align		4
        /*0018*/ 	.word	0x00000000
	.align		4
        /*001c*/ 	.word	0xfffffffc


//--------------------- .nv.constant4             --------------------------
	.section	.nv.constant4,"a",@progbits
	.align	8
	.align		8
.nv.constant4:
        /*0000*/ 	.dword	precalc_xorwow_matrix
	.align		8
        /*0008*/ 	.dword	precalc_xorwow_offset_matrix
	.align		8
        /*0010*/ 	.dword	mrg32k3aM1
	.align		8
        /*0018*/ 	.dword	mrg32k3aM2
	.align		8
        /*0020*/ 	.dword	mrg32k3aM1SubSeq
	.align		8
        /*0028*/ 	.dword	mrg32k3aM2SubSeq
	.align		8
        /*0030*/ 	.dword	mrg32k3aM1Seq
	.align		8
        /*0038*/ 	.dword	mrg32k3aM2Seq
	.align		8
        /*0040*/ 	.dword	_ZN34_INTERNAL_312cc4f1_4_k_cu_d90cbfab4cuda3std3__45__cpo5beginE
	.align		8
        /*0048*/ 	.dword	_ZN34_INTERNAL_312cc4f1_4_k_cu_d90cbfab4cuda3std3__45__cpo3endE
	.align		8
        /*0050*/ 	.dword	_ZN34_INTERNAL_312cc4f1_4_k_cu_d90cbfab4cuda3std3__45__cpo6cbeginE
	.align		8
        /*0058*/ 	.dword	_ZN34_INTERNAL_312cc4f1_4_k_cu_d90cbfab4cuda3std3__45__cpo4cendE
	.align		8
        /*0060*/ 	.dword	_ZN34_INTERNAL_312cc4f1_4_k_cu_d90cbfab4cuda3std3__45__cpo6rbeginE
	.align		8
        /*0068*/ 	.dword	_ZN34_INTERNAL_312cc4f1_4_k_cu_d90cbfab4cuda3std3__45__cpo4rendE
	.align		8
        /*0070*/ 	.dword	_ZN34_INTERNAL_312cc4f1_4_k_cu_d90cbfab4cuda3std3__45__cpo7crbeginE
	.align		8
        /*0078*/ 	.dword	_ZN34_INTERNAL_312cc4f1_4_k_cu_d90cbfab4cuda3std3__45__cpo5crendE
	.align		8
        /*0080*/ 	.dword	_ZN34_INTERNAL_312cc4f1_4_k_cu_d90cbfab4cuda3std3__436_GLOBAL__N__312cc4f1_4_k_cu_d90cbfab6ignoreE
	.align		8
        /*0088*/ 	.dword	_ZN34_INTERNAL_312cc4f1_4_k_cu_d90cbfab4cuda3std3__419piecewise_constructE
	.align		8
        /*0090*/ 	.dword	_ZN34_INTERNAL_312cc4f1_4_k_cu_d90cbfab4cuda3std3__48in_placeE
	.align		8
        /*0098*/ 	.dword	_ZN34_INTERNAL_312cc4f1_4_k_cu_d90cbfab4cuda3std3__420unreachable_sentinelE
	.align		8
        /*00a0*/ 	.dword	_ZN34_INTERNAL_312cc4f1_4_k_cu_d90cbfab4cuda3std3__47nulloptE
	.align		8
        /*00a8*/ 	.dword	_ZN34_INTERNAL_312cc4f1_4_k_cu_d90cbfab4cuda3std3__48unexpectE
	.align		8
        /*00b0*/ 	.dword	_ZN34_INTERNAL_312cc4f1_4_k_cu_d90cbfab4cuda3std6ranges3__45__cpo4swapE
	.align		8
        /*00b8*/ 	.dword	_ZN34_INTERNAL_312cc4f1_4_k_cu_d90cbfab4cuda3std6ranges3__45__cpo9iter_moveE
	.align		8
        /*00c0*/ 	.dword	_ZN34_INTERNAL_312cc4f1_4_k_cu_d90cbfab4cuda3std6ranges3__45__cpo5beginE
	.align		8
        /*00c8*/ 	.dword	_ZN34_INTERNAL_312cc4f1_4_k_cu_d90cbfab4cuda3std6ranges3__45__cpo3endE
	.align		8
        /*00d0*/ 	.dword	_ZN34_INTERNAL_312cc4f1_4_k_cu_d90cbfab4cuda3std6ranges3__45__cpo6cbeginE
	.align		8
        /*00d8*/ 	.dword	_ZN34_INTERNAL_312cc4f1_4_k_cu_d90cbfab4cuda3std6ranges3__45__cpo4cendE
	.align		8
        /*00e0*/ 	.dword	_ZN34_INTERNAL_312cc4f1_4_k_cu_d90cbfab4cuda3std6ranges3__45__cpo7advanceE
	.align		8
        /*00e8*/ 	.dword	_ZN34_INTERNAL_312cc4f1_4_k_cu_d90cbfab4cuda3std6ranges3__45__cpo9iter_swapE
	.align		8
        /*00f0*/ 	.dword	_ZN34_INTERNAL_312cc4f1_4_k_cu_d90cbfab4cuda3std6ranges3__45__cpo4nextE
	.align		8
        /*00f8*/ 	.dword	_ZN34_INTERNAL_312cc4f1_4_k_cu_d90cbfab4cuda3std6ranges3__45__cpo4prevE
	.align		8
        /*0100*/ 	.dword	_ZN34_INTERNAL_312cc4f1_4_k_cu_d90cbfab4cuda3std6ranges3__45__cpo4dataE
	.align		8
        /*0108*/ 	.dword	_ZN34_INTERNAL_312cc4f1_4_k_cu_d90cbfab4cuda3std6ranges3__45__cpo5cdataE
	.align		8
        /*0110*/ 	.dword	_ZN34_INTERNAL_312cc4f1_4_k_cu_d90cbfab4cuda3std6ranges3__45__cpo4sizeE
	.align		8
        /*0118*/ 	.dword	_ZN34_INTERNAL_312cc4f1_4_k_cu_d90cbfab4cuda3std6ranges3__45__cpo5ssizeE
	.align		8
        /*0120*/ 	.dword	_ZN34_INTERNAL_312cc4f1_4_k_cu_d90cbfab4cuda3std6ranges3__45__cpo8distanceE
	.align		8
        /*0128*/ 	.dword	_ZN34_INTERNAL_312cc4f1_4_k_cu_d90cbfab6thrust24THRUST_300001_SM_1000_NS8cuda_cub3parE
	.align		8
        /*0130*/ 	.dword	_ZN34_INTERNAL_312cc4f1_4_k_cu_d90cbfab6thrust24THRUST_300001_SM_1000_NS8cuda_cub10par_nosyncE
	.align		8
        /*0138*/ 	.dword	_ZN34_INTERNAL_312cc4f1_4_k_cu_d90cbfab6thrust24THRUST_300001_SM_1000_NS6system6detail10sequential3seqE
	.align		8
        /*0140*/ 	.dword	_ZN34_INTERNAL_312cc4f1_4_k_cu_d90cbfab6thrust24THRUST_300001_SM_1000_NS6system3cpp3parE
	.align		8
        /*0148*/ 	.dword	_ZN34_INTERNAL_312cc4f1_4_k_cu_d90cbfab6thrust24THRUST_300001_SM_1000_NS12placeholders2_1E
	.align		8
        /*0150*/ 	.dword	_ZN34_INTERNAL_312cc4f1_4_k_cu_d90cbfab6thrust24THRUST_300001_SM_1000_NS12placeholders2_2E
	.align		8
        /*0158*/ 	.dword	_ZN34_INTERNAL_312cc4f1_4_k_cu_d90cbfab6thrust24THRUST_300001_SM_1000_NS12placeholders2_3E
	.align		8
        /*0160*/ 	.dword	_ZN34_INTERNAL_312cc4f1_4_k_cu_d90cbfab6thrust24THRUST_300001_SM_1000_NS12placeholders2_4E
	.align		8
        /*0168*/ 	.dword	_ZN34_INTERNAL_312cc4f1_4_k_cu_d90cbfab6thrust24THRUST_300001_SM_1000_NS12placeholders2_5E
	.align		8
        /*0170*/ 	.dword	_ZN34_INTERNAL_312cc4f1_4_k_cu_d90cbfab6thrust24THRUST_300001_SM_1000_NS12placeholders2_6E
	.align		8
        /*0178*/ 	.dword	_ZN34_INTERNAL_312cc4f1_4_k_cu_d90cbfab6thrust24THRUST_300001_SM_1000_NS12placeholders2_7E
	.align		8
        /*0180*/ 	.dword	_ZN34_INTERNAL_312cc4f1_4_k_cu_d90cbfab6thrust24THRUST_300001_SM_1000_NS12placeholders2_8E
	.align		8
        /*0188*/ 	.dword	_ZN34_INTERNAL_312cc4f1_4_k_cu_d90cbfab6thrust24THRUST_300001_SM_1000_NS12placeholders2_9E
	.align		8
        /*0190*/ 	.dword	_ZN34_INTERNAL_312cc4f1_4_k_cu_d90cbfab6thrust24THRUST_300001_SM_1000_NS12placeholders3_10E
	.align		8
        /*0198*/ 	.dword	_ZN34_INTERNAL_312cc4f1_4_k_cu_d90cbfab6thrust24THRUST_300001_SM_1000_NS3seqE
	.align		8
        /*01a0*/ 	.dword	_ZN34_INTERNAL_312cc4f1_4_k_cu_d90cbfab6thrust24THRUST_300001_SM_1000_NS6deviceE


//--------------------- .nv.constant3             --------------------------
	.section	.nv.constant3,"a",@progbits
	.align	8
.nv.constant3:
	.type		__cr_lgamma_table,@object
	.size		__cr_lgamma_table,(.L_8 - __cr_lgamma_table)
__cr_lgamma_table:
        /*0000*/ 	.byte	0x00, 0x00, 0x00, 0x00, 0x00, 0x00, 0x00, 0x00, 0x00, 0x00, 0x00, 0x00, 0x00, 0x00, 0x00, 0x00
        /*0010*/ 	.byte	0xef, 0x39, 0xfa, 0xfe, 0x42, 0x2e, 0xe6, 0x3f, 0x02, 0x20, 0x2a, 0xfa, 0x0b, 0xab, 0xfc, 0x3f
        /*0020*/ 	.byte	0xf9, 0x2c, 0x92, 0x7c, 0xa7, 0x6c, 0x09, 0x40, 0xc9, 0x79, 0x44, 0x3c, 0x64, 0x26, 0x13, 0x40
        /*0030*/ 	.byte	0xca, 0x01, 0xcf, 0x3a, 0x27, 0x51, 0x1a, 0x40, 0x30, 0xcc, 0x2d, 0xf3, 0xe1, 0x0c, 0x21, 0x40
        /*0040*/ 	.byte	0x0d, 0xb7, 0xfc, 0x82, 0x8e, 0x35, 0x25, 0x40
.L_8:


//--------------------- .text._ZN3cub18CUB_300001_SM_10006detail4scan16DeviceScanKernelINS2_10policy_hubIiiimN4cuda3std3__44plusIvEEE10Policy1000EPiSC_NS0_13ScanTileStateIiLb1EEES9_NS1_10InputValueIiSC_EEmiLb0EiEEvT0_T1_T2_iT3_T4_T5_ --------------------------
	.section	.text._ZN3cub18CUB_300001_SM_10006detail4scan16DeviceScanKernelINS2_10policy_hubIiiimN4cuda3std3__44plusIvEEE10Policy1000EPiSC_NS0_13ScanTileStateIiLb1EEES9_NS1_10InputValueIiSC_EEmiLb0EiEEvT0_T1_T2_iT3_T4_T5_,"ax",@progbits
	.align	128
        .global         _ZN3cub18CUB_300001_SM_10006detail4scan16DeviceScanKernelINS2_10policy_hubIiiimN4cuda3std3__44plusIvEEE10Policy1000EPiSC_NS0_13ScanTileStateIiLb1EEES9_NS1_10InputValueIiSC_EEmiLb0EiEEvT0_T1_T2_iT3_T4_T5_
        .type           _ZN3cub18CUB_300001_SM_10006detail4scan16DeviceScanKernelINS2_10policy_hubIiiimN4cuda3std3__44plusIvEEE10Policy1000EPiSC_NS0_13ScanTileStateIiLb1EEES9_NS1_10InputValueIiSC_EEmiLb0EiEEvT0_T1_T2_iT3_T4_T5_,@function
        .size           _ZN3cub18CUB_300001_SM_10006detail4scan16DeviceScanKernelINS2_10policy_hubIiiimN4cuda3std3__44plusIvEEE10Policy1000EPiSC_NS0_13ScanTileStateIiLb1EEES9_NS1_10InputValueIiSC_EEmiLb0EiEEvT0_T1_T2_iT3_T4_T5_,(.L_x_260 - _ZN3cub18CUB_300001_SM_10006detail4scan16DeviceScanKernelINS2_10policy_hubIiiimN4cuda3std3__44plusIvEEE10Policy1000EPiSC_NS0_13ScanTileStateIiLb1EEES9_NS1_10InputValueIiSC_EEmiLb0EiEEvT0_T1_T2_iT3_T4_T5_)
        .other          _ZN3cub18CUB_300001_SM_10006detail4scan16DeviceScanKernelINS2_10policy_hubIiiimN4cuda3std3__44plusIvEEE10Policy1000EPiSC_NS0_13ScanTileStateIiLb1EEES9_NS1_10InputValueIiSC_EEmiLb0EiEEvT0_T1_T2_iT3_T4_T5_,@"STO_CUDA_ENTRY STV_DEFAULT"
_ZN3cub18CUB_300001_SM_10006detail4scan16DeviceScanKernelINS2_10policy_hubIiiimN4cuda3std3__44plusIvEEE10Policy1000EPiSC_NS0_13ScanTileStateIiLb1EEES9_NS1_10InputValueIiSC_EEmiLb0EiEEvT0_T1_T2_iT3_T4_T5_:
.text._ZN3cub18CUB_300001_SM_10006detail4scan16DeviceScanKernelINS2_10policy_hubIiiimN4cuda3std3__44plusIvEEE10Policy1000EPiSC_NS0_13ScanTileStateIiLb1EEES9_NS1_10InputValueIiSC_EEmiLb0EiEEvT0_T1_T2_iT3_T4_T5_:
[----:B------:R-:W-:Y:S01]  /*0000*/  LDC R1, c[0x0][0x37c] ;  /* 0x0000df00ff017b82 */ /* 0x000fe20000000800 */
[----:B------:R-:W0:Y:S01]  /*0010*/  LDCU UR4, c[0x0][0x3a0] ;  /* 0x00007400ff0477ac */ /* 0x000e220008000800 */
[----:B------:R-:W1:Y:S06]  /*0020*/  LDCU.64 UR12, c[0x0][0x358] ;  /* 0x00006b00ff0c77ac */ /* 0x000e6c0008000a00 */
[----:B------:R-:W2:Y:S01]  /*0030*/  S2UR UR6, SR_CTAID.X ;  /* 0x00000000000679c3 */ /* 0x000ea20000002500 */
[----:B------:R-:W3:Y:S01]  /*0040*/  LDCU.64 UR8, c[0x0][0x3b0] ;  /* 0x00007600ff0877ac */ /* 0x000ee20008000a00 */
[----:B0-----:R-:W-:-:S06]  /*0050*/  UPRMT UR4, UR4, 0x7770, URZ ;  /* 0x0000777004047896 */ /* 0x001fcc00080000ff */
[----:B------:R-:W-:-:S05]  /*0060*/  ISETP.NE.AND P0, PT, RZ, UR4, PT ;  /* 0x00000004ff007c0c */ /* 0x000fca000bf05270 */
[----:B------:R-:W2:Y:S08]  /*0070*/  LDCU UR4, c[0x0][0x398] ;  /* 0x00007300ff0477ac */ /* 0x000eb00008000800 */
[----:B------:R-:W1:Y:S02]  /*0080*/  @P0 LDC.64 R2, c[0x0][0x3a8] ;  /* 0x0000ea00ff020b82 */ /* 0x000e640000000a00 */
[----:B-1----:R0:W5:Y:S01]  /*0090*/  @P0 LDG.E R38, desc[UR12][R2.64] ;  /* 0x0000000c02260981 */ /* 0x002162000c1e1900 */
[----:B--2---:R-:W-:-:S04]  /*00a0*/  UIADD3 UR6, UPT, UPT, UR6, UR4, URZ ;  /* 0x0000000406067290 */ /* 0x004fc8000fffe0ff */
[----:B------:R-:W-:-:S04]  /*00b0*/  UIMAD.WIDE UR10, UR6, 0x1ee0, URZ ;  /* 0x00001ee0060a78a5 */ /* 0x000fc8000f8e02ff */
[----:B---3--:R-:W-:-:S04]  /*00c0*/  UIADD3 UR7, UP0, UPT, -UR10, UR8, URZ ;  /* 0x000000080a077290 */ /* 0x008fc8000ff1e1ff */
[----:B------:R-:W-:Y:S02]  /*00d0*/  UIADD3.X UR4, UPT, UPT, ~UR11, UR9, URZ, UP0, !UPT ;  /* 0x000000090b047290 */ /* 0x000fe400087fe5ff */
[----:B------:R-:W-:-:S04]  /*00e0*/  UISETP.GE.U32.AND UP0, UPT, UR7, 0x1ee1, UPT ;  /* 0x00001ee10700788c */ /* 0x000fc8000bf06070 */
[----:B------:R-:W-:Y:S01]  /*00f0*/  UISETP.GE.U32.AND.EX UP0, UPT, UR4, URZ, UPT, UP0 ;  /* 0x000000ff0400728c */ /* 0x000fe2000bf06100 */
[----:B------:R-:W1:Y:S08]  /*0100*/  @!P0 LDC R38, c[0x0][0x3a8] ;  /* 0x0000ea00ff268b82 */ /* 0x000e700000000800 */
[----:B0-----:R-:W-:Y:S05]  /*0110*/  BRA.U !UP0, `(.L_x_0) ;  /* 0x0000001908f47547 */ /* 0x001fea000b800000 */
[----:B------:R-:W0:Y:S01]  /*0120*/  S2R R35, SR_TID.X ;  /* 0x0000000000237919 */ /* 0x000e220000002100 */
[----:B------:R-:W2:Y:S01]  /*0130*/  LDCU.64 UR4, c[0x0][0x380] ;  /* 0x00007000ff0477ac */ /* 0x000ea20008000a00 */
[C---:B0-----:R-:W-:Y:S02]  /*0140*/  LOP3.LUT R0, R35.reuse, 0x1f, RZ, 0xc0, !PT ;  /* 0x0000001f23007812 */ /* 0x041fe400078ec0ff */
[----:B------:R-:W-:-:S05]  /*0150*/  LOP3.LUT R3, R35, 0x3e0, RZ, 0xc0, !PT ;  /* 0x000003e023037812 */ /* 0x000fca00078ec0ff */
[----:B------:R-:W-:-:S05]  /*0160*/  IMAD R0, R3, 0x13, R0 ;  /* 0x0000001303007824 */ /* 0x000fca00078e0200 */
[----:B------:R-:W-:-:S05]  /*0170*/  IADD3 R0, P0, PT, R0, UR10, RZ ;  /* 0x0000000a00007c10 */ /* 0x000fca000ff1e0ff */
[----:B------:R-:W-:Y:S02]  /*0180*/  IMAD.X R3, RZ, RZ, UR11, P0 ;  /* 0x0000000bff037e24 */ /* 0x000fe400080e06ff */
[----:B------:R-:W-:-:S03]  /*0190*/  IMAD.SHL.U32 R31, R0, 0x4, RZ ;  /* 0x00000004001f7824 */ /* 0x000fc600078e00ff */
[----:B------:R-:W-:Y:S02]  /*01a0*/  SHF.L.U64.HI R30, R0, 0x2, R3 ;  /* 0x00000002001e7819 */ /* 0x000fe40000010203 */
[----:B--2---:R-:W-:-:S04]  /*01b0*/  IADD3 R2, P0, PT, R31, UR4, RZ ;  /* 0x000000041f027c10 */ /* 0x004fc8000ff1e0ff */
[----:B------:R-:W-:-:S05]  /*01c0*/  IADD3.X R3, PT, PT, R30, UR5, RZ, P0, !PT ;  /* 0x000000051e037c10 */ /* 0x000fca00087fe4ff */
[----:B------:R-:W2:Y:S04]  /*01d0*/  LD.E.STRONG.SM R5, desc[UR12][R2.64] ;  /* 0x0000000c02057980 */ /* 0x000ea8000c10b900 */
[----:B------:R-:W3:Y:S04]  /*01e0*/  LD.E.STRONG.SM R7, desc[UR12][R2.64+0x80] ;  /* 0x0000800c02077980 */ /* 0x000ee8000c10b900 */
[----:B------:R-:W4:Y:S04]  /*01f0*/  LD.E.STRONG.SM R9, desc[UR12][R2.64+0x100] ;  /* 0x0001000c02097980 */ /* 0x000f28000c10b900 */
        /* <DEDUP_REMOVED lines=15> */
[----:B------:R-:W4:Y:S01]  /*02f0*/  LD.E.STRONG.SM R6, desc[UR12][R2.64+0x900] ;  /* 0x0009000c02067980 */ /* 0x000f22000c10b900 */
[----:B------:R-:W0:Y:S01]  /*0300*/  S2UR UR5, SR_CgaCtaId ;  /* 0x00000000000579c3 */ /* 0x000e220000008800 */
[----:B------:R-:W-:Y:S01]  /*0310*/  SHF.R.U32.HI R36, RZ, 0x5, R35 ;  /* 0x00000005ff247819 */ /* 0x000fe20000011623 */
[----:B------:R-:W-:Y:S01]  /*0320*/  UMOV UR4, 0x400 ;  /* 0x0000040000047882 */ /* 0x000fe20000000000 */
[----:B------:R-:W1:Y:S01]  /*0330*/  S2R R37, SR_LANEID ;  /* 0x0000000000257919 */ /* 0x000e620000000000 */
[----:B------:R-:W-:Y:S01]  /*0340*/  UISETP.NE.AND UP0, UPT, UR6, URZ, UPT ;  /* 0x000000ff0600728c */ /* 0x000fe2000bf05270 */
[----:B------:R-:W-:Y:S01]  /*0350*/  BSSY.RECONVERGENT B0, `(.L_x_1) ;  /* 0x0000148000007945 */ /* 0x000fe20003800200 */
[----:B0-----:R-:W-:Y:S01]  /*0360*/  ULEA UR4, UR5, UR4, 0x18 ;  /* 0x0000000405047291 */ /* 0x001fe2000f8ec0ff */
[----:B-1----:R-:W-:-:S05]  /*0370*/  IMAD R34, R36, 0x260, R37 ;  /* 0x0000026024227824 */ /* 0x002fca00078e0225 */
[----:B------:R-:W-:-:S05]  /*0380*/  LEA R34, R34, UR4, 0x2 ;  /* 0x0000000422227c11 */ /* 0x000fca000f8e10ff */
[----:B------:R-:W-:Y:S01]  /*0390*/  IMAD R33, R37, 0x48, R34 ;  /* 0x0000004825217824 */ /* 0x000fe200078e0222 */
[----:B--2---:R0:W-:Y:S04]  /*03a0*/  STS [R34], R5 ;  /* 0x0000000522007388 */ /* 0x0041e80000000800 */
[----:B---3--:R0:W-:Y:S04]  /*03b0*/  STS [R34+0x80], R7 ;  /* 0x0000800722007388 */ /* 0x0081e80000000800 */
[----:B----4-:R0:W-:Y:S04]  /*03c0*/  STS [R34+0x100], R9 ;  /* 0x0001000922007388 */ /* 0x0101e80000000800 */
[----:B------:R0:W-:Y:S04]  /*03d0*/  STS [R34+0x180], R11 ;  /* 0x0001800b22007388 */ /* 0x0001e80000000800 */
        /* <DEDUP_REMOVED lines=14> */
[----:B------:R0:W-:Y:S01]  /*04c0*/  STS [R34+0x900], R6 ;  /* 0x0009000622007388 */ /* 0x0001e20000000800 */
[----:B------:R-:W-:-:S03]  /*04d0*/  NOP ;  /* 0x0000000000007918 */ /* 0x000fc60000000000 */
[----:B------:R0:W1:Y:S04]  /*04e0*/  LDS R32, [R33] ;  /* 0x0000000021207984 */ /* 0x0000680000000800 */
[----:B------:R0:W2:Y:S04]  /*04f0*/  LDS R29, [R33+0x4] ;  /* 0x00000400211d7984 */ /* 0x0000a80000000800 */
[----:B------:R0:W3:Y:S04]  /*0500*/  LDS R28, [R33+0x8] ;  /* 0x00000800211c7984 */ /* 0x0000e80000000800 */
[----:B------:R0:W4:Y:S04]  /*0510*/  LDS R27, [R33+0xc] ;  /* 0x00000c00211b7984 */ /* 0x0001280000000800 */
[----:B------:R0:W0:Y:S04]  /*0520*/  LDS R26, [R33+0x10] ;  /* 0x00001000211a7984 */ /* 0x0000280000000800 */
        /* <DEDUP_REMOVED lines=13> */
[----:B------:R0:W0:Y:S01]  /*0600*/  LDS R39, [R33+0x48] ;  /* 0x0000480021277984 */ /* 0x0000220000000800 */
[----:B------:R-:W-:Y:S06]  /*0610*/  BAR.SYNC.DEFER_BLOCKING 0x0 ;  /* 0x0000000000007b1d */ /* 0x000fec0000010000 */
[----:B-1234-:R-:W-:Y:S05]  /*0620*/  BRA.U UP0, `(.L_x_2) ;  /* 0x0000000500247547 */ /* 0x01efea000b800000 */
[----:B------:R-:W-:Y:S02]  /*0630*/  IADD3 R8, PT, PT, R28, R29, R32 ;  /* 0x0000001d1c087210 */ /* 0x000fe40007ffe020 */
[C---:B------:R-:W-:Y:S02]  /*0640*/  ISETP.NE.AND P1, PT, R37.reuse, 0x1f, PT ;  /* 0x0000001f2500780c */ /* 0x040fe40003f25270 */
[----:B0-----:R-:W-:Y:S02]  /*0650*/  IADD3 R8, PT, PT, R26, R27, R8 ;  /* 0x0000001b1a087210 */ /* 0x001fe40007ffe008 */
[----:B------:R-:W-:Y:S02]  /*0660*/  ISETP.NE.AND P2, PT, R37, RZ, PT ;  /* 0x000000ff2500720c */ /* 0x000fe40003f45270 */
[----:B------:R-:W-:-:S04]  /*0670*/  IADD3 R8, PT, PT, R24, R25, R8 ;  /* 0x0000001918087210 */ /* 0x000fc80007ffe008 */
[----:B------:R-:W-:-:S03]  /*0680*/  IADD3 R8, PT, PT, R22, R23, R8 ;  /* 0x0000001716087210 */ /* 0x000fc60007ffe008 */
[----:B------:R-:W-:Y:S02]  /*0690*/  @!P1 LEA R43, R36, UR4, 0x2 ;  /* 0x00000004242b9c11 */ /* 0x000fe4000f8e10ff */
[----:B------:R-:W-:-:S04]  /*06a0*/  IADD3 R8, PT, PT, R20, R21, R8 ;  /* 0x0000001514087210 */ /* 0x000fc80007ffe008 */
[----:B------:R-:W-:-:S04]  /*06b0*/  IADD3 R8, PT, PT, R6, R7, R8 ;  /* 0x0000000706087210 */ /* 0x000fc80007ffe008 */
[----:B------:R-:W-:-:S04]  /*06c0*/  IADD3 R8, PT, PT, R4, R5, R8 ;  /* 0x0000000504087210 */ /* 0x000fc80007ffe008 */
[----:B------:R-:W-:-:S04]  /*06d0*/  IADD3 R8, PT, PT, R2, R3, R8 ;  /* 0x0000000302087210 */ /* 0x000fc80007ffe008 */
[----:B------:R-:W-:-:S05]  /*06e0*/  IADD3 R39, PT, PT, R39, R0, R8 ;  /* 0x0000000027277210 */ /* 0x000fca0007ffe008 */
[----:B------:R-:W0:Y:S02]  /*06f0*/  SHFL.UP P0, R8, R39, 0x1, RZ ;  /* 0x0420000027087989 */ /* 0x000e2400000000ff */
[----:B0-----:R-:W-:-:S05]  /*0700*/  @P0 IMAD.IADD R8, R39, 0x1, R8 ;  /* 0x0000000127080824 */ /* 0x001fca00078e0208 */
[----:B------:R-:W0:Y:S02]  /*0710*/  SHFL.UP P0, R13, R8, 0x2, RZ ;  /* 0x04400000080d7989 */ /* 0x000e2400000000ff */
[----:B0-----:R-:W-:-:S05]  /*0720*/  @P0 IMAD.IADD R13, R8, 0x1, R13 ;  /* 0x00000001080d0824 */ /* 0x001fca00078e020d */
[----:B------:R-:W0:Y:S02]  /*0730*/  SHFL.UP P0, R16, R13, 0x4, RZ ;  /* 0x048000000d107989 */ /* 0x000e2400000000ff */
[----:B0-----:R-:W-:-:S05]  /*0740*/  @P0 IMAD.IADD R16, R13, 0x1, R16 ;  /* 0x000000010d100824 */ /* 0x001fca00078e0210 */
[----:B------:R-:W0:Y:S02]  /*0750*/  SHFL.UP P0, R41, R16, 0x8, RZ ;  /* 0x0500000010297989 */ /* 0x000e2400000000ff */
[----:B0-----:R-:W-:-:S05]  /*0760*/  @P0 IMAD.IADD R41, R16, 0x1, R41 ;  /* 0x0000000110290824 */ /* 0x001fca00078e0229 */
[----:B------:R-:W0:Y:S02]  /*0770*/  SHFL.UP P0, R40, R41, 0x10, RZ ;  /* 0x0600000029287989 */ /* 0x000e2400000000ff */
[----:B0-----:R-:W-:Y:S01]  /*0780*/  @P0 IMAD.IADD R40, R41, 0x1, R40 ;  /* 0x0000000129280824 */ /* 0x001fe200078e0228 */
[----:B------:R-:W-:-:S03]  /*0790*/  ISETP.NE.AND P0, PT, R36, 0x2, PT ;  /* 0x000000022400780c */ /* 0x000fc60003f05270 */
[----:B------:R-:W-:Y:S01]  /*07a0*/  IMAD.IADD R39, R40, 0x1, -R39 ;  /* 0x0000000128277824 */ /* 0x000fe200078e0a27 */
[----:B------:R-:W-:Y:S01]  /*07b0*/  @!P1 STS [R43+0x10], R40 ;  /* 0x000010282b009388 */ /* 0x000fe20000000800 */
[----:B------:R-:W-:Y:S01]  /*07c0*/  BAR.SYNC.DEFER_BLOCKING 0x0 ;  /* 0x0000000000007b1d */ /* 0x000fe20000010000 */
[----:B------:R-:W-:Y:S02]  /*07d0*/  ISETP.NE.AND P1, PT, R36, 0xc, PT ;  /* 0x0000000c2400780c */ /* 0x000fe40003f25270 */
[----:B------:R-:W-:-:S03]  /*07e0*/  SEL R39, R39, RZ, P2 ;  /* 0x000000ff27277207 */ /* 0x000fc60001000000 */
[----:B------:R-:W0:Y:S04]  /*07f0*/  LDS.128 R8, [UR4+0x10] ;  /* 0x00001004ff087984 */ /* 0x000e280008000c00 */
[----:B------:R-:W1:Y:S04]  /*0800*/  LDS.128 R12, [UR4+0x20] ;  /* 0x00002004ff0c7984 */ /* 0x000e680008000c00 */
[----:B------:R-:W2:Y:S01]  /*0810*/  LDS.128 R16, [UR4+0x30] ;  /* 0x00003004ff107984 */ /* 0x000ea20008000c00 */
[----:B0-----:R-:W-:-:S04]  /*0820*/  IMAD.IADD R9, R8, 0x1, R9 ;  /* 0x0000000108097824 */ /* 0x001fc800078e0209 */
[----:B------:R-:W-:Y:S01]  /*0830*/  IMAD.IADD R10, R10, 0x1, R9 ;  /* 0x000000010a0a7824 */ /* 0x000fe200078e0209 */
[----:B------:R-:W-:Y:S02]  /*0840*/  SEL R8, R9, R8, !P0 ;  /* 0x0000000809087207 */ /* 0x000fe40004000000 */
[----:B------:R-:W-:Y:S01]  /*0850*/  ISETP.NE.AND P0, PT, R36, 0x3, PT ;  /* 0x000000032400780c */ /* 0x000fe20003f05270 */
[----:B------:R-:W-:Y:S01]  /*0860*/  IMAD.IADD R11, R11, 0x1, R10 ;  /* 0x000000010b0b7824 */ /* 0x000fe200078e020a */
[----:B------:R-:W0:Y:S02]  /*0870*/  LDS R9, [UR4+0x40] ;  /* 0x00004004ff097984 */ /* 0x000e240008000800 */
[----:B------:R-:W-:Y:S01]  /*0880*/  SEL R8, R10, R8, !P0 ;  /* 0x000000080a087207 */ /* 0x000fe20004000000 */
[----:B-1----:R-:W-:Y:S01]  /*0890*/  IMAD.IADD R12, R11, 0x1, R12 ;  /* 0x000000010b0c7824 */ /* 0x002fe200078e020c */
[----:B------:R-:W-:-:S03]  /*08a0*/  ISETP.NE.AND P0, PT, R36, 0x4, PT ;  /* 0x000000042400780c */ /* 0x000fc60003f05270 */
[----:B------:R-:W-:Y:S01]  /*08b0*/  IMAD.IADD R13, R13, 0x1, R12 ;  /* 0x000000010d0d7824 */ /* 0x000fe200078e020c */
[----:B------:R-:W-:Y:S02]  /*08c0*/  SEL R8, R11, R8, !P0 ;  /* 0x000000080b087207 */ /* 0x000fe40004000000 */
[----:B------:R-:W-:Y:S01]  /*08d0*/  ISETP.NE.AND P0, PT, R36, 0x5, PT ;  /* 0x000000052400780c */ /* 0x000fe20003f05270 */
[----:B------:R-:W-:-:S03]  /*08e0*/  IMAD.IADD R14, R14, 0x1, R13 ;  /* 0x000000010e0e7824 */ /* 0x000fc600078e020d */
[----:B------:R-:W-:Y:S01]  /*08f0*/  SEL R8, R12, R8, !P0 ;  /* 0x000000080c087207 */ /* 0x000fe20004000000 */
[----:B------:R-:W-:Y:S01]  /*0900*/  IMAD.IADD R15, R15, 0x1, R14 ;  /* 0x000000010f0f7824 */ /* 0x000fe200078e020e */
[----:B------:R-:W-:-:S03]  /*0910*/  ISETP.NE.AND P0, PT, R36, 0x6, PT ;  /* 0x000000062400780c */ /* 0x000fc60003f05270 */
[----:B--2---:R-:W-:Y:S01]  /*0920*/  IMAD.IADD R16, R15, 0x1, R16 ;  /* 0x000000010f107824 */ /* 0x004fe200078e0210 */
[----:B------:R-:W-:Y:S02]  /*0930*/  SEL R8, R13, R8, !P0 ;  /* 0x000000080d087207 */ /* 0x000fe40004000000 */
[----:B------:R-:W-:Y:S01]  /*0940*/  ISETP.NE.AND P0, PT, R36, 0x7, PT ;  /* 0x000000072400780c */ /* 0x000fe20003f05270 */
[----:B------:R-:W-:-:S03]  /*0950*/  IMAD.IADD R17, R17, 0x1, R16 ;  /* 0x0000000111117824 */ /* 0x000fc600078e0210 */
[----:B------:R-:W-:Y:S01]  /*0960*/  SEL R8, R14, R8, !P0 ;  /* 0x000000080e087207 */ /* 0x000fe20004000000 */
[----:B------:R-:W-:Y:S01]  /*0970*/  IMAD.IADD R18, R18, 0x1, R17 ;  /* 0x0000000112127824 */ /* 0x000fe200078e0211 */
[----:B------:R-:W-:-:S03]  /*0980*/  ISETP.NE.AND P0, PT, R36, 0x8, PT ;  /* 0x000000082400780c */ /* 0x000fc60003f05270 */
[----:B------:R-:W-:Y:S01]  /*0990*/  IMAD.IADD R19, R19, 0x1, R18 ;  /* 0x0000000113137824 */ /* 0x000fe200078e0212 */
[----:B------:R-:W-:Y:S02]  /*09a0*/  SEL R8, R15, R8, !P0 ;  /* 0x000000080f087207 */ /* 0x000fe40004000000 */
[----:B------:R-:W-:-:S04]  /*09b0*/  ISETP.NE.AND P0, PT, R36, 0x9, PT ;  /* 0x000000092400780c */ /* 0x000fc80003f05270 */
[----:B------:R-:W-:Y:S02]  /*09c0*/  SEL R8, R16, R8, !P0 ;  /* 0x0000000810087207 */ /* 0x000fe40004000000 */
[C---:B------:R-:W-:Y:S02]  /*09d0*/  ISETP.NE.AND P0, PT, R36.reuse, 0xa, PT ;  /* 0x0000000a2400780c */ /* 0x040fe40003f05270 */
[----:B0----5:R-:W-:Y:S02]  /*09e0*/  IADD3 R9, PT, PT, R19, R9, R38 ;  /* 0x0000000913097210 */ /* 0x021fe40007ffe026 */
[----:B------:R-:W-:Y:S02]  /*09f0*/  SEL R8, R17, R8, !P0 ;  /* 0x0000000811087207 */ /* 0x000fe40004000000 */
[----:B------:R-:W-:-:S04]  /*0a00*/  ISETP.NE.AND P0, PT, R36, 0xb, PT ;  /* 0x0000000b2400780c */ /* 0x000fc80003f05270 */
[----:B------:R-:W-:Y:S02]  /*0a10*/  SEL R8, R18, R8, !P0 ;  /* 0x0000000812087207 */ /* 0x000fe40004000000 */
[----:B------:R-:W-:Y:S02]  /*0a20*/  ISETP.GE.U32.AND P0, PT, R35, 0x20, PT ;  /* 0x000000202300780c */ /* 0x000fe40003f06070 */
[----:B------:R-:W-:Y:S02]  /*0a30*/  SEL R8, R19, R8, !P1 ;  /* 0x0000000813087207 */ /* 0x000fe40004800000 */
[----:B------:R-:W-:Y:S02]  /*0a40*/  ISETP.NE.AND P1, PT, R35, RZ, PT ;  /* 0x000000ff2300720c */ /* 0x000fe40003f25270 */
[----:B------:R-:W-:-:S04]  /*0a50*/  SEL R11, R8, RZ, P0 ;  /* 0x000000ff080b7207 */ /* 0x000fc80000000000 */
[----:B------:R-:W-:-:S07]  /*0a60*/  IADD3 R38, PT, PT, R11, R39, R38 ;  /* 0x000000270b267210 */ /* 0x000fce0007ffe026 */
[----:B------:R-:W-:Y:S05]  /*0a70*/  @P1 BRA `(.L_x_3) ;  /* 0x0000000c00541947 */ /* 0x000fea0003800000 */
[----:B------:R-:W0:Y:S01]  /*0a80*/  LDC.64 R10, c[0x0][0x390] ;  /* 0x0000e400ff0a7b82 */ /* 0x000e220000000a00 */
[----:B------:R-:W-:-:S05]  /*0a90*/  IMAD.MOV.U32 R8, RZ, RZ, 0x65 ;  /* 0x00000065ff087424 */ /* 0x000fca00078e00ff */
[----:B0-----:R0:W-:Y:S01]  /*0aa0*/  ST.E.64.STRONG.GPU desc[UR12][R10.64+0x100], R8 ;  /* 0x000100080a007985 */ /* 0x0011e2000c10fb0c */
[----:B------:R-:W-:Y:S05]  /*0ab0*/  BRA `(.L_x_3) ;  /* 0x0000000c00447947 */ /* 0x000fea0003800000 */
.L_x_2:
        /* <DEDUP_REMOVED lines=11> */
[----:B-----5:R-:W-:-:S05]  /*0b70*/  IADD3 R38, PT, PT, R39, R0, R8 ;  /* 0x0000000027267210 */ /* 0x020fca0007ffe008 */
        /* <DEDUP_REMOVED lines=10> */
[----:B------:R-:W-:-:S04]  /*0c20*/  ISETP.NE.AND P0, PT, R36, 0x2, PT ;  /* 0x000000022400780c */ /* 0x000fc80003f05270 */
[----:B------:R-:W-:Y:S01]  /*0c30*/  @!P1 STS [R42+0x10], R39 ;  /* 0x000010272a009388 */ /* 0x000fe20000000800 */
[----:B------:R-:W-:Y:S01]  /*0c40*/  BAR.SYNC.DEFER_BLOCKING 0x0 ;  /* 0x0000000000007b1d */ /* 0x000fe20000010000 */
[----:B------:R-:W-:-:S05]  /*0c50*/  ISETP.NE.AND P1, PT, R36, 0xc, PT ;  /* 0x0000000c2400780c */ /* 0x000fca0003f25270 */
        /* <DEDUP_REMOVED lines=30> */
[----:B------:R-:W-:Y:S01]  /*0e40*/  ISETP.NE.AND P0, PT, R36, 0xa, PT ;  /* 0x0000000a2400780c */ /* 0x000fe20003f05270 */
[----:B0-----:R-:W-:-:S03]  /*0e50*/  IMAD.IADD R9, R19, 0x1, R9 ;  /* 0x0000000113097824 */ /* 0x001fc600078e0209 */
[----:B------:R-:W-:Y:S01]  /*0e60*/  SEL R8, R17, R8, !P0 ;  /* 0x0000000811087207 */ /* 0x000fe20004000000 */
[----:B------:R-:W-:Y:S01]  /*0e70*/  IMAD.IADD R17, R39, 0x1, -R38 ;  /* 0x0000000127117824 */ /* 0x000fe200078e0a26 */
[----:B------:R-:W-:-:S04]  /*0e80*/  ISETP.NE.AND P0, PT, R36, 0xb, PT ;  /* 0x0000000b2400780c */ /* 0x000fc80003f05270 */
[----:B------:R-:W-:Y:S02]  /*0e90*/  SEL R8, R18, R8, !P0 ;  /* 0x0000000812087207 */ /* 0x000fe40004000000 */
[----:B------:R-:W-:Y:S02]  /*0ea0*/  ISETP.GT.U32.AND P0, PT, R35, 0x1f, PT ;  /* 0x0000001f2300780c */ /* 0x000fe40003f04070 */
[----:B------:R-:W-:Y:S02]  /*0eb0*/  SEL R11, R17, RZ, P2 ;  /* 0x000000ff110b7207 */ /* 0x000fe40001000000 */
[----:B------:R-:W-:Y:S02]  /*0ec0*/  SEL R8, R19, R8, !P1 ;  /* 0x0000000813087207 */ /* 0x000fe40004800000 */
[----:B------:R-:W-:-:S03]  /*0ed0*/  ISETP.GE.U32.AND P1, PT, R35, 0x20, PT ;  /* 0x000000202300780c */ /* 0x000fc60003f26070 */
[----:B------:R-:W-:-:S05]  /*0ee0*/  IMAD.IADD R38, R8, 0x1, R11 ;  /* 0x0000000108267824 */ /* 0x000fca00078e020b */
[----:B------:R-:W-:Y:S01]  /*0ef0*/  SEL R17, R17, R38, !P1 ;  /* 0x0000002611117207 */ /* 0x000fe20004800000 */
[----:B------:R-:W-:Y:S06]  /*0f00*/  @P0 BRA `(.L_x_4) ;  /* 0x00000008000c0947 */ /* 0x000fec0003800000 */
[----:B------:R-:W0:Y:S01]  /*0f10*/  LDC.64 R14, c[0x0][0x390] ;  /* 0x0000e400ff0e7b82 */ /* 0x000e220000000a00 */
[----:B------:R-:W-:Y:S01]  /*0f20*/  ISETP.NE.AND P1, PT, R35, RZ, PT ;  /* 0x000000ff2300720c */ /* 0x000fe20003f25270 */
[----:B------:R-:W-:Y:S01]  /*0f30*/  IMAD.U32 R45, RZ, RZ, UR6 ;  /* 0x00000006ff2d7e24 */ /* 0x000fe2000f8e00ff */
[----:B------:R-:W-:-:S05]  /*0f40*/  LOP3.LUT R18, RZ, R35, RZ, 0x33, !PT ;  /* 0x00000023ff127212 */ /* 0x000fca00078e33ff */
[----:B------:R-:W-:-:S06]  /*0f50*/  VIADD R18, R18, UR6 ;  /* 0x0000000612127c36 */ /* 0x000fcc0008000000 */
[----:B------:R-:W-:Y:S01]  /*0f60*/  @!P1 IMAD.MOV.U32 R8, RZ, RZ, 0x64 ;  /* 0x00000064ff089424 */ /* 0x000fe200078e00ff */
[----:B------:R1:W-:Y:S01]  /*0f70*/  @!P1 STS [UR4+0xc], R9 ;  /* 0x00000c09ff009988 */ /* 0x0003e20008000804 */
[----:B0-----:R-:W-:-:S04]  /*0f80*/  IMAD.WIDE R44, R45, 0x8, R14 ;  /* 0x000000082d2c7825 */ /* 0x001fc800078e020e */
[----:B------:R-:W-:Y:S01]  /*0f90*/  IMAD.WIDE R14, R18, 0x8, R14 ;  /* 0x00000008120e7825 */ /* 0x000fe200078e020e */
[----:B------:R1:W-:Y:S01]  /*0fa0*/  @!P1 ST.E.64.STRONG.GPU desc[UR12][R44.64+0x100], R8 ;  /* 0x000100082c009985 */ /* 0x0003e2000c10fb0c */
[----:B------:R-:W-:Y:S05]  /*0fb0*/  NANOSLEEP 0x226 ;  /* 0x000002260000795d */ /* 0x000fea0003800000 */
[----:B------:R-:W2:Y:S01]  /*0fc0*/  LD.E.64.STRONG.GPU R12, desc[UR12][R14.64+0x100] ;  /* 0x0001000c0e0c7980 */ /* 0x000ea2000c10fb00 */
[----:B------:R-:W-:Y:S01]  /*0fd0*/  UMOV UR5, 0xffffffff ;  /* 0xffffffff00057882 */ /* 0x000fe20000000000 */
[----:B--2---:R-:W-:Y:S02]  /*0fe0*/  ISETP.NE.AND P0, PT, R12, 0x63, PT ;  /* 0x000000630c00780c */ /* 0x004fe40003f05270 */
[----:B-1----:R-:W-:Y:S11]  /*0ff0*/  BRA.DIV UR5, `(.L_x_5) ;  /* 0x0000002e05d07947 */ /* 0x002ff6000b800000 */
[----:B------:R-:W-:-:S13]  /*1000*/  VOTE.ANY P0, !P0 ;  /* 0x0000000000ff7806 */ /* 0x000fda0004000100 */
.L_x_34:
[----:B------:R-:W-:Y:S05]  /*1010*/  @!P0 BRA `(.L_x_6) ;  /* 0x0000000000248947 */ /* 0x000fea0003800000 */
[----:B------:R-:W-:-:S07]  /*1020*/  IMAD.MOV.U32 R8, RZ, RZ, 0x1de ;  /* 0x000001deff087424 */ /* 0x000fce00078e00ff */
.L_x_8:
[----:B------:R-:W-:Y:S05]  /*1030*/  NANOSLEEP R8 ;  /* 0x000000080000735d */ /* 0x000fea0003800000 */
[----:B------:R-:W2:Y:S01]  /*1040*/  LD.E.64.STRONG.GPU R12, desc[UR12][R14.64+0x100] ;  /* 0x0001000c0e0c7980 */ /* 0x000ea2000c10fb00 */
[----:B------:R-:W-:Y:S01]  /*1050*/  UMOV UR5, 0xffffffff ;  /* 0xffffffff00057882 */ /* 0x000fe20000000000 */
[----:B------:R-:W-:Y:S02]  /*1060*/  SHF.R.U32.HI R8, RZ, 0x1, R8 ;  /* 0x00000001ff087819 */ /* 0x000fe40000011608 */
[----:B--2---:R-:W-:Y:S01]  /*1070*/  ISETP.NE.AND P0, PT, R12, 0x63, PT ;  /* 0x000000630c00780c */ /* 0x004fe20003f05270 */
[----:B------:R-:W-:-:S12]  /*1080*/  BRA.DIV UR5, `(.L_x_7) ;  /* 0x0000002e05cc7947 */ /* 0x000fd8000b800000 */
[----:B------:R-:W-:-:S13]  /*1090*/  VOTE.ANY P0, !P0 ;  /* 0x0000000000ff7806 */ /* 0x000fda0004000100 */
.L_x_37:
[----:B------:R-:W-:Y:S05]  /*10a0*/  @P0 BRA `(.L_x_8) ;  /* 0xfffffffc00e00947 */ /* 0x000fea000383ffff */
.L_x_6:
[----:B------:R-:W-:Y:S01]  /*10b0*/  UMOV UR5, 0xffffffff ;  /* 0xffffffff00057882 */ /* 0x000fe20000000000 */
[----:B------:R-:W-:Y:S02]  /*10c0*/  ISETP.NE.AND P0, PT, R12, 0x65, PT ;  /* 0x000000650c00780c */ /* 0x000fe40003f05270 */
[----:B------:R-:W-:Y:S11]  /*10d0*/  BRA.DIV UR5, `(.L_x_9) ;  /* 0x0000002e05d87947 */ /* 0x000ff6000b800000 */
[----:B------:R-:W0:Y:S01]  /*10e0*/  S2R R8, SR_GEMASK ;  /* 0x0000000000087919 */ /* 0x000e220000003c00 */
[----:B------:R-:W-:Y:S01]  /*10f0*/  VOTE.ANY R10, PT, !P0 ;  /* 0x00000000000a7806 */ /* 0x000fe200040e0100 */
[C---:B------:R-:W-:Y:S02]  /*1100*/  VIADD R38, R37.reuse, 0x2 ;  /* 0x0000000225267836 */ /* 0x040fe40000000000 */
[----:B------:R-:W-:Y:S01]  /*1110*/  VIADD R39, R37, 0x10 ;  /* 0x0000001025277836 */ /* 0x000fe20000000000 */
[----:B0-----:R-:W-:-:S05]  /*1120*/  LOP3.LUT R10, R10, 0x80000000, R8, 0xec, !PT ;  /* 0x800000000a0a7812 */ /* 0x001fca00078eec08 */
[----:B------:R-:W-:-:S05]  /*1130*/  VIADD R11, R10, 0xffffffff ;  /* 0xffffffff0a0b7836 */ /* 0x000fca0000000000 */
[----:B------:R-:W-:-:S04]  /*1140*/  LOP3.LUT R11, R10, R11, RZ, 0xc, !PT ;  /* 0x0000000b0a0b7212 */ /* 0x000fc800078e0cff */
[----:B------:R-:W0:Y:S02]  /*1150*/  POPC R15, R11 ;  /* 0x0000000b000f7309 */ /* 0x000e240000000000 */
[----:B0-----:R-:W0:Y:S01]  /*1160*/  SHFL.DOWN PT, R16, R13, 0x1, R15 ;  /* 0x082000000d107989 */ /* 0x001e2200000e000f */
[-C--:B------:R-:W-:Y:S02]  /*1170*/  ISETP.GE.AND P0, PT, R37, R15.reuse, PT ;  /* 0x0000000f2500720c */ /* 0x080fe40003f06270 */
[-C--:B------:R-:W-:Y:S02]  /*1180*/  ISETP.GT.AND P2, PT, R39, R15.reuse, PT ;  /* 0x0000000f2700720c */ /* 0x080fe40003f44270 */
[----:B0-----:R-:W-:Y:S02]  /*1190*/  SEL R16, R16, RZ, !P0 ;  /* 0x000000ff10107207 */ /* 0x001fe40004000000 */
[----:B------:R-:W-:-:S03]  /*11a0*/  ISETP.GT.AND P0, PT, R38, R15, PT ;  /* 0x0000000f2600720c */ /* 0x000fc60003f04270 */
[----:B------:R-:W-:-:S05]  /*11b0*/  IMAD.IADD R36, R16, 0x1, R13 ;  /* 0x0000000110247824 */ /* 0x000fca00078e020d */
[----:B------:R-:W0:Y:S02]  /*11c0*/  SHFL.DOWN PT, R16, R36, 0x2, R15 ;  /* 0x0840000024107989 */ /* 0x000e2400000e000f */
[----:B0-----:R-:W-:-:S05]  /*11d0*/  SEL R19, R16, RZ, !P0 ;  /* 0x000000ff10137207 */ /* 0x001fca0004000000 */
[----:B------:R-:W-:Y:S02]  /*11e0*/  IMAD.IADD R40, R36, 0x1, R19 ;  /* 0x0000000124287824 */ /* 0x000fe400078e0213 */
[C---:B------:R-:W-:Y:S02]  /*11f0*/  VIADD R19, R37.reuse, 0x4 ;  /* 0x0000000425137836 */ /* 0x040fe40000000000 */
[----:B------:R-:W-:Y:S01]  /*1200*/  VIADD R36, R37, 0x8 ;  /* 0x0000000825247836 */ /* 0x000fe20000000000 */
[----:B------:R-:W0:Y:S02]  /*1210*/  SHFL.DOWN PT, R16, R40, 0x4, R15 ;  /* 0x0880000028107989 */ /* 0x000e2400000e000f */
[----:B------:R-:W-:-:S04]  /*1220*/  ISETP.GT.AND P0, PT, R19, R15, PT ;  /* 0x0000000f1300720c */ /* 0x000fc80003f04270 */
[----:B0-----:R-:W-:Y:S02]  /*1230*/  SEL R11, R16, RZ, !P0 ;  /* 0x000000ff100b7207 */ /* 0x001fe40004000000 */
[----:B------:R-:W-:-:S03]  /*1240*/  ISETP.GT.AND P0, PT, R36, R15, PT ;  /* 0x0000000f2400720c */ /* 0x000fc60003f04270 */
[----:B------:R-:W-:Y:S02]  /*1250*/  IMAD.IADD R42, R40, 0x1, R11 ;  /* 0x00000001282a7824 */ /* 0x000fe400078e020b */
[----:B------:R-:W0:Y:S03]  /*1260*/  LDC.64 R10, c[0x0][0x390] ;  /* 0x0000e400ff0a7b82 */ /* 0x000e260000000a00 */
[----:B------:R-:W1:Y:S02]  /*1270*/  SHFL.DOWN PT, R16, R42, 0x8, R15 ;  /* 0x090000002a107989 */ /* 0x000e6400000e000f */
[----:B-1----:R-:W-:Y:S02]  /*1280*/  SEL R41, R16, RZ, !P0 ;  /* 0x000000ff10297207 */ /* 0x002fe40004000000 */
[----:B------:R-:W-:-:S03]  /*1290*/  ISETP.NE.AND P0, PT, R12, 0x65, PT ;  /* 0x000000650c00780c */ /* 0x000fc60003f05270 */
[----:B------:R-:W-:Y:S01]  /*12a0*/  IMAD.IADD R41, R42, 0x1, R41 ;  /* 0x000000012a297824 */ /* 0x000fe200078e0229 */
[----:B0-----:R-:W-:-:S04]  /*12b0*/  IADD3 R42, P3, PT, R10, 0x100, RZ ;  /* 0x000001000a2a7810 */ /* 0x001fc80007f7e0ff */
[----:B------:R-:W0:Y:S01]  /*12c0*/  SHFL.DOWN PT, R16, R41, 0x10, R15 ;  /* 0x0a00000029107989 */ /* 0x000e2200000e000f */
[----:B------:R-:W-:-:S04]  /*12d0*/  IMAD.X R43, RZ, RZ, R11, P3 ;  /* 0x000000ffff2b7224 */ /* 0x000fc800018e060b */
[----:B------:R-:W-:Y:S02]  /*12e0*/  VOTE.ALL P0, P0 ;  /* 0x0000000000ff7806 */ /* 0x000fe40000000000 */
[----:B0-----:R-:W-:-:S05]  /*12f0*/  SEL R16, R16, RZ, !P2 ;  /* 0x000000ff10107207 */ /* 0x001fca0005000000 */
[----:B------:R-:W-:-:S07]  /*1300*/  IMAD.IADD R40, R41, 0x1, R16 ;  /* 0x0000000129287824 */ /* 0x000fce00078e0210 */
.L_x_46:
[----:B------:R-:W-:Y:S05]  /*1310*/  @!P0 BRA `(.L_x_10) ;  /* 0x0000000000cc8947 */ /* 0x000fea0003800000 */
[----:B------:R-:W-:-:S07]  /*1320*/  IMAD.MOV.U32 R11, RZ, RZ, 0x1de ;  /* 0x000001deff0b7424 */ /* 0x000fce00078e00ff */
.L_x_16:
[----:B------:R-:W-:-:S05]  /*1330*/  IMAD.WIDE R14, R18, 0x8, R42 ;  /* 0x00000008120e7825 */ /* 0x000fca00078e022a */
[----:B------:R-:W2:Y:S01]  /*1340*/  LD.E.64.STRONG.GPU R12, desc[UR12][R14.64+-0x100] ;  /* 0xffff000c0e0c7980 */ /* 0x000ea2000c10fb00 */
[----:B------:R-:W-:Y:S05]  /*1350*/  YIELD ;  /* 0x0000000000007946 */ /* 0x000fea0003800000 */
[----:B------:R-:W-:Y:S01]  /*1360*/  UMOV UR5, 0xffffffff ;  /* 0xffffffff00057882 */ /* 0x000fe20000000000 */
[----:B------:R-:W-:Y:S02]  /*1370*/  SHF.R.U32.HI R11, RZ, 0x1, R11 ;  /* 0x00000001ff0b7819 */ /* 0x000fe4000001160b */
[----:B--2---:R-:W-:Y:S01]  /*1380*/  ISETP.NE.AND P0, PT, R12, 0x63, PT ;  /* 0x000000630c00780c */ /* 0x004fe20003f05270 */
[----:B------:R-:W-:-:S12]  /*1390*/  BRA.DIV UR5, `(.L_x_11) ;  /* 0x0000003205287947 */ /* 0x000fd8000b800000 */
[----:B------:R-:W-:-:S13]  /*13a0*/  VOTE.ANY P0, !P0 ;  /* 0x0000000000ff7806 */ /* 0x000fda0004000100 */
.L_x_49:
[----:B------:R-:W-:Y:S05]  /*13b0*/  @!P0 BRA `(.L_x_12) ;  /* 0x0000000000248947 */ /* 0x000fea0003800000 */
[----:B------:R-:W-:-:S07]  /*13c0*/  IMAD.MOV.U32 R16, RZ, RZ, R11 ;  /* 0x000000ffff107224 */ /* 0x000fce00078e000b */
.L_x_14:
[----:B------:R-:W-:Y:S05]  /*13d0*/  NANOSLEEP R16 ;  /* 0x000000100000735d */ /* 0x000fea0003800000 */
[----:B------:R-:W2:Y:S01]  /*13e0*/  LD.E.64.STRONG.GPU R12, desc[UR12][R14.64+-0x100] ;  /* 0xffff000c0e0c7980 */ /* 0x000ea2000c10fb00 */
[----:B------:R-:W-:Y:S01]  /*13f0*/  UMOV UR5, 0xffffffff ;  /* 0xffffffff00057882 */ /* 0x000fe20000000000 */
[----:B------:R-:W-:Y:S02]  /*1400*/  SHF.R.U32.HI R16, RZ, 0x1, R16 ;  /* 0x00000001ff107819 */ /* 0x000fe40000011610 */
[----:B--2---:R-:W-:Y:S01]  /*1410*/  ISETP.NE.AND P0, PT, R12, 0x63, PT ;  /* 0x000000630c00780c */ /* 0x004fe20003f05270 */
[----:B------:R-:W-:-:S12]  /*1420*/  BRA.DIV UR5, `(.L_x_13) ;  /* 0x0000003205247947 */ /* 0x000fd8000b800000 */
[----:B------:R-:W-:-:S13]  /*1430*/  VOTE.ANY P0, !P0 ;  /* 0x0000000000ff7806 */ /* 0x000fda0004000100 */
.L_x_52:
[----:B------:R-:W-:Y:S05]  /*1440*/  @P0 BRA `(.L_x_14) ;  /* 0xfffffffc00e00947 */ /* 0x000fea000383ffff */
.L_x_12:
[----:B------:R-:W-:Y:S01]  /*1450*/  UMOV UR5, 0xffffffff ;  /* 0xffffffff00057882 */ /* 0x000fe20000000000 */
[----:B------:R-:W-:Y:S02]  /*1460*/  ISETP.NE.AND P0, PT, R12, 0x65, PT ;  /* 0x000000650c00780c */ /* 0x000fe40003f05270 */
[----:B------:R-:W-:Y:S11]  /*1470*/  BRA.DIV UR5, `(.L_x_15) ;  /* 0x0000003205307947 */ /* 0x000ff6000b800000 */
[----:B------:R-:W-:Y:S01]  /*1480*/  VOTE.ANY R10, PT, !P0 ;  /* 0x00000000000a7806 */ /* 0x000fe200040e0100 */
[----:B------:R-:W-:-:S03]  /*1490*/  VIADD R18, R18, 0xffffffe0 ;  /* 0xffffffe012127836 */ /* 0x000fc60000000000 */
[----:B------:R-:W-:-:S05]  /*14a0*/  LOP3.LUT R10, R10, 0x80000000, R8, 0xec, !PT ;  /* 0x800000000a0a7812 */ /* 0x000fca00078eec08 */
[----:B------:R-:W-:-:S05]  /*14b0*/  VIADD R15, R10, 0xffffffff ;  /* 0xffffffff0a0f7836 */ /* 0x000fca0000000000 */
[----:B------:R-:W-:-:S06]  /*14c0*/  LOP3.LUT R15, R10, R15, RZ, 0xc, !PT ;  /* 0x0000000f0a0f7212 */ /* 0x000fcc00078e0cff */
        /* <DEDUP_REMOVED lines=17> */
[----:B------:R-:W-:-:S03]  /*15e0*/  ISETP.NE.AND P0, PT, R12, 0x65, PT ;  /* 0x000000650c00780c */ /* 0x000fc60003f05270 */
[----:B------:R-:W-:-:S05]  /*15f0*/  IMAD.IADD R41, R13, 0x1, R16 ;  /* 0x000000010d297824 */ /* 0x000fca00078e0210 */
[----:B------:R-:W0:Y:S05]  /*1600*/  SHFL.DOWN PT, R16, R41, 0x10, R15 ;  /* 0x0a00000029107989 */ /* 0x000e2a00000e000f */
[----:B------:R-:W-:Y:S02]  /*1610*/  VOTE.ALL P0, P0 ;  /* 0x0000000000ff7806 */ /* 0x000fe40000000000 */
[----:B0-----:R-:W-:-:S04]  /*1620*/  SEL R16, R16, RZ, !P2 ;  /* 0x000000ff10107207 */ /* 0x001fc80005000000 */
[----:B------:R-:W-:-:S07]  /*1630*/  IADD3 R40, PT, PT, R41, R16, R40 ;  /* 0x0000001029287210 */ /* 0x000fce0007ffe028 */
.L_x_61:
[----:B------:R-:W-:Y:S05]  /*1640*/  @P0 BRA `(.L_x_16) ;  /* 0xfffffffc00380947 */ /* 0x000fea000383ffff */
.L_x_10:
[----:B------:R-:W-:Y:S01]  /*1650*/  ISETP.NE.AND P0, PT, R37, RZ, PT ;  /* 0x000000ff2500720c */ /* 0x000fe20003f05270 */
[----:B------:R-:W0:Y:S01]  /*1660*/  @!P1 S2R R11, SR_CgaCtaId ;  /* 0x00000000000b9919 */ /* 0x000e220000008800 */
[----:B------:R-:W-:Y:S01]  /*1670*/  @!P1 MOV R10, 0x400 ;  /* 0x00000400000a9802 */ /* 0x000fe20000000f00 */
[----:B------:R-:W-:Y:S02]  /*1680*/  @!P1 IMAD.IADD R9, R9, 0x1, R40 ;  /* 0x0000000109099824 */ /* 0x000fe400078e0228 */
[----:B------:R-:W-:Y:S02]  /*1690*/  @!P1 IMAD.MOV.U32 R8, RZ, RZ, 0x65 ;  /* 0x00000065ff089424 */ /* 0x000fe400078e00ff */
[----:B------:R-:W-:-:S03]  /*16a0*/  IMAD.MOV.U32 R38, RZ, RZ, R17 ;  /* 0x000000ffff267224 */ /* 0x000fc600078e0011 */
[----:B------:R1:W-:Y:S03]  /*16b0*/  @!P1 ST.E.64.STRONG.GPU desc[UR12][R44.64+0x100], R8 ;  /* 0x000100082c009985 */ /* 0x0003e6000c10fb0c */
[----:B------:R-:W-:Y:S01]  /*16c0*/  @!P0 MOV R12, 0x400 ;  /* 0x00000400000c8802 */ /* 0x000fe20000000f00 */
[----:B------:R-:W2:Y:S01]  /*16d0*/  @!P0 S2R R13, SR_CgaCtaId ;  /* 0x00000000000d8919 */ /* 0x000ea20000008800 */
[----:B------:R-:W-:Y:S01]  /*16e0*/  @!P0 IMAD.MOV.U32 R38, RZ, RZ, R40 ;  /* 0x000000ffff268224 */ /* 0x000fe200078e0028 */
[----:B0-----:R-:W-:-:S05]  /*16f0*/  @!P1 LEA R10, R11, R10, 0x18 ;  /* 0x0000000a0b0a9211 */ /* 0x001fca00078ec0ff */
[----:B------:R1:W-:Y:S04]  /*1700*/  @!P1 STS [R10+0x8], R9 ;  /* 0x000008090a009388 */ /* 0x0003e80000000800 */
[----:B------:R1:W-:Y:S01]  /*1710*/  @!P1 STS [R10+0x4], R40 ;  /* 0x000004280a009388 */ /* 0x0003e20000000800 */
[----:B--2---:R-:W-:-:S05]  /*1720*/  @!P0 LEA R13, R13, R12, 0x18 ;  /* 0x0000000c0d0d8211 */ /* 0x004fca00078ec0ff */
[----:B------:R1:W-:Y:S02]  /*1730*/  @!P0 STS [R13+0x54], R40 ;  /* 0x000054280d008388 */ /* 0x0003e40000000800 */
.L_x_4:
[----:B------:R-:W-:Y:S05]  /*1740*/  WARPSYNC.ALL ;  /* 0x0000000000007948 */ /* 0x000fea0003800000 */
[----:B------:R-:W0:Y:S08]  /*1750*/  S2UR UR7, SR_CgaCtaId ;  /* 0x00000000000779c3 */ /* 0x000e300000008800 */
[----:B------:R-:W-:Y:S01]  /*1760*/  BAR.SYNC.DEFER_BLOCKING 0x0 ;  /* 0x0000000000007b1d */ /* 0x000fe20000010000 */
[----:B------:R-:W-:-:S05]  /*1770*/  ISETP.NE.AND P0, PT, R35, RZ, PT ;  /* 0x000000ff2300720c */ /* 0x000fca0003f05270 */
[----:B------:R-:W-:Y:S02]  /*1780*/  UMOV UR5, 0x400 ;  /* 0x0000040000057882 */ /* 0x000fe40000000000 */
[----:B0-----:R-:W-:-:S09]  /*1790*/  ULEA UR5, UR7, UR5, 0x18 ;  /* 0x0000000507057291 */ /* 0x001fd2000f8ec0ff */
[----:B-1----:R-:W0:Y:S02]  /*17a0*/  LDS R8, [UR5+0x54] ;  /* 0x00005405ff087984 */ /* 0x002e240008000800 */
[----:B0-----:R-:W-:-:S05]  /*17b0*/  SEL R9, R8, RZ, P0 ;  /* 0x000000ff08097207 */ /* 0x001fca0000000000 */
[----:B------:R-:W-:-:S07]  /*17c0*/  IMAD.IADD R38, R9, 0x1, R38 ;  /* 0x0000000109267824 */ /* 0x000fce00078e0226 */
.L_x_3:
[----:B------:R-:W-:Y:S05]  /*17d0*/  BSYNC.RECONVERGENT B0 ;  /* 0x0000000000007941 */ /* 0x000fea0003800200 */
.L_x_1:
[----:B------:R-:W-:Y:S01]  /*17e0*/  IMAD.IADD R32, R32, 0x1, R38 ;  /* 0x0000000120207824 */ /* 0x000fe200078e0226 */
[----:B------:R-:W-:Y:S03]  /*17f0*/  BAR.SYNC.DEFER_BLOCKING 0x0 ;  /* 0x0000000000007b1d */ /* 0x000fe60000010000 */
[----:B------:R-:W-:-:S03]  /*1800*/  IMAD.IADD R29, R29, 0x1, R32 ;  /* 0x000000011d1d7824 */ /* 0x000fc600078e0220 */
[----:B------:R-:W1:Y:S01]  /*1810*/  LDCU.64 UR8, c[0x0][0x388] ;  /* 0x00007100ff0877ac */ /* 0x000e620008000a00 */
[----:B------:R-:W-:-:S04]  /*1820*/  IMAD.IADD R28, R28, 0x1, R29 ;  /* 0x000000011c1c7824 */ /* 0x000fc800078e021d */
[----:B------:R-:W-:-:S04]  /*1830*/  IMAD.IADD R27, R27, 0x1, R28 ;  /* 0x000000011b1b7824 */ /* 0x000fc800078e021c */
[----:B------:R-:W-:-:S04]  /*1840*/  IMAD.IADD R26, R26, 0x1, R27 ;  /* 0x000000011a1a7824 */ /* 0x000fc800078e021b */
[----:B------:R-:W-:-:S04]  /*1850*/  IMAD.IADD R25, R25, 0x1, R26 ;  /* 0x0000000119197824 */ /* 0x000fc800078e021a */
[----:B------:R-:W-:Y:S01]  /*1860*/  IMAD.IADD R24, R24, 0x1, R25 ;  /* 0x0000000118187824 */ /* 0x000fe200078e0219 */
[----:B------:R-:W-:Y:S03]  /*1870*/  STS [R33], R38 ;  /* 0x0000002621007388 */ /* 0x000fe60000000800 */
[----:B------:R-:W-:Y:S01]  /*1880*/  IMAD.IADD R23, R23, 0x1, R24 ;  /* 0x0000000117177824 */ /* 0x000fe200078e0218 */
[----:B------:R-:W-:Y:S03]  /*1890*/  STS [R33+0x4], R32 ;  /* 0x0000042021007388 */ /* 0x000fe60000000800 */
        /* <DEDUP_REMOVED lines=19> */
[----:B------:R-:W-:Y:S04]  /*19d0*/  STS [R33+0x2c], R20 ;  /* 0x00002c1421007388 */ /* 0x000fe80000000800 */
[----:B------:R-:W-:Y:S04]  /*19e0*/  STS [R33+0x30], R7 ;  /* 0x0000300721007388 */ /* 0x000fe80000000800 */
[----:B------:R-:W-:Y:S04]  /*19f0*/  STS [R33+0x34], R6 ;  /* 0x0000340621007388 */ /* 0x000fe80000000800 */
[----:B------:R-:W-:Y:S04]  /*1a00*/  STS [R33+0x38], R5 ;  /* 0x0000380521007388 */ /* 0x000fe80000000800 */
[----:B------:R-:W-:Y:S04]  /*1a10*/  STS [R33+0x3c], R4 ;  /* 0x00003c0421007388 */ /* 0x000fe80000000800 */
[----:B------:R-:W-:Y:S04]  /*1a20*/  STS [R33+0x40], R3 ;  /* 0x0000400321007388 */ /* 0x000fe80000000800 */
[----:B------:R1:W-:Y:S04]  /*1a30*/  STS [R33+0x44], R2 ;  /* 0x0000440221007388 */ /* 0x0003e80000000800 */
[----:B------:R-:W-:Y:S01]  /*1a40*/  STS [R33+0x48], R0 ;  /* 0x0000480021007388 */ /* 0x000fe20000000800 */
[----:B------:R-:W-:-:S03]  /*1a50*/  NOP ;  /* 0x0000000000007918 */ /* 0x000fc60000000000 */
[----:B0-----:R-:W0:Y:S01]  /*1a60*/  LDS R9, [R34] ;  /* 0x0000000022097984 */ /* 0x001e220000000800 */
[----:B-1----:R-:W-:-:S03]  /*1a70*/  IADD3 R2, P0, PT, R31, UR8, RZ ;  /* 0x000000081f027c10 */ /* 0x002fc6000ff1e0ff */
[----:B------:R-:W1:Y:S01]  /*1a80*/  LDS R7, [R34+0x80] ;  /* 0x0000800022077984 */ /* 0x000e620000000800 */
[----:B------:R-:W-:-:S03]  /*1a90*/  IADD3.X R3, PT, PT, R30, UR9, RZ, P0, !PT ;  /* 0x000000091e037c10 */ /* 0x000fc600087fe4ff */
[----:B------:R-:W2:Y:S04]  /*1aa0*/  LDS R11, [R34+0x100] ;  /* 0x00010000220b7984 */ /* 0x000ea80000000800 */
[----:B------:R-:W3:Y:S04]  /*1ab0*/  LDS R13, [R34+0x180] ;  /* 0x00018000220d7984 */ /* 0x000ee80000000800 */
[----:B------:R-:W4:Y:S04]  /*1ac0*/  LDS R5, [R34+0x200] ;  /* 0x0002000022057984 */ /* 0x000f280000000800 */
[----:B------:R-:W5:Y:S04]  /*1ad0*/  LDS R15, [R34+0x280] ;  /* 0x00028000220f7984 */ /* 0x000f680000000800 */
        /* <DEDUP_REMOVED lines=13> */
[----:B0-----:R-:W-:Y:S04]  /*1bb0*/  STG.E desc[UR12][R2.64], R9 ;  /* 0x0000000902007986 */ /* 0x001fe8000c10190c */
[----:B-1----:R-:W-:Y:S04]  /*1bc0*/  STG.E desc[UR12][R2.64+0x80], R7 ;  /* 0x0000800702007986 */ /* 0x002fe8000c10190c */
[----:B--2---:R-:W-:Y:S04]  /*1bd0*/  STG.E desc[UR12][R2.64+0x100], R11 ;  /* 0x0001000b02007986 */ /* 0x004fe8000c10190c */
[----:B---3--:R-:W-:Y:S04]  /*1be0*/  STG.E desc[UR12][R2.64+0x180], R13 ;  /* 0x0001800d02007986 */ /* 0x008fe8000c10190c */
[----:B----4-:R-:W-:Y:S04]  /*1bf0*/  STG.E desc[UR12][R2.64+0x200], R5 ;  /* 0x0002000502007986 */ /* 0x010fe8000c10190c */
[----:B-----5:R-:W-:Y:S04]  /*1c00*/  STG.E desc[UR12][R2.64+0x280], R15 ;  /* 0x0002800f02007986 */ /* 0x020fe8000c10190c */
[----:B------:R-:W-:Y:S04]  /*1c10*/  STG.E desc[UR12][R2.64+0x300], R17 ;  /* 0x0003001102007986 */ /* 0x000fe8000c10190c */
        /* <DEDUP_REMOVED lines=11> */
[----:B------:R-:W-:Y:S01]  /*1cd0*/  STG.E desc[UR12][R2.64+0x900], R43 ;  /* 0x0009002b02007986 */ /* 0x000fe2000c10190c */
[----:B------:R-:W-:Y:S05]  /*1ce0*/  EXIT ;  /* 0x000000000000794d */ /* 0x000fea0003800000 */
.L_x_0:
[----:B------:R-:W-:-:S04]  /*1cf0*/  ISETP.NE.U32.AND P0, PT, RZ, UR7, PT ;  /* 0x00000007ff007c0c */ /* 0x000fc8000bf05070 */
[----:B------:R-:W-:-:S13]  /*1d00*/  ISETP.NE.AND.EX P0, PT, RZ, UR4, PT, P0 ;  /* 0x00000004ff007c0c */ /* 0x000fda000bf05300 */
[----:B------:R-:W-:Y:S05]  /*1d10*/  @!P0 EXIT ;  /* 0x000000000000894d */ /* 0x000fea0003800000 */
[----:B------:R-:W0:Y:S02]  /*1d20*/  LDCU.64 UR4, c[0x0][0x380] ;  /* 0x00007000ff0477ac */ /* 0x000e240008000a00 */
[----:B0-----:R-:W-:-:S06]  /*1d30*/  UIMAD.WIDE UR4, UR6, 0x7b80, UR4 ;  /* 0x00007b80060478a5 */ /* 0x001fcc000f8e0204 */
[----:B------:R-:W-:Y:S02]  /*1d40*/  IMAD.U32 R2, RZ, RZ, UR4 ;  /* 0x00000004ff027e24 */ /* 0x000fe4000f8e00ff */
[----:B------:R-:W-:-:S05]  /*1d50*/  IMAD.U32 R3, RZ, RZ, UR5 ;  /* 0x00000005ff037e24 */ /* 0x000fca000f8e00ff */
[----:B------:R0:W2:Y:S01]  /*1d60*/  LD.E.STRONG.SM R5, desc[UR12][R2.64] ;  /* 0x0000000c02057980 */ /* 0x0000a2000c10b900 */
[----:B------:R-:W3:Y:S02]  /*1d70*/  S2R R31, SR_TID.X ;  /* 0x00000000001f7919 */ /* 0x000ee40000002100 */
[C---:B---3--:R-:W-:Y:S02]  /*1d80*/  LOP3.LUT R0, R31.reuse, 0x1f, RZ, 0xc0, !PT ;  /* 0x0000001f1f007812 */ /* 0x048fe400078ec0ff */
[----:B------:R-:W-:-:S05]  /*1d90*/  LOP3.LUT R7, R31, 0x3e0, RZ, 0xc0, !PT ;  /* 0x000003e01f077812 */ /* 0x000fca00078ec0ff */
[----:B------:R-:W-:-:S04]  /*1da0*/  IMAD R33, R7, 0x13, R0 ;  /* 0x0000001307217824 */ /* 0x000fc800078e0200 */
[C---:B------:R-:W-:Y:S01]  /*1db0*/  VIADD R0, R33.reuse, 0x20 ;  /* 0x0000002021007836 */ /* 0x040fe20000000000 */
[C---:B------:R-:W-:Y:S01]  /*1dc0*/  ISETP.GE.U32.AND P1, PT, R33.reuse, UR7, PT ;  /* 0x0000000721007c0c */ /* 0x040fe2000bf26070 */
[C---:B------:R-:W-:Y:S01]  /*1dd0*/  VIADD R4, R33.reuse, 0x40 ;  /* 0x0000004021047836 */ /* 0x040fe20000000000 */
[C---:B0-----:R-:W-:Y:S01]  /*1de0*/  LEA R2, P0, R33.reuse, UR4, 0x2 ;  /* 0x0000000421027c11 */ /* 0x041fe2000f8010ff */
[C---:B------:R-:W-:Y:S01]  /*1df0*/  VIADD R3, R33.reuse, 0xa0 ;  /* 0x000000a021037836 */ /* 0x040fe20000000000 */
[----:B------:R-:W-:Y:S01]  /*1e00*/  ISETP.GE.U32.AND P2, PT, R0, UR7, PT ;  /* 0x0000000700007c0c */ /* 0x000fe2000bf46070 */
[C---:B------:R-:W-:Y:S01]  /*1e10*/  VIADD R0, R33.reuse, 0x80 ;  /* 0x0000008021007836 */ /* 0x040fe20000000000 */
[----:B------:R-:W-:Y:S01]  /*1e20*/  ISETP.GE.U32.AND P3, PT, R4, UR7, PT ;  /* 0x0000000704007c0c */ /* 0x000fe2000bf66070 */
[----:B------:R-:W-:Y:S01]  /*1e30*/  VIADD R6, R33, 0x60 ;  /* 0x0000006021067836 */ /* 0x000fe20000000000 */
[----:B------:R-:W-:Y:S01]  /*1e40*/  ISETP.GE.U32.AND P6, PT, R3, UR7, PT ;  /* 0x0000000703007c0c */ /* 0x000fe2000bfc6070 */
[----:B------:R-:W-:Y:S01]  /*1e50*/  IMAD.X R3, RZ, RZ, UR5, P0 ;  /* 0x00000005ff037e24 */ /* 0x000fe200080e06ff */
[----:B------:R-:W-:Y:S01]  /*1e60*/  ISETP.GE.U32.AND P5, PT, R0, UR7, PT ;  /* 0x0000000700007c0c */ /* 0x000fe2000bfa6070 */
[C---:B------:R-:W-:Y:S01]  /*1e70*/  VIADD R0, R33.reuse, 0xc0 ;  /* 0x000000c021007836 */ /* 0x040fe20000000000 */
[----:B------:R-:W-:Y:S01]  /*1e80*/  ISETP.GE.U32.AND P4, PT, R6, UR7, PT ;  /* 0x0000000706007c0c */ /* 0x000fe2000bf86070 */
[----:B------:R-:W-:-:S03]  /*1e90*/  VIADD R4, R33, 0x140 ;  /* 0x0000014021047836 */ /* 0x000fc60000000000 */
[----:B------:R-:W-:Y:S01]  /*1ea0*/  ISETP.GE.U32.AND P0, PT, R0, UR7, PT ;  /* 0x0000000700007c0c */ /* 0x000fe2000bf06070 */
[C---:B------:R-:W-:Y:S02]  /*1eb0*/  VIADD R0, R33.reuse, 0xe0 ;  /* 0x000000e021007836 */ /* 0x040fe40000000000 */
[C---:B------:R-:W-:Y:S02]  /*1ec0*/  VIADD R37, R33.reuse, 0x100 ;  /* 0x0000010021257836 */ /* 0x040fe40000000000 */
[C---:B------:R-:W-:Y:S02]  /*1ed0*/  VIADD R36, R33.reuse, 0x120 ;  /* 0x0000012021247836 */ /* 0x040fe40000000000 */
[C---:B------:R-:W-:Y:S02]  /*1ee0*/  VIADD R35, R33.reuse, 0x1c0 ;  /* 0x000001c021237836 */ /* 0x040fe40000000000 */
[----:B------:R-:W-:Y:S02]  /*1ef0*/  VIADD R34, R33, 0x220 ;  /* 0x0000022021227836 */ /* 0x000fe40000000000 */
[----:B--2---:R-:W-:-:S02]  /*1f00*/  IMAD.MOV.U32 R7, RZ, RZ, R5 ;  /* 0x000000ffff077224 */ /* 0x004fc400078e0005 */
[----:B------:R-:W2:Y:S01]  /*1f10*/  @!P1 LD.E.STRONG.SM R5, desc[UR12][R2.64] ;  /* 0x0000000c02059980 */ /* 0x000ea2000c10b900 */
[----:B------:R-:W-:Y:S01]  /*1f20*/  ISETP.GE.U32.AND P1, PT, R0, UR7, PT ;  /* 0x0000000700007c0c */ /* 0x000fe2000bf26070 */
[--C-:B------:R-:W-:Y:S02]  /*1f30*/  IMAD.MOV.U32 R9, RZ, RZ, R7.reuse ;  /* 0x000000ffff097224 */ /* 0x100fe400078e0007 */
[--C-:B------:R-:W-:Y:S02]  /*1f40*/  IMAD.MOV.U32 R11, RZ, RZ, R7.reuse ;  /* 0x000000ffff0b7224 */ /* 0x100fe400078e0007 */
[--C-:B------:R-:W-:Y:S02]  /*1f50*/  IMAD.MOV.U32 R15, RZ, RZ, R7.reuse ;  /* 0x000000ffff0f7224 */ /* 0x100fe400078e0007 */
[--C-:B------:R-:W-:Y:S01]  /*1f60*/  IMAD.MOV.U32 R17, RZ, RZ, R7.reuse ;  /* 0x000000ffff117224 */ /* 0x100fe200078e0007 */
[----:B------:R-:W3:Y:S01]  /*1f70*/  @!P2 LD.E.STRONG.SM R9, desc[UR12][R2.64+0x80] ;  /* 0x0000800c0209a980 */ /* 0x000ee2000c10b900 */
[----:B------:R-:W-:Y:S01]  /*1f80*/  VIADD R0, R33, 0x160 ;  /* 0x0000016021007836 */ /* 0x000fe20000000000 */
[----:B------:R-:W-:Y:S01]  /*1f90*/  ISETP.GE.U32.AND P2, PT, R4, UR7, PT ;  /* 0x0000000704007c0c */ /* 0x000fe2000bf46070 */
[--C-:B------:R-:W-:Y:S01]  /*1fa0*/  IMAD.MOV.U32 R13, RZ, RZ, R7.reuse ;  /* 0x000000ffff0d7224 */ /* 0x100fe200078e0007 */
[----:B------:R-:W4:Y:S01]  /*1fb0*/  @!P3 LD.E.STRONG.SM R11, desc[UR12][R2.64+0x100] ;  /* 0x0001000c020bb980 */ /* 0x000f22000c10b900 */
[----:B------:R-:W-:Y:S01]  /*1fc0*/  IMAD.MOV.U32 R19, RZ, RZ, R7 ;  /* 0x000000ffff137224 */ /* 0x000fe200078e0007 */
[----:B------:R-:W-:-:S02]  /*1fd0*/  ISETP.GE.U32.AND P3, PT, R0, UR7, PT ;  /* 0x0000000700007c0c */ /* 0x000fc4000bf66070 */
[----:B------:R-:W4:Y:S01]  /*1fe0*/  @!P5 LD.E.STRONG.SM R15, desc[UR12][R2.64+0x200] ;  /* 0x0002000c020fd980 */ /* 0x000f22000c10b900 */
[----:B------:R-:W-:-:S03]  /*1ff0*/  ISETP.GE.U32.AND P5, PT, R37, UR7, PT ;  /* 0x0000000725007c0c */ /* 0x000fc6000bfa6070 */
[----:B------:R-:W4:Y:S01]  /*2000*/  @!P6 LD.E.STRONG.SM R17, desc[UR12][R2.64+0x280] ;  /* 0x0002800c0211e980 */ /* 0x000f22000c10b900 */
[----:B------:R-:W-:Y:S01]  /*2010*/  ISETP.GE.U32.AND P6, PT, R36, UR7, PT ;  /* 0x0000000724007c0c */ /* 0x000fe2000bfc6070 */
[C---:B------:R-:W-:Y:S02]  /*2020*/  VIADD R4, R33.reuse, 0x180 ;  /* 0x0000018021047836 */ /* 0x040fe40000000000 */
[----:B------:R-:W-:Y:S01]  /*2030*/  VIADD R0, R33, 0x1a0 ;  /* 0x000001a021007836 */ /* 0x000fe20000000000 */
[----:B------:R-:W4:Y:S01]  /*2040*/  @!P4 LD.E.STRONG.SM R13, desc[UR12][R2.64+0x180] ;  /* 0x0001800c020dc980 */ /* 0x000f22000c10b900 */
[--C-:B------:R-:W-:Y:S01]  /*2050*/  IMAD.MOV.U32 R21, RZ, RZ, R7.reuse ;  /* 0x000000ffff157224 */ /* 0x100fe200078e0007 */
[----:B------:R-:W-:Y:S01]  /*2060*/  ISETP.GE.U32.AND P4, PT, R4, UR7, PT ;  /* 0x0000000704007c0c */ /* 0x000fe2000bf86070 */
[--C-:B------:R-:W-:Y:S01]  /*2070*/  IMAD.MOV.U32 R23, RZ, RZ, R7.reuse ;  /* 0x000000ffff177224 */ /* 0x100fe200078e0007 */
[----:B------:R-:W4:Y:S01]  /*2080*/  @!P0 LD.E.STRONG.SM R19, desc[UR12][R2.64+0x300] ;  /* 0x0003000c02138980 */ /* 0x000f22000c10b900 */
[----:B------:R-:W-:Y:S01]  /*2090*/  ISETP.GE.U32.AND P0, PT, R0, UR7, PT ;  /* 0x0000000700007c0c */ /* 0x000fe2000bf06070 */
[----:B------:R-:W-:-:S02]  /*20a0*/  IMAD.MOV.U32 R25, RZ, RZ, R7 ;  /* 0x000000ffff197224 */ /* 0x000fc400078e0007 */
[--C-:B------:R-:W-:Y:S01]  /*20b0*/  IMAD.MOV.U32 R27, RZ, RZ, R7.reuse ;  /* 0x000000ffff1b7224 */ /* 0x100fe200078e0007 */
[----:B------:R-:W4:Y:S01]  /*20c0*/  @!P1 LD.E.STRONG.SM R21, desc[UR12][R2.64+0x380] ;  /* 0x0003800c02159980 */ /* 0x000f22000c10b900 */
[----:B------:R-:W-:Y:S02]  /*20d0*/  IMAD.MOV.U32 R29, RZ, RZ, R7 ;  /* 0x000000ffff1d7224 */ /* 0x000fe400078e0007 */
[C---:B------:R-:W-:Y:S01]  /*20e0*/  VIADD R4, R33.reuse, 0x1e0 ;  /* 0x000001e021047836 */ /* 0x040fe20000000000 */
[----:B------:R-:W4:Y:S01]  /*20f0*/  @!P5 LD.E.STRONG.SM R23, desc[UR12][R2.64+0x400] ;  /* 0x0004000c0217d980 */ /* 0x000f22000c10b900 */
[C---:B------:R-:W-:Y:S02]  /*2100*/  VIADD R0, R33.reuse, 0x200 ;  /* 0x0000020021007836 */ /* 0x040fe40000000000 */
[----:B------:R-:W-:Y:S01]  /*2110*/  VIADD R33, R33, 0x240 ;  /* 0x0000024021217836 */ /* 0x000fe20000000000 */
[----:B------:R-:W4:Y:S01]  /*2120*/  @!P6 LD.E.STRONG.SM R25, desc[UR12][R2.64+0x480] ;  /* 0x0004800c0219e980 */ /* 0x000f22000c10b900 */
[----:B------:R-:W-:-:S02]  /*2130*/  ISETP.GE.U32.AND P1, PT, R4, UR7, PT ;  /* 0x0000000704007c0c */ /* 0x000fc4000bf26070 */
[----:B------:R-:W-:Y:S01]  /*2140*/  ISETP.GE.U32.AND P5, PT, R0, UR7, PT ;  /* 0x0000000700007c0c */ /* 0x000fe2000bfa6070 */
[----:B------:R-:W4:Y:S01]  /*2150*/  @!P2 LD.E.STRONG.SM R27, desc[UR12][R2.64+0x500] ;  /* 0x0005000c021ba980 */ /* 0x000f22000c10b900 */
[----:B------:R-:W-:Y:S02]  /*2160*/  ISETP.GE.U32.AND P6, PT, R35, UR7, PT ;  /* 0x0000000723007c0c */ /* 0x000fe4000bfc6070 */
[----:B------:R-:W-:Y:S01]  /*2170*/  ISETP.GE.U32.AND P2, PT, R34, UR7, PT ;  /* 0x0000000722007c0c */ /* 0x000fe2000bf46070 */
[----:B------:R-:W4:Y:S01]  /*2180*/  @!P3 LD.E.STRONG.SM R29, desc[UR12][R2.64+0x580] ;  /* 0x0005800c021db980 */ /* 0x000f22000c10b900 */
[----:B------:R-:W-:Y:S01]  /*2190*/  ISETP.GE.U32.AND P3, PT, R33, UR7, PT ;  /* 0x0000000721007c0c */ /* 0x000fe2000bf66070 */
[--C-:B------:R-:W-:Y:S02]  /*21a0*/  IMAD.MOV.U32 R41, RZ, RZ, R7.reuse ;  /* 0x000000ffff297224 */ /* 0x100fe400078e0007 */
[--C-:B------:R-:W-:Y:S02]  /*21b0*/  IMAD.MOV.U32 R43, RZ, RZ, R7.reuse ;  /* 0x000000ffff2b7224 */ /* 0x100fe400078e0007 */
[----:B------:R-:W-:-:S02]  /*21c0*/  IMAD.MOV.U32 R45, RZ, RZ, R7 ;  /* 0x000000ffff2d7224 */ /* 0x000fc400078e0007 */
[--C-:B------:R-:W-:Y:S01]  /*21d0*/  IMAD.MOV.U32 R0, RZ, RZ, R7.reuse ;  /* 0x000000ffff007224 */ /* 0x100fe200078e0007 */
[----:B------:R-:W4:Y:S01]  /*21e0*/  @!P4 LD.E.STRONG.SM R41, desc[UR12][R2.64+0x600] ;  /* 0x0006000c0229c980 */ /* 0x000f22000c10b900 */
[--C-:B------:R-:W-:Y:S02]  /*21f0*/  IMAD.MOV.U32 R4, RZ, RZ, R7.reuse ;  /* 0x000000ffff047224 */ /* 0x100fe400078e0007 */
[----:B------:R-:W-:Y:S01]  /*2200*/  IMAD.MOV.U32 R6, RZ, RZ, R7 ;  /* 0x000000ffff067224 */ /* 0x000fe200078e0007 */
[----:B------:R-:W4:Y:S04]  /*2210*/  @!P0 LD.E.STRONG.SM R43, desc[UR12][R2.64+0x680] ;  /* 0x0006800c022b8980 */ /* 0x000f28000c10b900 */
[----:B------:R-:W4:Y:S04]  /*2220*/  @!P6 LD.E.STRONG.SM R45, desc[UR12][R2.64+0x700] ;  /* 0x0007000c022de980 */ /* 0x000f28000c10b900 */
[----:B------:R-:W4:Y:S04]  /*2230*/  @!P1 LD.E.STRONG.SM R0, desc[UR12][R2.64+0x780] ;  /* 0x0007800c02009980 */ /* 0x000f28000c10b900 */
[----:B------:R-:W4:Y:S04]  /*2240*/  @!P5 LD.E.STRONG.SM R4, desc[UR12][R2.64+0x800] ;  /* 0x0008000c0204d980 */ /* 0x000f28000c10b900 */
[----:B------:R-:W4:Y:S04]  /*2250*/  @!P2 LD.E.STRONG.SM R6, desc[UR12][R2.64+0x880] ;  /* 0x0008800c0206a980 */ /* 0x000f28000c10b900 */
[----:B------:R-:W4:Y:S01]  /*2260*/  @!P3 LD.E.STRONG.SM R7, desc[UR12][R2.64+0x900] ;  /* 0x0009000c0207b980 */ /* 0x000f22000c10b900 */
[----:B------:R-:W0:Y:S01]  /*2270*/  S2R R39, SR_LANEID ;  /* 0x0000000000277919 */ /* 0x000e220000000000 */
[----:B------:R-:W1:Y:S01]  /*2280*/  S2UR UR5, SR_CgaCtaId ;  /* 0x00000000000579c3 */ /* 0x000e620000008800 */
[----:B------:R-:W-:Y:S01]  /*2290*/  SHF.R.U32.HI R40, RZ, 0x5, R31 ;  /* 0x00000005ff287819 */ /* 0x000fe2000001161f */
[----:B------:R-:W-:-:S02]  /*22a0*/  UMOV UR4, 0x400 ;  /* 0x0000040000047882 */ /* 0x000fc40000000000 */
[----:B-1----:R-:W-:Y:S02]  /*22b0*/  ULEA UR4, UR5, UR4, 0x18 ;  /* 0x0000000405047291 */ /* 0x002fe4000f8ec0ff */
[----:B0-----:R-:W-:-:S05]  /*22c0*/  IMAD R30, R40, 0x260, R39 ;  /* 0x00000260281e7824 */ /* 0x001fca00078e0227 */
[----:B------:R-:W-:-:S05]  /*22d0*/  LEA R30, R30, UR4, 0x2 ;  /* 0x000000041e1e7c11 */ /* 0x000fca000f8e10ff */
[----:B------:R-:W-:Y:S01]  /*22e0*/  IMAD R8, R39, 0x48, R30 ;  /* 0x0000004827087824 */ /* 0x000fe200078e021e */
[----:B------:R-:W-:Y:S01]  /*22f0*/  UISETP.NE.AND UP0, UPT, UR6, URZ, UPT ;  /* 0x000000ff0600728c */ /* 0x000fe2000bf05270 */
        /* <DEDUP_REMOVED lines=41> */
[----:B0-----:R-:W-:Y:S02]  /*2590*/  IADD3 R8, PT, PT, R28, R29, R32 ;  /* 0x0000001d1c087210 */ /* 0x001fe40007ffe020 */
[----:B------:R-:W-:Y:S02]  /*25a0*/  ISETP.NE.AND P1, PT, R39, 0x1f, PT ;  /* 0x0000001f2700780c */ /* 0x000fe40003f25270 */
[----:B------:R-:W-:Y:S02]  /*25b0*/  IADD3 R8, PT, PT, R26, R27, R8 ;  /* 0x0000001b1a087210 */ /* 0x000fe40007ffe008 */
[----:B------:R-:W-:Y:S02]  /*25c0*/  ISETP.NE.AND P2, PT, R40, 0xc, PT ;  /* 0x0000000c2800780c */ /* 0x000fe40003f45270 */
        /* <DEDUP_REMOVED lines=30> */
[----:B------:R-:W-:-:S03]  /*27b0*/  IMAD.IADD R11, R11, 0x1, R10 ;  /* 0x000000010b0b7824 */ /* 0x000fc600078e020a */
        /* <DEDUP_REMOVED lines=16> */
[----:B------:R-:W-:-:S04]  /*28c0*/  ISETP.NE.AND P0, PT, R40, 0x8, PT ;  /* 0x000000082800780c */ /* 0x000fc80003f05270 */
[----:B------:R-:W-:Y:S02]  /*28d0*/  SEL R8, R15, R8, !P0 ;  /* 0x000000080f087207 */ /* 0x000fe40004000000 */
[----:B------:R-:W-:Y:S02]  /*28e0*/  ISETP.NE.AND P0, PT, R40, 0xa, PT ;  /* 0x0000000a2800780c */ /* 0x000fe40003f05270 */
[----:B------:R-:W-:Y:S02]  /*28f0*/  SEL R8, R16, R8, !P1 ;  /* 0x0000000810087207 */ /* 0x000fe40004800000 */
[----:B------:R-:W-:Y:S02]  /*2900*/  ISETP.NE.AND P1, PT, R40, 0xb, PT ;  /* 0x0000000b2800780c */ /* 0x000fe40003f25270 */
[----:B------:R-:W-:Y:S02]  /*2910*/  SEL R8, R17, R8, !P0 ;  /* 0x0000000811087207 */ /* 0x000fe40004000000 */
[----:B------:R-:W-:-:S02]  /*2920*/  ISETP.GE.U32.AND P0, PT, R31, 0x20, PT ;  /* 0x000000201f00780c */ /* 0x000fc40003f06070 */
[----:B------:R-:W-:Y:S01]  /*2930*/  SEL R8, R18, R8, !P1 ;  /* 0x0000000812087207 */ /* 0x000fe20004800000 */
[----:B------:R-:W-:Y:S01]  /*2940*/  @!P2 IMAD.IADD R8, R19, 0x1, R18 ;  /* 0x000000011308a824 */ /* 0x000fe200078e0212 */
[----:B------:R-:W-:-:S04]  /*2950*/  ISETP.NE.AND P1, PT, R39, RZ, PT ;  /* 0x000000ff2700720c */ /* 0x000fc80003f25270 */
[----:B------:R-:W-:Y:S02]  /*2960*/  SEL R41, R41, RZ, P1 ;  /* 0x000000ff29297207 */ /* 0x000fe40000800000 */
[----:B------:R-:W-:-:S04]  /*2970*/  SEL R9, R8, RZ, P0 ;  /* 0x000000ff08097207 */ /* 0x000fc80000000000 */
[----:B-----5:R-:W-:Y:S01]  /*2980*/  IADD3 R9, PT, PT, R9, R41, R38 ;  /* 0x0000002909097210 */ /* 0x020fe20007ffe026 */
[----:B------:R-:W-:Y:S06]  /*2990*/  BRA `(.L_x_18) ;  /* 0x0000000c005c7947 */ /* 0x000fec0003800000 */
.L_x_17:
[----:B0-----:R-:W-:Y:S02]  /*29a0*/  IADD3 R8, PT, PT, R28, R29, R32 ;  /* 0x0000001d1c087210 */ /* 0x001fe40007ffe020 */
[C---:B------:R-:W-:Y:S02]  /*29b0*/  ISETP.NE.AND P1, PT, R39.reuse, 0x1f, PT ;  /* 0x0000001f2700780c */ /* 0x040fe40003f25270 */
[----:B------:R-:W-:Y:S02]  /*29c0*/  IADD3 R8, PT, PT, R26, R27, R8 ;  /* 0x0000001b1a087210 */ /* 0x000fe40007ffe008 */
        /* <DEDUP_REMOVED lines=37> */
[----:B------:R-:W-:Y:S01]  /*2c20*/  IMAD.IADD R14, R14, 0x1, R13 ;  /* 0x000000010e0e7824 */ /* 0x000fe200078e020d */
[----:B------:R-:W0:Y:S02]  /*2c30*/  LDS R11, [UR4+0x40] ;  /* 0x00004004ff0b7984 */ /* 0x000e240008000800 */
        /* <DEDUP_REMOVED lines=14> */
[----:B------:R-:W-:-:S04]  /*2d20*/  ISETP.NE.AND P0, PT, R40, 0xa, PT ;  /* 0x0000000a2800780c */ /* 0x000fc80003f05270 */
[----:B------:R-:W-:Y:S01]  /*2d30*/  SEL R8, R17, R8, !P0 ;  /* 0x0000000811087207 */ /* 0x000fe20004000000 */
[----:B------:R-:W-:Y:S01]  /*2d40*/  IMAD.IADD R17, R41, 0x1, -R38 ;  /* 0x0000000129117824 */ /* 0x000fe200078e0a26 */
[----:B------:R-:W-:-:S04]  /*2d50*/  ISETP.NE.AND P0, PT, R40, 0xb, PT ;  /* 0x0000000b2800780c */ /* 0x000fc80003f05270 */
[----:B------:R-:W-:Y:S02]  /*2d60*/  SEL R8, R18, R8, !P0 ;  /* 0x0000000812087207 */ /* 0x000fe40004000000 */
[----:B------:R-:W-:Y:S01]  /*2d70*/  ISETP.GT.U32.AND P0, PT, R31, 0x1f, PT ;  /* 0x0000001f1f00780c */ /* 0x000fe20003f04070 */
[----:B0-----:R-:W-:Y:S01]  /*2d80*/  IMAD.IADD R11, R19, 0x1, R11 ;  /* 0x00000001130b7824 */ /* 0x001fe200078e020b */
        /* <DEDUP_REMOVED lines=22> */
.L_x_64:
[----:B------:R-:W-:Y:S05]  /*2ef0*/  @!P0 BRA `(.L_x_21) ;  /* 0x0000000000248947 */ /* 0x000fea0003800000 */
[----:B------:R-:W-:-:S07]  /*2f00*/  IMAD.MOV.U32 R14, RZ, RZ, 0x1de ;  /* 0x000001deff0e7424 */ /* 0x000fce00078e00ff */
.L_x_23:
[----:B------:R-:W-:Y:S05]  /*2f10*/  NANOSLEEP R14 ;  /* 0x0000000e0000735d */ /* 0x000fea0003800000 */
[----:B------:R-:W2:Y:S01]  /*2f20*/  LD.E.64.STRONG.GPU R8, desc[UR12][R12.64+0x100] ;  /* 0x0001000c0c087980 */ /* 0x000ea2000c10fb00 */
[----:B------:R-:W-:Y:S01]  /*2f30*/  UMOV UR5, 0xffffffff ;  /* 0xffffffff00057882 */ /* 0x000fe20000000000 */
[----:B------:R-:W-:Y:S02]  /*2f40*/  SHF.R.U32.HI R14, RZ, 0x1, R14 ;  /* 0x00000001ff0e7819 */ /* 0x000fe4000001160e */
[----:B--2---:R-:W-:Y:S01]  /*2f50*/  ISETP.NE.AND P0, PT, R8, 0x63, PT ;  /* 0x000000630800780c */ /* 0x004fe20003f05270 */
[----:B------:R-:W-:-:S12]  /*2f60*/  BRA.DIV UR5, `(.L_x_22) ;  /* 0x0000001a05747947 */ /* 0x000fd8000b800000 */
[----:B------:R-:W-:-:S13]  /*2f70*/  VOTE.ANY P0, !P0 ;  /* 0x0000000000ff7806 */ /* 0x000fda0004000100 */
.L_x_67:
[----:B------:R-:W-:Y:S05]  /*2f80*/  @P0 BRA `(.L_x_23) ;  /* 0xfffffffc00e00947 */ /* 0x000fea000383ffff */
.L_x_21:
[----:B------:R-:W-:Y:S01]  /*2f90*/  UMOV UR5, 0xffffffff ;  /* 0xffffffff00057882 */ /* 0x000fe20000000000 */
[----:B------:R-:W-:Y:S02]  /*2fa0*/  ISETP.NE.AND P2, PT, R8, 0x65, PT ;  /* 0x000000650800780c */ /* 0x000fe40003f45270 */
[----:B------:R-:W-:Y:S11]  /*2fb0*/  BRA.DIV UR5, `(.L_x_24) ;  /* 0x0000001a05807947 */ /* 0x000ff6000b800000 */
[----:B------:R-:W0:Y:S01]  /*2fc0*/  S2R R19, SR_GEMASK ;  /* 0x0000000000137919 */ /* 0x000e220000003c00 */
[----:B------:R-:W-:-:S04]  /*2fd0*/  VOTE.ANY R10, PT, !P2 ;  /* 0x00000000000a7806 */ /* 0x000fc800050e0100 */
[----:B0-----:R-:W-:-:S05]  /*2fe0*/  LOP3.LUT R10, R10, 0x80000000, R19, 0xec, !PT ;  /* 0x800000000a0a7812 */ /* 0x001fca00078eec13 */
[----:B------:R-:W-:-:S05]  /*2ff0*/  VIADD R13, R10, 0xffffffff ;  /* 0xffffffff0a0d7836 */ /* 0x000fca0000000000 */
[----:B------:R-:W-:Y:S01]  /*3000*/  LOP3.LUT R13, R10, R13, RZ, 0xc, !PT ;  /* 0x0000000d0a0d7212 */ /* 0x000fe200078e0cff */
[----:B------:R-:W-:-:S03]  /*3010*/  VIADD R10, R39, 0x2 ;  /* 0x00000002270a7836 */ /* 0x000fc60000000000 */
[----:B------:R-:W0:Y:S02]  /*3020*/  POPC R15, R13 ;  /* 0x0000000d000f7309 */ /* 0x000e240000000000 */
[----:B0-----:R-:W0:Y:S01]  /*3030*/  SHFL.DOWN PT, R16, R9, 0x1, R15 ;  /* 0x0820000009107989 */ /* 0x001e2200000e000f */
[----:B------:R-:W-:-:S04]  /*3040*/  ISETP.GE.AND P0, PT, R39, R15, PT ;  /* 0x0000000f2700720c */ /* 0x000fc80003f06270 */
[----:B0-----:R-:W-:Y:S02]  /*3050*/  SEL R16, R16, RZ, !P0 ;  /* 0x000000ff10107207 */ /* 0x001fe40004000000 */
[----:B------:R-:W-:Y:S01]  /*3060*/  ISETP.GT.AND P0, PT, R10, R15, PT ;  /* 0x0000000f0a00720c */ /* 0x000fe20003f04270 */
[----:B------:R-:W-:Y:S02]  /*3070*/  VIADD R10, R39, 0x4 ;  /* 0x00000004270a7836 */ /* 0x000fe40000000000 */
[----:B------:R-:W-:-:S05]  /*3080*/  IMAD.IADD R12, R16, 0x1, R9 ;  /* 0x00000001100c7824 */ /* 0x000fca00078e0209 */
[----:B------:R-:W0:Y:S02]  /*3090*/  SHFL.DOWN PT, R16, R12, 0x2, R15 ;  /* 0x084000000c107989 */ /* 0x000e2400000e000f */
[----:B0-----:R-:W-:Y:S02]  /*30a0*/  SEL R43, R16, RZ, !P0 ;  /* 0x000000ff102b7207 */ /* 0x001fe40004000000 */
[----:B------:R-:W-:Y:S01]  /*30b0*/  ISETP.GT.AND P0, PT, R10, R15, PT ;  /* 0x0000000f0a00720c */ /* 0x000fe20003f04270 */
[----:B------:R-:W-:Y:S02]  /*30c0*/  VIADD R10, R39, 0x8 ;  /* 0x00000008270a7836 */ /* 0x000fe40000000000 */
[----:B------:R-:W-:Y:S02]  /*30d0*/  IMAD.IADD R38, R12, 0x1, R43 ;  /* 0x000000010c267824 */ /* 0x000fe400078e022b */
[----:B------:R-:W0:Y:S03]  /*30e0*/  LDC.64 R12, c[0x0][0x390] ;  /* 0x0000e400ff0c7b82 */ /* 0x000e260000000a00 */
[----:B------:R-:W1:Y:S02]  /*30f0*/  SHFL.DOWN PT, R16, R38, 0x4, R15 ;  /* 0x0880000026107989 */ /* 0x000e6400000e000f */
[----:B-1----:R-:W-:-:S02]  /*3100*/  SEL R9, R16, RZ, !P0 ;  /* 0x000000ff10097207 */ /* 0x002fc40004000000 */
[----:B------:R-:W-:-:S03]  /*3110*/  ISETP.GT.AND P0, PT, R10, R15, PT ;  /* 0x0000000f0a00720c */ /* 0x000fc60003f04270 */
[----:B------:R-:W-:Y:S01]  /*3120*/  IMAD.IADD R44, R38, 0x1, R9 ;  /* 0x00000001262c7824 */ /* 0x000fe200078e0209 */
[----:B0-----:R-:W-:-:S04]  /*3130*/  IADD3 R38, P3, PT, R12, 0x100, RZ ;  /* 0x000001000c267810 */ /* 0x001fc80007f7e0ff */
[----:B------:R-:W0:Y:S01]  /*3140*/  SHFL.DOWN PT, R16, R44, 0x8, R15 ;  /* 0x090000002c107989 */ /* 0x000e2200000e000f */
[----:B------:R-:W-:Y:S01]  /*3150*/  IMAD.X R43, RZ, RZ, R13, P3 ;  /* 0x000000ffff2b7224 */ /* 0x000fe200018e060d */
[----:B0-----:R-:W-:Y:S02]  /*3160*/  SEL R9, R16, RZ, !P0 ;  /* 0x000000ff10097207 */ /* 0x001fe40004000000 */
[----:B------:R-:W-:Y:S01]  /*3170*/  ISETP.NE.AND P0, PT, R8, 0x65, PT ;  /* 0x000000650800780c */ /* 0x000fe20003f05270 */
[----:B------:R-:W-:Y:S02]  /*3180*/  VIADD R8, R39, 0x10 ;  /* 0x0000001027087836 */ /* 0x000fe40000000000 */
[----:B------:R-:W-:-:S03]  /*3190*/  IMAD.IADD R42, R44, 0x1, R9 ;  /* 0x000000012c2a7824 */ /* 0x000fc600078e0209 */
[----:B------:R-:W-:Y:S02]  /*31a0*/  ISETP.GT.AND P2, PT, R8, R15, PT ;  /* 0x0000000f0800720c */ /* 0x000fe40003f44270 */
[----:B------:R-:W0:Y:S05]  /*31b0*/  SHFL.DOWN PT, R16, R42, 0x10, R15 ;  /* 0x0a0000002a107989 */ /* 0x000e2a00000e000f */
[----:B------:R-:W-:Y:S02]  /*31c0*/  VOTE.ALL P0, P0 ;  /* 0x0000000000ff7806 */ /* 0x000fe40000000000 */
[----:B0-----:R-:W-:-:S05]  /*31d0*/  SEL R9, R16, RZ, !P2 ;  /* 0x000000ff10097207 */ /* 0x001fca0005000000 */
[----:B------:R-:W-:-:S07]  /*31e0*/  IMAD.IADD R12, R42, 0x1, R9 ;  /* 0x000000012a0c7824 */ /* 0x000fce00078e0209 */
.L_x_76:
[----:B------:R-:W-:Y:S05]  /*31f0*/  @!P0 BRA `(.L_x_25) ;  /* 0x0000000000e48947 */ /* 0x000fea0003800000 */
[----:B------:R-:W-:-:S07]  /*3200*/  IMAD.MOV.U32 R42, RZ, RZ, 0x1de ;  /* 0x000001deff2a7424 */ /* 0x000fce00078e00ff */
.L_x_31:
[----:B------:R-:W-:Y:S02]  /*3210*/  IMAD.MOV.U32 R8, RZ, RZ, R38 ;  /* 0x000000ffff087224 */ /* 0x000fe400078e0026 */
[----:B------:R-:W-:Y:S02]  /*3220*/  IMAD.MOV.U32 R9, RZ, RZ, R43 ;  /* 0x000000ffff097224 */ /* 0x000fe400078e002b */
        /* <DEDUP_REMOVED lines=8> */
.L_x_79:
[----:B------:R-:W-:Y:S05]  /*32b0*/  @!P0 BRA `(.L_x_27) ;  /* 0x0000000000248947 */ /* 0x000fea0003800000 */
[----:B------:R-:W-:-:S07]  /*32c0*/  IMAD.MOV.U32 R13, RZ, RZ, R42 ;  /* 0x000000ffff0d7224 */ /* 0x000fce00078e002a */
.L_x_29:
[----:B------:R-:W-:Y:S05]  /*32d0*/  NANOSLEEP R13 ;  /* 0x0000000d0000735d */ /* 0x000fea0003800000 */
[----:B------:R-:W2:Y:S01]  /*32e0*/  LD.E.64.STRONG.GPU R8, desc[UR12][R14.64+-0x100] ;  /* 0xffff000c0e087980 */ /* 0x000ea2000c10fb00 */
[----:B------:R-:W-:Y:S01]  /*32f0*/  UMOV UR5, 0xffffffff ;  /* 0xffffffff00057882 */ /* 0x000fe20000000000 */
[----:B------:R-:W-:Y:S02]  /*3300*/  SHF.R.U32.HI R13, RZ, 0x1, R13 ;  /* 0x00000001ff0d7819 */ /* 0x000fe4000001160d */
[----:B--2---:R-:W-:Y:S01]  /*3310*/  ISETP.NE.AND P0, PT, R8, 0x63, PT ;  /* 0x000000630800780c */ /* 0x004fe20003f05270 */
[----:B------:R-:W-:-:S12]  /*3320*/  BRA.DIV UR5, `(.L_x_28) ;  /* 0x0000001a05c87947 */ /* 0x000fd8000b800000 */
[----:B------:R-:W-:-:S13]  /*3330*/  VOTE.ANY P0, !P0 ;  /* 0x0000000000ff7806 */ /* 0x000fda0004000100 */
.L_x_82:
[----:B------:R-:W-:Y:S05]  /*3340*/  @P0 BRA `(.L_x_29) ;  /* 0xfffffffc00e00947 */ /* 0x000fea000383ffff */
.L_x_27:
[----:B------:R-:W-:Y:S01]  /*3350*/  UMOV UR5, 0xffffffff ;  /* 0xffffffff00057882 */ /* 0x000fe20000000000 */
[----:B------:R-:W-:Y:S02]  /*3360*/  ISETP.NE.AND P0, PT, R8, 0x65, PT ;  /* 0x000000650800780c */ /* 0x000fe40003f05270 */
[----:B------:R-:W-:Y:S11]  /*3370*/  BRA.DIV UR5, `(.L_x_30) ;  /* 0x0000001a05d47947 */ /* 0x000ff6000b800000 */
[----:B------:R-:W-:Y:S01]  /*3380*/  VOTE.ANY R10, PT, !P0 ;  /* 0x00000000000a7806 */ /* 0x000fe200040e0100 */
[----:B------:R-:W-:-:S03]  /*3390*/  VIADD R18, R18, 0xffffffe0 ;  /* 0xffffffe012127836 */ /* 0x000fc60000000000 */
[----:B------:R-:W-:-:S05]  /*33a0*/  LOP3.LUT R10, R10, 0x80000000, R19, 0xec, !PT ;  /* 0x800000000a0a7812 */ /* 0x000fca00078eec13 */
        /* <DEDUP_REMOVED lines=14> */
[----:B------:R-:W-:-:S05]  /*3490*/  IMAD.IADD R45, R44, 0x1, R45 ;  /* 0x000000012c2d7824 */ /* 0x000fca00078e022d */
[----:B------:R-:W0:Y:S02]  /*34a0*/  SHFL.DOWN PT, R16, R45, 0x4, R15 ;  /* 0x088000002d107989 */ /* 0x000e2400000e000f */
[----:B0-----:R-:W-:Y:S02]  /*34b0*/  SEL R16, R16, RZ, !P0 ;  /* 0x000000ff10107207 */ /* 0x001fe40004000000 */
[----:B------:R-:W-:-:S03]  /*34c0*/  ISETP.GT.AND P0, PT, R10, R15, PT ;  /* 0x0000000f0a00720c */ /* 0x000fc60003f04270 */
[----:B------:R-:W-:-:S05]  /*34d0*/  IMAD.IADD R9, R45, 0x1, R16 ;  /* 0x000000012d097824 */ /* 0x000fca00078e0210 */
[----:B------:R-:W0:Y:S02]  /*34e0*/  SHFL.DOWN PT, R16, R9, 0x8, R15 ;  /* 0x0900000009107989 */ /* 0x000e2400000e000f */
[----:B0-----:R-:W-:Y:S02]  /*34f0*/  SEL R16, R16, RZ, !P0 ;  /* 0x000000ff10107207 */ /* 0x001fe40004000000 */
[----:B------:R-:W-:Y:S01]  /*3500*/  ISETP.NE.AND P0, PT, R8, 0x65, PT ;  /* 0x000000650800780c */ /* 0x000fe20003f05270 */
[----:B------:R-:W-:Y:S02]  /*3510*/  VIADD R8, R39, 0x10 ;  /* 0x0000001027087836 */ /* 0x000fe40000000000 */
[----:B------:R-:W-:-:S03]  /*3520*/  IMAD.IADD R44, R9, 0x1, R16 ;  /* 0x00000001092c7824 */ /* 0x000fc600078e0210 */
[----:B------:R-:W-:Y:S02]  /*3530*/  ISETP.GT.AND P2, PT, R8, R15, PT ;  /* 0x0000000f0800720c */ /* 0x000fe40003f44270 */
[----:B------:R-:W0:Y:S05]  /*3540*/  SHFL.DOWN PT, R16, R44, 0x10, R15 ;  /* 0x0a0000002c107989 */ /* 0x000e2a00000e000f */
[----:B------:R-:W-:Y:S02]  /*3550*/  VOTE.ALL P0, P0 ;  /* 0x0000000000ff7806 */ /* 0x000fe40000000000 */
[----:B0-----:R-:W-:-:S04]  /*3560*/  SEL R13, R16, RZ, !P2 ;  /* 0x000000ff100d7207 */ /* 0x001fc80005000000 */
[----:B------:R-:W-:-:S07]  /*3570*/  IADD3 R12, PT, PT, R44, R13, R12 ;  /* 0x0000000d2c0c7210 */ /* 0x000fce0007ffe00c */
.L_x_91:
[----:B------:R-:W-:Y:S05]  /*3580*/  @P0 BRA `(.L_x_31) ;  /* 0xfffffffc00200947 */ /* 0x000fea000383ffff */
.L_x_25:
[----:B------:R-:W-:Y:S01]  /*3590*/  ISETP.NE.AND P0, PT, R39, RZ, PT ;  /* 0x000000ff2700720c */ /* 0x000fe20003f05270 */
[----:B------:R-:W0:Y:S01]  /*35a0*/  @!P1 S2R R9, SR_CgaCtaId ;  /* 0x0000000000099919 */ /* 0x000e220000008800 */
[----:B------:R-:W-:Y:S01]  /*35b0*/  @!P1 MOV R8, 0x400 ;  /* 0x0000040000089802 */ /* 0x000fe20000000f00 */
[----:B------:R-:W-:Y:S02]  /*35c0*/  @!P1 IMAD.IADD R11, R11, 0x1, R12 ;  /* 0x000000010b0b9824 */ /* 0x000fe400078e020c */
[----:B------:R-:W-:-:S05]  /*35d0*/  @!P1 IMAD.MOV.U32 R10, RZ, RZ, 0x65 ;  /* 0x00000065ff0a9424 */ /* 0x000fca00078e00ff */
[----:B------:R1:W-:Y:S03]  /*35e0*/  @!P1 ST.E.64.STRONG.GPU desc[UR12][R40.64+0x100], R10 ;  /* 0x0001000a28009985 */ /* 0x0003e6000c10fb0c */
[----:B------:R-:W-:Y:S01]  /*35f0*/  @!P0 MOV R13, 0x400 ;  /* 0x00000400000d8802 */ /* 0x000fe20000000f00 */
[----:B------:R-:W2:Y:S01]  /*3600*/  @!P0 S2R R14, SR_CgaCtaId ;  /* 0x00000000000e8919 */ /* 0x000ea20000008800 */
[----:B0-----:R-:W-:Y:S01]  /*3610*/  @!P1 LEA R9, R9, R8, 0x18 ;  /* 0x0000000809099211 */ /* 0x001fe200078ec0ff */
[----:B------:R-:W-:Y:S02]  /*3620*/  IMAD.MOV.U32 R8, RZ, RZ, R17 ;  /* 0x000000ffff087224 */ /* 0x000fe400078e0011 */
[----:B------:R-:W-:Y:S02]  /*3630*/  @!P0 IMAD.MOV.U32 R8, RZ, RZ, R12 ;  /* 0x000000ffff088224 */ /* 0x000fe400078e000c */
[----:B------:R1:W-:Y:S04]  /*3640*/  @!P1 STS [R9+0x8], R11 ;  /* 0x0000080b09009388 */ /* 0x0003e80000000800 */
[----:B------:R1:W-:Y:S01]  /*3650*/  @!P1 STS [R9+0x4], R12 ;  /* 0x0000040c09009388 */ /* 0x0003e20000000800 */
[----:B--2---:R-:W-:-:S05]  /*3660*/  @!P0 LEA R13, R14, R13, 0x18 ;  /* 0x0000000d0e0d8211 */ /* 0x004fca00078ec0ff */
[----:B------:R1:W-:Y:S02]  /*3670*/  @!P0 STS [R13+0x54], R12 ;  /* 0x0000540c0d008388 */ /* 0x0003e40000000800 */
.L_x_19:
        /* <DEDUP_REMOVED lines=9> */
.L_x_18:
[----:B------:R-:W-:Y:S01]  /*3710*/  IMAD.IADD R32, R32, 0x1, R9 ;  /* 0x0000000120207824 */ /* 0x000fe200078e0209 */
[----:B------:R-:W0:Y:S01]  /*3720*/  S2R R11, SR_LANEID ;  /* 0x00000000000b7919 */ /* 0x000e220000000000 */
[----:B------:R-:W-:Y:S02]  /*3730*/  BAR.SYNC.DEFER_BLOCKING 0x0 ;  /* 0x0000000000007b1d */ /* 0x000fe40000010000 */
[----:B------:R-:W-:Y:S01]  /*3740*/  IMAD.IADD R29, R29, 0x1, R32 ;  /* 0x000000011d1d7824 */ /* 0x000fe200078e0220 */
[----:B------:R-:W-:Y:S01]  /*3750*/  ISETP.NE.AND P0, PT, R31, RZ, PT ;  /* 0x000000ff1f00720c */ /* 0x000fe20003f05270 */
[----:B------:R-:W-:Y:S02]  /*3760*/  IMAD.U32 R14, RZ, RZ, UR7 ;  /* 0x00000007ff0e7e24 */ /* 0x000fe4000f8e00ff */
[----:B------:R-:W-:Y:S01]  /*3770*/  IMAD.IADD R28, R28, 0x1, R29 ;  /* 0x000000011c1c7824 */ /* 0x000fe200078e021d */
[----:B------:R-:W1:Y:S01]  /*3780*/  LDCU.64 UR8, c[0x0][0x388] ;  /* 0x00007100ff0877ac */ /* 0x000e620008000a00 */
[----:B------:R-:W2:Y:S02]  /*3790*/  S2R R12, SR_TID.X ;  /* 0x00000000000c7919 */ /* 0x000ea40000002100 */
[----:B------:R-:W-:-:S04]  /*37a0*/  IMAD.IADD R27, R27, 0x1, R28 ;  /* 0x000000011b1b7824 */ /* 0x000fc800078e021c */
[----:B------:R-:W-:-:S04]  /*37b0*/  IMAD.IADD R26, R26, 0x1, R27 ;  /* 0x000000011a1a7824 */ /* 0x000fc800078e021b */
[----:B------:R-:W-:-:S04]  /*37c0*/  IMAD.IADD R25, R25, 0x1, R26 ;  /* 0x0000000119197824 */ /* 0x000fc800078e021a */
[----:B------:R-:W-:-:S04]  /*37d0*/  IMAD.IADD R24, R24, 0x1, R25 ;  /* 0x0000000118187824 */ /* 0x000fc800078e0219 */
[----:B------:R-:W-:Y:S02]  /*37e0*/  IMAD.IADD R23, R23, 0x1, R24 ;  /* 0x0000000117177824 */ /* 0x000fe400078e0218 */
[----:B0-----:R-:W-:Y:S02]  /*37f0*/  IMAD R10, R11, 0x48, R30 ;  /* 0x000000480b0a7824 */ /* 0x001fe400078e021e */
[----:B------:R-:W-:-:S03]  /*3800*/  IMAD.IADD R22, R22, 0x1, R23 ;  /* 0x0000000116167824 */ /* 0x000fc600078e0217 */
[----:B------:R0:W-:Y:S01]  /*3810*/  STS [R10], R9 ;  /* 0x000000090a007388 */ /* 0x0001e20000000800 */
[----:B------:R-:W-:-:S03]  /*3820*/  IMAD.IADD R21, R21, 0x1, R22 ;  /* 0x0000000115157824 */ /* 0x000fc600078e0216 */
[----:B------:R-:W-:Y:S01]  /*3830*/  STS [R10+0x4], R32 ;  /* 0x000004200a007388 */ /* 0x000fe20000000800 */
        /* <DEDUP_REMOVED lines=12> */
[----:B0-----:R-:W-:-:S03]  /*3900*/  IMAD.IADD R9, R2, 0x1, R3 ;  /* 0x0000000102097824 */ /* 0x001fc600078e0203 */
[----:B------:R-:W-:Y:S01]  /*3910*/  STS [R10+0x20], R23 ;  /* 0x000020170a007388 */ /* 0x000fe20000000800 */
[----:B------:R-:W-:-:S03]  /*3920*/  IMAD.IADD R0, R0, 0x1, R9 ;  /* 0x0000000100007824 */ /* 0x000fc600078e0209 */
[----:B------:R-:W-:Y:S04]  /*3930*/  STS [R10+0x24], R22 ;  /* 0x000024160a007388 */ /* 0x000fe80000000800 */
[----:B------:R-:W-:Y:S04]  /*3940*/  STS [R10+0x28], R21 ;  /* 0x000028150a007388 */ /* 0x000fe80000000800 */
[----:B------:R-:W-:Y:S04]  /*3950*/  STS [R10+0x2c], R20 ;  /* 0x00002c140a007388 */ /* 0x000fe80000000800 */
[----:B------:R-:W-:Y:S04]  /*3960*/  STS [R10+0x30], R7 ;  /* 0x000030070a007388 */ /* 0x000fe80000000800 */
[----:B------:R-:W-:Y:S04]  /*3970*/  STS [R10+0x34], R6 ;  /* 0x000034060a007388 */ /* 0x000fe80000000800 */
[----:B------:R-:W-:Y:S04]  /*3980*/  STS [R10+0x38], R5 ;  /* 0x000038050a007388 */ /* 0x000fe80000000800 */
[----:B------:R-:W-:Y:S04]  /*3990*/  STS [R10+0x3c], R8 ;  /* 0x00003c080a007388 */ /* 0x000fe80000000800 */
[----:B------:R2:W-:Y:S04]  /*39a0*/  STS [R10+0x40], R3 ;  /* 0x000040030a007388 */ /* 0x0005e80000000800 */
[----:B------:R-:W-:Y:S04]  /*39b0*/  STS [R10+0x44], R9 ;  /* 0x000044090a007388 */ /* 0x000fe80000000800 */
[----:B------:R0:W-:Y:S01]  /*39c0*/  STS [R10+0x48], R0 ;  /* 0x000048000a007388 */ /* 0x0001e20000000800 */
[----:B------:R-:W-:-:S03]  /*39d0*/  NOP ;  /* 0x0000000000007918 */ /* 0x000fc60000000000 */
[----:B------:R-:W-:Y:S01]  /*39e0*/  LDS R43, [R30] ;  /* 0x000000001e2b7984 */ /* 0x000fe20000000800 */
[C---:B--2---:R-:W-:Y:S02]  /*39f0*/  LOP3.LUT R3, R12.reuse, 0x1f, RZ, 0xc0, !PT ;  /* 0x0000001f0c037812 */ /* 0x044fe400078ec0ff */
[----:B------:R-:W-:Y:S01]  /*3a00*/  LOP3.LUT R12, R12, 0x3e0, RZ, 0xc0, !PT ;  /* 0x000003e00c0c7812 */ /* 0x000fe200078ec0ff */
[----:B------:R-:W-:Y:S04]  /*3a10*/  LDS R45, [R30+0x80] ;  /* 0x000080001e2d7984 */ /* 0x000fe80000000800 */
[----:B------:R-:W-:Y:S01]  /*3a20*/  LDS R4, [R30+0x100] ;  /* 0x000100001e047984 */ /* 0x000fe20000000800 */
[----:B------:R-:W-:-:S03]  /*3a30*/  IMAD R12, R12, 0x13, R3 ;  /* 0x000000130c0c7824 */ /* 0x000fc600078e0203 */
[----:B------:R-:W-:Y:S01]  /*3a40*/  LDS R41, [R30+0x180] ;  /* 0x000180001e297984 */ /* 0x000fe20000000800 */
[----:B0-----:R-:W-:-:S03]  /*3a50*/  VIADD R10, R12, 0x20 ;  /* 0x000000200c0a7836 */ /* 0x001fc60000000000 */
[----:B------:R-:W-:Y:S04]  /*3a60*/  LDS R39, [R30+0x200] ;  /* 0x000200001e277984 */ /* 0x000fe80000000800 */
        /* <DEDUP_REMOVED lines=14> */
[----:B------:R-:W-:Y:S01]  /*3b50*/  @!P0 STS [UR4+0x7b80], R14 ;  /* 0x007b800eff008988 */ /* 0x000fe20008000804 */
[----:B------:R-:W-:Y:S01]  /*3b60*/  BAR.SYNC.DEFER_BLOCKING 0x0 ;  /* 0x0000000000007b1d */ /* 0x000fe20000010000 */
[----:B------:R-:W-:-:S05]  /*3b70*/  IADD3 R3, P0, PT, R12, UR10, RZ ;  /* 0x0000000a0c037c10 */ /* 0x000fca000ff1e0ff */
[----:B------:R-:W0:Y:S01]  /*3b80*/  S2R R2, SR_TID.X ;  /* 0x0000000000027919 */ /* 0x000e220000002100 */
[----:B------:R-:W2:Y:S01]  /*3b90*/  LDS R0, [UR4+0x7b80] ;  /* 0x007b8004ff007984 */ /* 0x000ea20008000800 */
[C---:B0-----:R-:W-:Y:S02]  /*3ba0*/  LOP3.LUT R6, R2.reuse, 0x3e0, RZ, 0xc0, !PT ;  /* 0x000003e002067812 */ /* 0x041fe400078ec0ff */
[----:B------:R-:W-:-:S05]  /*3bb0*/  LOP3.LUT R2, R2, 0x1f, RZ, 0xc0, !PT ;  /* 0x0000001f02027812 */ /* 0x000fca00078ec0ff */
[----:B------:R-:W-:Y:S02]  /*3bc0*/  IMAD R8, R6, 0x13, R2 ;  /* 0x0000001306087824 */ /* 0x000fe400078e0202 */
[----:B------:R-:W-:Y:S01]  /*3bd0*/  IMAD.X R6, RZ, RZ, UR11, P0 ;  /* 0x0000000bff067e24 */ /* 0x000fe200080e06ff */
[----:B-1----:R-:W-:-:S04]  /*3be0*/  LEA R2, P0, R3, UR8, 0x2 ;  /* 0x0000000803027c11 */ /* 0x002fc8000f8010ff */
[----:B------:R-:W-:Y:S01]  /*3bf0*/  LEA.HI.X R3, R3, UR9, R6, 0x2, P0 ;  /* 0x0000000903037c11 */ /* 0x000fe200080f1406 */
[----:B------:R-:W-:Y:S01]  /*3c00*/  VIADD R6, R8, 0x40 ;  /* 0x0000004008067836 */ /* 0x000fe20000000000 */
[-C--:B--2---:R-:W-:Y:S01]  /*3c10*/  ISETP.GE.AND P1, PT, R12, R0.reuse, PT ;  /* 0x000000000c00720c */ /* 0x084fe20003f26270 */
[----:B------:R-:W-:Y:S01]  /*3c20*/  VIADD R12, R8, 0xa0 ;  /* 0x000000a0080c7836 */ /* 0x000fe20000000000 */
[-C--:B------:R-:W-:Y:S01]  /*3c30*/  ISETP.GE.AND P2, PT, R10, R0.reuse, PT ;  /* 0x000000000a00720c */ /* 0x080fe20003f46270 */
[----:B------:R-:W-:Y:S01]  /*3c40*/  VIADD R10, R8, 0x60 ;  /* 0x00000060080a7836 */ /* 0x000fe20000000000 */
[-C--:B------:R-:W-:Y:S01]  /*3c50*/  ISETP.GE.AND P3, PT, R6, R0.reuse, PT ;  /* 0x000000000600720c */ /* 0x080fe20003f66270 */
[----:B------:R-:W-:Y:S01]  /*3c60*/  VIADD R6, R8, 0x80 ;  /* 0x0000008008067836 */ /* 0x000fe20000000000 */
[-C--:B------:R-:W-:Y:S02]  /*3c70*/  ISETP.GE.AND P6, PT, R12, R0.reuse, PT ;  /* 0x000000000c00720c */ /* 0x080fe40003fc6270 */
[-C--:B------:R-:W-:Y:S01]  /*3c80*/  ISETP.GE.AND P4, PT, R10, R0.reuse, PT ;  /* 0x000000000a00720c */ /* 0x080fe20003f86270 */
[----:B------:R-:W-:Y:S01]  /*3c90*/  VIADD R10, R8, 0xc0 ;  /* 0x000000c0080a7836 */ /* 0x000fe20000000000 */
[----:B------:R-:W-:Y:S01]  /*3ca0*/  ISETP.GE.AND P5, PT, R6, R0, PT ;  /* 0x000000000600720c */ /* 0x000fe20003fa6270 */
[----:B------:R-:W-:-:S02]  /*3cb0*/  VIADD R6, R8, 0xe0 ;  /* 0x000000e008067836 */ /* 0x000fc40000000000 */
[----:B------:R0:W-:Y:S01]  /*3cc0*/  @!P1 STG.E desc[UR12][R2.64], R43 ;  /* 0x0000002b02009986 */ /* 0x0001e2000c10190c */
[-C--:B------:R-:W-:Y:S02]  /*3cd0*/  ISETP.GE.AND P0, PT, R10, R0.reuse, PT ;  /* 0x000000000a00720c */ /* 0x080fe40003f06270 */
[-C--:B------:R-:W-:Y:S01]  /*3ce0*/  ISETP.GE.AND P1, PT, R6, R0.reuse, PT ;  /* 0x000000000600720c */ /* 0x080fe20003f26270 */
[----:B------:R1:W-:Y:S01]  /*3cf0*/  @!P2 STG.E desc[UR12][R2.64+0x80], R45 ;  /* 0x0000802d0200a986 */ /* 0x0003e2000c10190c */
[-C--:B------:R-:W-:Y:S01]  /*3d00*/  ISETP.GE.AND P2, PT, R37, R0.reuse, PT ;  /* 0x000000002500720c */ /* 0x080fe20003f46270 */
[C---:B------:R-:W-:Y:S02]  /*3d10*/  VIADD R37, R8.reuse, 0x140 ;  /* 0x0000014008257836 */ /* 0x040fe40000000000 */
[----:B------:R-:W-:Y:S01]  /*3d20*/  VIADD R6, R8, 0x160 ;  /* 0x0000016008067836 */ /* 0x000fe20000000000 */
[----:B------:R1:W-:Y:S01]  /*3d30*/  @!P3 STG.E desc[UR12][R2.64+0x100], R4 ;  /* 0x000100040200b986 */ /* 0x0003e2000c10190c */
[----:B------:R-:W-:Y:S01]  /*3d40*/  ISETP.GE.AND P3, PT, R36, R0, PT ;  /* 0x000000002400720c */ /* 0x000fe20003f66270 */
[----:B0-----:R-:W-:-:S02]  /*3d50*/  VIADD R43, R8, 0x1a0 ;  /* 0x000001a0082b7836 */ /* 0x001fc40000000000 */
[----:B------:R1:W-:Y:S01]  /*3d60*/  @!P4 STG.E desc[UR12][R2.64+0x180], R41 ;  /* 0x000180290200c986 */ /* 0x0003e2000c10190c */
[-C--:B------:R-:W-:Y:S01]  /*3d70*/  ISETP.GE.AND P4, PT, R37, R0.reuse, PT ;  /* 0x000000002500720c */ /* 0x080fe20003f86270 */
[----:B------:R-:W-:Y:S02]  /*3d80*/  VIADD R37, R8, 0x180 ;  /* 0x0000018008257836 */ /* 0x000fe40000000000 */
[----:B------:R1:W-:Y:S01]  /*3d90*/  @!P5 STG.E desc[UR12][R2.64+0x200], R39 ;  /* 0x000200270200d986 */ /* 0x0003e2000c10190c */
[----:B------:R-:W-:-:S03]  /*3da0*/  ISETP.GE.AND P5, PT, R6, R0, PT ;  /* 0x000000000600720c */ /* 0x000fc60003fa6270 */
[----:B------:R1:W-:Y:S01]  /*3db0*/  @!P6 STG.E desc[UR12][R2.64+0x280], R29 ;  /* 0x0002801d0200e986 */ /* 0x0003e2000c10190c */
[-C--:B------:R-:W-:Y:S01]  /*3dc0*/  ISETP.GE.AND P6, PT, R37, R0.reuse, PT ;  /* 0x000000002500720c */ /* 0x080fe20003fc6270 */
[C---:B------:R-:W-:Y:S02]  /*3dd0*/  VIADD R37, R8.reuse, 0x1e0 ;  /* 0x000001e008257836 */ /* 0x040fe40000000000 */
[----:B------:R1:W-:Y:S01]  /*3de0*/  @!P1 STG.E desc[UR12][R2.64+0x380], R27 ;  /* 0x0003801b02009986 */ /* 0x0003e2000c10190c */
[-C--:B------:R-:W-:Y:S01]  /*3df0*/  ISETP.GE.AND P1, PT, R35, R0.reuse, PT ;  /* 0x000000002300720c */ /* 0x080fe20003f26270 */
[----:B------:R-:W-:Y:S02]  /*3e00*/  VIADD R35, R8, 0x200 ;  /* 0x0000020008237836 */ /* 0x000fe40000000000 */
[----:B------:R1:W-:Y:S01]  /*3e10*/  @!P0 STG.E desc[UR12][R2.64+0x300], R31 ;  /* 0x0003001f02008986 */ /* 0x0003e2000c10190c */
[----:B------:R-:W-:-:S03]  /*3e20*/  ISETP.GE.AND P0, PT, R43, R0, PT ;  /* 0x000000002b00720c */ /* 0x000fc60003f06270 */
        /* <DEDUP_REMOVED lines=8> */
[----:B------:R1:W-:Y:S04]  /*3eb0*/  @!P6 STG.E desc[UR12][R2.64+0x600], R15 ;  /* 0x0006000f0200e986 */ /* 0x0003e8000c10190c */
[----:B------:R1:W-:Y:S04]  /*3ec0*/  @!P0 STG.E desc[UR12][R2.64+0x680], R13 ;  /* 0x0006800d02008986 */ /* 0x0003e8000c10190c */
[----:B------:R1:W-:Y:S04]  /*3ed0*/  @!P1 STG.E desc[UR12][R2.64+0x700], R11 ;  /* 0x0007000b02009986 */ /* 0x0003e8000c10190c */
[----:B------:R1:W-:Y:S04]  /*3ee0*/  @!P2 STG.E desc[UR12][R2.64+0x780], R9 ;  /* 0x000780090200a986 */ /* 0x0003e8000c10190c */
[----:B------:R1:W-:Y:S04]  /*3ef0*/  @!P3 STG.E desc[UR12][R2.64+0x800], R7 ;  /* 0x000800070200b986 */ /* 0x0003e8000c10190c */
[----:B------:R1:W-:Y:S01]  /*3f00*/  @!P4 STG.E desc[UR12][R2.64+0x880], R5 ;  /* 0x000880050200c986 */ /* 0x0003e2000c10190c */
[----:B------:R-:W-:Y:S05]  /*3f10*/  @P5 EXIT ;  /* 0x000000000000594d */ /* 0x000fea0003800000 */
[----:B------:R-:W-:Y:S01]  /*3f20*/  STG.E desc[UR12][R2.64+0x900], R25 ;  /* 0x0009001902007986 */ /* 0x000fe2000c10190c */
[----:B------:R-:W-:Y:S05]  /*3f30*/  EXIT ;  /* 0x000000000000794d */ /* 0x000fea0003800000 */
.L_x_5:
[----:B------:R-:W-:Y:S01]  /*3f40*/  BSSY B1, `(.L_x_32) ;  /* 0x0000006000017945 */ /* 0x000fe20003800000 */
[----:B------:R-:W-:Y:S01]  /*3f50*/  PLOP3.LUT P0, PT, P0, PT, PT, 0x8, 0x80 ;  /* 0x000000000080781c */ /* 0x000fe2000070e170 */
[----:B------:R-:W-:-:S12]  /*3f60*/  IMAD.MOV.U32 R10, RZ, RZ, -0x1 ;  /* 0xffffffffff0a7424 */ /* 0x000fd800078e00ff */
[----:B------:R-:W-:Y:S05]  /*3f70*/  WARPSYNC.COLLECTIVE R10, `(.L_x_33) ;  /* 0x000000000a087348 */ /* 0x000fea0003c00000 */
[----:B------:R-:W-:Y:S01]  /*3f80*/  VOTE.ANY P0, P0 ;  /* 0x0000000000ff7806 */ /* 0x000fe20000000100 */
[----:B------:R-:W-:-:S12]  /*3f90*/  ENDCOLLECTIVE ;  /* 0x000000000000791b */ /* 0x000fd80003800000 */
.L_x_33:
[----:B------:R-:W-:Y:S05]  /*3fa0*/  BSYNC B1 ;  /* 0x0000000000017941 */ /* 0x000fea0003800000 */
.L_x_32:
[----:B------:R-:W-:Y:S05]  /*3fb0*/  BRA `(.L_x_34) ;  /* 0xffffffd000147947 */ /* 0x000fea000383ffff */
.L_x_7:
[----:B------:R-:W-:Y:S01]  /*3fc0*/  BSSY B1, `(.L_x_35) ;  /* 0x0000006000017945 */ /* 0x000fe20003800000 */
[----:B------:R-:W-:Y:S01]  /*3fd0*/  PLOP3.LUT P0, PT, P0, PT, PT, 0x8, 0x80 ;  /* 0x000000000080781c */ /* 0x000fe2000070e170 */
[----:B------:R-:W-:-:S12]  /*3fe0*/  IMAD.MOV.U32 R10, RZ, RZ, -0x1 ;  /* 0xffffffffff0a7424 */ /* 0x000fd800078e00ff */
[----:B------:R-:W-:Y:S05]  /*3ff0*/  WARPSYNC.COLLECTIVE R10, `(.L_x_36) ;  /* 0x000000000a087348 */ /* 0x000fea0003c00000 */
[----:B------:R-:W-:Y:S01]  /*4000*/  VOTE.ANY P0, P0 ;  /* 0x0000000000ff7806 */ /* 0x000fe20000000100 */
[----:B------:R-:W-:-:S12]  /*4010*/  ENDCOLLECTIVE ;  /* 0x000000000000791b */ /* 0x000fd80003800000 */
.L_x_36:
[----:B------:R-:W-:Y:S05]  /*4020*/  BSYNC B1 ;  /* 0x0000000000017941 */ /* 0x000fea0003800000 */
.L_x_35:
[----:B------:R-:W-:Y:S05]  /*4030*/  BRA `(.L_x_37) ;  /* 0xffffffd000187947 */ /* 0x000fea000383ffff */
.L_x_9:
[----:B------:R-:W0:Y:S01]  /*4040*/  S2R R8, SR_GEMASK ;  /* 0x0000000000087919 */ /* 0x000e220000003c00 */
[----:B------:R-:W-:Y:S01]  /*4050*/  BSSY B1, `(.L_x_38) ;  /* 0x0000006000017945 */ /* 0x000fe20003800000 */
[----:B------:R-:W-:Y:S01]  /*4060*/  PLOP3.LUT P2, PT, P0, PT, PT, 0x8, 0x80 ;  /* 0x000000000080781c */ /* 0x000fe2000074e170 */
[----:B------:R-:W-:-:S12]  /*4070*/  IMAD.MOV.U32 R10, RZ, RZ, -0x1 ;  /* 0xffffffffff0a7424 */ /* 0x000fd800078e00ff */
[----:B0-----:R-:W-:Y:S05]  /*4080*/  WARPSYNC.COLLECTIVE R10, `(.L_x_39) ;  /* 0x000000000a087348 */ /* 0x001fea0003c00000 */
[----:B------:R-:W-:Y:S01]  /*4090*/  VOTE.ANY R10, PT, P2 ;  /* 0x00000000000a7806 */ /* 0x000fe200010e0100 */
[----:B0-----:R-:W-:Y:S06]  /*40a0*/  ENDCOLLECTIVE ;  /* 0x000000000000791b */ /* 0x001fec0003800000 */
.L_x_39:
[----:B------:R-:W-:Y:S05]  /*40b0*/  BSYNC B1 ;  /* 0x0000000000017941 */ /* 0x000fea0003800000 */
.L_x_38:
[----:B------:R-:W-:Y:S01]  /*40c0*/  LOP3.LUT R10, R10, 0x80000000, R8, 0xec, !PT ;  /* 0x800000000a0a7812 */ /* 0x000fe200078eec08 */
[----:B------:R-:W-:Y:S01]  /*40d0*/  IMAD.MOV.U32 R14, RZ, RZ, 0x1 ;  /* 0x00000001ff0e7424 */ /* 0x000fe200078e00ff */
[----:B------:R-:W-:Y:S01]  /*40e0*/  ISETP.NE.AND P0, PT, R12, 0x65, PT ;  /* 0x000000650c00780c */ /* 0x000fe20003f05270 */
[C---:B------:R-:W-:Y:S02]  /*40f0*/  VIADD R38, R37.reuse, 0x2 ;  /* 0x0000000225267836 */ /* 0x040fe40000000000 */
[C---:B------:R-:W-:Y:S02]  /*4100*/  VIADD R11, R10.reuse, 0xffffffff ;  /* 0xffffffff0a0b7836 */ /* 0x040fe40000000000 */
[C---:B------:R-:W-:Y:S02]  /*4110*/  VIADD R19, R37.reuse, 0x4 ;  /* 0x0000000425137836 */ /* 0x040fe40000000000 */
[----:B------:R-:W-:Y:S01]  /*4120*/  VIADD R39, R37, 0x10 ;  /* 0x0000001025277836 */ /* 0x000fe20000000000 */
[----:B------:R-:W-:Y:S01]  /*4130*/  LOP3.LUT R11, R10, R11, RZ, 0xc, !PT ;  /* 0x0000000b0a0b7212 */ /* 0x000fe200078e0cff */
[----:B------:R-:W-:-:S03]  /*4140*/  IMAD.MOV.U32 R10, RZ, RZ, -0x1 ;  /* 0xffffffffff0a7424 */ /* 0x000fc600078e00ff */
[----:B------:R0:W1:Y:S04]  /*4150*/  POPC R15, R11 ;  /* 0x0000000b000f7309 */ /* 0x0000680000000000 */
[----:B01----:R-:W-:Y:S05]  /*4160*/  WARPSYNC.COLLECTIVE R10, `(.L_x_40) ;  /* 0x000000000a087348 */ /* 0x003fea0003c00000 */
[----:B-1----:R1:W2:Y:S02]  /*4170*/  SHFL.DOWN P2, R16, R13, R14, R15 ;  /* 0x0800000e0d107389 */ /* 0x0022a4000004000f */
[----:B012---:R-:W-:Y:S05]  /*4180*/  ENDCOLLECTIVE ;  /* 0x000000000000791b */ /* 0x007fea0003800000 */
.L_x_40:
[----:B------:R-:W-:Y:S01]  /*4190*/  IMAD.MOV.U32 R14, RZ, RZ, 0x2 ;  /* 0x00000002ff0e7424 */ /* 0x000fe200078e00ff */
[----:B------:R-:W-:-:S04]  /*41a0*/  ISETP.GE.AND P2, PT, R37, R15, PT ;  /* 0x0000000f2500720c */ /* 0x000fc80003f46270 */
[----:B------:R-:W-:-:S05]  /*41b0*/  SEL R16, R16, RZ, !P2 ;  /* 0x000000ff10107207 */ /* 0x000fca0005000000 */
[----:B------:R-:W-:-:S04]  /*41c0*/  IMAD.IADD R36, R16, 0x1, R13 ;  /* 0x0000000110247824 */ /* 0x000fc800078e020d */
[----:B------:R-:W-:-:S07]  /*41d0*/  IMAD.MOV.U32 R13, RZ, RZ, R36 ;  /* 0x000000ffff0d7224 */ /* 0x000fce00078e0024 */
[----:B------:R-:W-:Y:S05]  /*41e0*/  WARPSYNC.COLLECTIVE R10, `(.L_x_41) ;  /* 0x000000000a087348 */ /* 0x000fea0003c00000 */
[----:B------:R0:W1:Y:S02]  /*41f0*/  SHFL.DOWN P2, R16, R13, R14, R15 ;  /* 0x0800000e0d107389 */ /* 0x000064000004000f */
[----:B01----:R-:W-:Y:S05]  /*4200*/  ENDCOLLECTIVE ;  /* 0x000000000000791b */ /* 0x003fea0003800000 */
.L_x_41:
[----:B------:R-:W-:Y:S01]  /*4210*/  IMAD.MOV.U32 R14, RZ, RZ, 0x4 ;  /* 0x00000004ff0e7424 */ /* 0x000fe200078e00ff */
[----:B------:R-:W-:-:S04]  /*4220*/  ISETP.GT.AND P2, PT, R38, R15, PT ;  /* 0x0000000f2600720c */ /* 0x000fc80003f44270 */
[----:B------:R-:W-:-:S05]  /*4230*/  SEL R11, R16, RZ, !P2 ;  /* 0x000000ff100b7207 */ /* 0x000fca0005000000 */
[----:B------:R-:W-:Y:S02]  /*4240*/  IMAD.IADD R40, R36, 0x1, R11 ;  /* 0x0000000124287824 */ /* 0x000fe400078e020b */
[----:B------:R-:W-:Y:S02]  /*4250*/  VIADD R36, R37, 0x8 ;  /* 0x0000000825247836 */ /* 0x000fe40000000000 */
[----:B------:R-:W-:-:S07]  /*4260*/  IMAD.MOV.U32 R13, RZ, RZ, R40 ;  /* 0x000000ffff0d7224 */ /* 0x000fce00078e0028 */
[----:B------:R-:W-:Y:S05]  /*4270*/  WARPSYNC.COLLECTIVE R10, `(.L_x_42) ;  /* 0x000000000a087348 */ /* 0x000fea0003c00000 */
[----:B------:R0:W1:Y:S02]  /*4280*/  SHFL.DOWN P2, R16, R13, R14, R15 ;  /* 0x0800000e0d107389 */ /* 0x000064000004000f */
[----:B01----:R-:W-:Y:S05]  /*4290*/  ENDCOLLECTIVE ;  /* 0x000000000000791b */ /* 0x003fea0003800000 */
.L_x_42:
[----:B------:R-:W-:Y:S01]  /*42a0*/  IMAD.MOV.U32 R14, RZ, RZ, 0x8 ;  /* 0x00000008ff0e7424 */ /* 0x000fe200078e00ff */
[----:B------:R-:W-:-:S04]  /*42b0*/  ISETP.GT.AND P2, PT, R19, R15, PT ;  /* 0x0000000f1300720c */ /* 0x000fc80003f44270 */
[----:B------:R-:W-:-:S05]  /*42c0*/  SEL R11, R16, RZ, !P2 ;  /* 0x000000ff100b7207 */ /* 0x000fca0005000000 */
[----:B------:R-:W-:-:S04]  /*42d0*/  IMAD.IADD R42, R40, 0x1, R11 ;  /* 0x00000001282a7824 */ /* 0x000fc800078e020b */
[----:B------:R-:W-:-:S07]  /*42e0*/  IMAD.MOV.U32 R13, RZ, RZ, R42 ;  /* 0x000000ffff0d7224 */ /* 0x000fce00078e002a */
[----:B------:R-:W-:Y:S05]  /*42f0*/  WARPSYNC.COLLECTIVE R10, `(.L_x_43) ;  /* 0x000000000a087348 */ /* 0x000fea0003c00000 */
[----:B------:R0:W1:Y:S02]  /*4300*/  SHFL.DOWN P2, R16, R13, R14, R15 ;  /* 0x0800000e0d107389 */ /* 0x000064000004000f */
[----:B01----:R-:W-:Y:S05]  /*4310*/  ENDCOLLECTIVE ;  /* 0x000000000000791b */ /* 0x003fea0003800000 */
.L_x_43:
        /* <DEDUP_REMOVED lines=8> */
.L_x_44:
[----:B------:R-:W-:Y:S05]  /*43a0*/  WARPSYNC.COLLECTIVE R10, `(.L_x_45) ;  /* 0x000000000a087348 */ /* 0x000fea0003c00000 */
[----:B------:R-:W-:Y:S01]  /*43b0*/  VOTE.ALL P0, P0 ;  /* 0x0000000000ff7806 */ /* 0x000fe20000000000 */
[----:B------:R-:W-:-:S12]  /*43c0*/  ENDCOLLECTIVE ;  /* 0x000000000000791b */ /* 0x000fd80003800000 */
.L_x_45:
[----:B------:R-:W0:Y:S01]  /*43d0*/  LDC.64 R12, c[0x0][0x390] ;  /* 0x0000e400ff0c7b82 */ /* 0x000e220000000a00 */
[----:B------:R-:W-:-:S04]  /*43e0*/  ISETP.GT.AND P2, PT, R39, R15, PT ;  /* 0x0000000f2700720c */ /* 0x000fc80003f44270 */
[----:B------:R-:W-:-:S05]  /*43f0*/  SEL R16, R16, RZ, !P2 ;  /* 0x000000ff10107207 */ /* 0x000fca0005000000 */
[----:B------:R-:W-:Y:S01]  /*4400*/  IMAD.IADD R40, R41, 0x1, R16 ;  /* 0x0000000129287824 */ /* 0x000fe200078e0210 */
[----:B0-----:R-:W-:-:S05]  /*4410*/  IADD3 R42, P2, PT, R12, 0x100, RZ ;  /* 0x000001000c2a7810 */ /* 0x001fca0007f5e0ff */
[----:B------:R-:W-:Y:S01]  /*4420*/  IMAD.X R43, RZ, RZ, R13, P2 ;  /* 0x000000ffff2b7224 */ /* 0x000fe200010e060d */
[----:B------:R-:W-:Y:S07]  /*4430*/  BRA `(.L_x_46) ;  /* 0xffffffcc00b47947 */ /* 0x000fee000383ffff */
.L_x_11:
[----:B------:R-:W-:Y:S01]  /*4440*/  BSSY B1, `(.L_x_47) ;  /* 0x0000006000017945 */ /* 0x000fe20003800000 */
[----:B------:R-:W-:Y:S01]  /*4450*/  PLOP3.LUT P0, PT, P0, PT, PT, 0x8, 0x80 ;  /* 0x000000000080781c */ /* 0x000fe2000070e170 */
[----:B------:R-:W-:-:S12]  /*4460*/  IMAD.MOV.U32 R10, RZ, RZ, -0x1 ;  /* 0xffffffffff0a7424 */ /* 0x000fd800078e00ff */
[----:B------:R-:W-:Y:S05]  /*4470*/  WARPSYNC.COLLECTIVE R10, `(.L_x_48) ;  /* 0x000000000a087348 */ /* 0x000fea0003c00000 */
[----:B------:R-:W-:Y:S01]  /*4480*/  VOTE.ANY P0, P0 ;  /* 0x0000000000ff7806 */ /* 0x000fe20000000100 */
[----:B------:R-:W-:-:S12]  /*4490*/  ENDCOLLECTIVE ;  /* 0x000000000000791b */ /* 0x000fd80003800000 */
.L_x_48:
[----:B------:R-:W-:Y:S05]  /*44a0*/  BSYNC B1 ;  /* 0x0000000000017941 */ /* 0x000fea0003800000 */
.L_x_47:
[----:B------:R-:W-:Y:S05]  /*44b0*/  BRA `(.L_x_49) ;  /* 0xffffffcc00bc7947 */ /* 0x000fea000383ffff */
.L_x_13:
[----:B------:R-:W-:Y:S01]  /*44c0*/  BSSY B1, `(.L_x_50) ;  /* 0x0000006000017945 */ /* 0x000fe20003800000 */
[----:B------:R-:W-:Y:S01]  /*44d0*/  PLOP3.LUT P0, PT, P0, PT, PT, 0x8, 0x80 ;  /* 0x000000000080781c */ /* 0x000fe2000070e170 */
[----:B------:R-:W-:-:S12]  /*44e0*/  IMAD.MOV.U32 R10, RZ, RZ, -0x1 ;  /* 0xffffffffff0a7424 */ /* 0x000fd800078e00ff */
[----:B------:R-:W-:Y:S05]  /*44f0*/  WARPSYNC.COLLECTIVE R10, `(.L_x_51) ;  /* 0x000000000a087348 */ /* 0x000fea0003c00000 */
[----:B------:R-:W-:Y:S01]  /*4500*/  VOTE.ANY P0, P0 ;  /* 0x0000000000ff7806 */ /* 0x000fe20000000100 */
[----:B------:R-:W-:-:S12]  /*4510*/  ENDCOLLECTIVE ;  /* 0x000000000000791b */ /* 0x000fd80003800000 */
.L_x_51:
[----:B------:R-:W-:Y:S05]  /*4520*/  BSYNC B1 ;  /* 0x0000000000017941 */ /* 0x000fea0003800000 */
.L_x_50:
[----:B------:R-:W-:Y:S05]  /*4530*/  BRA `(.L_x_52) ;  /* 0xffffffcc00c07947 */ /* 0x000fea000383ffff */
.L_x_15:
[----:B------:R-:W-:Y:S01]  /*4540*/  BSSY B1, `(.L_x_53) ;  /* 0x0000006000017945 */ /* 0x000fe20003800000 */
[----:B------:R-:W-:Y:S01]  /*4550*/  PLOP3.LUT P2, PT, P0, PT, PT, 0x8, 0x80 ;  /* 0x000000000080781c */ /* 0x000fe2000074e170 */
[----:B------:R-:W-:-:S12]  /*4560*/  IMAD.MOV.U32 R10, RZ, RZ, -0x1 ;  /* 0xffffffffff0a7424 */ /* 0x000fd800078e00ff */
[----:B------:R-:W-:Y:S05]  /*4570*/  WARPSYNC.COLLECTIVE R10, `(.L_x_54) ;  /* 0x000000000a087348 */ /* 0x000fea0003c00000 */
[----:B------:R-:W-:Y:S01]  /*4580*/  VOTE.ANY R10, PT, P2 ;  /* 0x00000000000a7806 */ /* 0x000fe200010e0100 */
[----:B------:R-:W-:Y:S06]  /*4590*/  ENDCOLLECTIVE ;  /* 0x000000000000791b */ /* 0x000fec0003800000 */
.L_x_54:
[----:B------:R-:W-:Y:S05]  /*45a0*/  BSYNC B1 ;  /* 0x0000000000017941 */ /* 0x000fea0003800000 */
.L_x_53:
[----:B------:R-:W-:Y:S01]  /*45b0*/  LOP3.LUT R10, R10, 0x80000000, R8, 0xec, !PT ;  /* 0x800000000a0a7812 */ /* 0x000fe200078eec08 */
[----:B------:R-:W-:Y:S02]  /*45c0*/  IMAD.MOV.U32 R14, RZ, RZ, 0x1 ;  /* 0x00000001ff0e7424 */ /* 0x000fe400078e00ff */
[----:B------:R-:W-:Y:S02]  /*45d0*/  VIADD R18, R18, 0xffffffe0 ;  /* 0xffffffe012127836 */ /* 0x000fe40000000000 */
[----:B------:R-:W-:-:S05]  /*45e0*/  VIADD R15, R10, 0xffffffff ;  /* 0xffffffff0a0f7836 */ /* 0x000fca0000000000 */
[----:B------:R-:W-:Y:S01]  /*45f0*/  LOP3.LUT R15, R10, R15, RZ, 0xc, !PT ;  /* 0x0000000f0a0f7212 */ /* 0x000fe200078e0cff */
[----:B------:R-:W-:-:S05]  /*4600*/  IMAD.MOV.U32 R10, RZ, RZ, -0x1 ;  /* 0xffffffffff0a7424 */ /* 0x000fca00078e00ff */
[----:B------:R-:W0:Y:S02]  /*4610*/  POPC R15, R15 ;  /* 0x0000000f000f7309 */ /* 0x000e240000000000 */
[----:B0-----:R-:W-:Y:S05]  /*4620*/  WARPSYNC.COLLECTIVE R10, `(.L_x_55) ;  /* 0x000000000a087348 */ /* 0x001fea0003c00000 */
[----:B0-----:R0:W1:Y:S02]  /*4630*/  SHFL.DOWN P2, R16, R13, R14, R15 ;  /* 0x0800000e0d107389 */ /* 0x001064000004000f */
[----:B01----:R-:W-:Y:S05]  /*4640*/  ENDCOLLECTIVE ;  /* 0x000000000000791b */ /* 0x003fea0003800000 */
.L_x_55:
[----:B------:R-:W-:Y:S01]  /*4650*/  ISETP.GE.AND P0, PT, R37, R15, PT ;  /* 0x0000000f2500720c */ /* 0x000fe20003f06270 */
[----:B------:R-:W-:-:S03]  /*4660*/  IMAD.MOV.U32 R14, RZ, RZ, 0x2 ;  /* 0x00000002ff0e7424 */ /* 0x000fc600078e00ff */
[----:B------:R-:W-:Y:S02]  /*4670*/  SEL R16, R16, RZ, !P0 ;  /* 0x000000ff10107207 */ /* 0x000fe40004000000 */
[----:B------:R-:W-:-:S03]  /*4680*/  ISETP.GT.AND P0, PT, R38, R15, PT ;  /* 0x0000000f2600720c */ /* 0x000fc60003f04270 */
[----:B------:R-:W-:-:S04]  /*4690*/  IMAD.IADD R41, R16, 0x1, R13 ;  /* 0x0000000110297824 */ /* 0x000fc800078e020d */
[----:B------:R-:W-:-:S07]  /*46a0*/  IMAD.MOV.U32 R13, RZ, RZ, R41 ;  /* 0x000000ffff0d7224 */ /* 0x000fce00078e0029 */
[----:B------:R-:W-:Y:S05]  /*46b0*/  WARPSYNC.COLLECTIVE R10, `(.L_x_56) ;  /* 0x000000000a087348 */ /* 0x000fea0003c00000 */
[----:B------:R0:W1:Y:S02]  /*46c0*/  SHFL.DOWN P2, R16, R13, R14, R15 ;  /* 0x0800000e0d107389 */ /* 0x000064000004000f */
[----:B01----:R-:W-:Y:S05]  /*46d0*/  ENDCOLLECTIVE ;  /* 0x000000000000791b */ /* 0x003fea0003800000 */
.L_x_56:
[----:B------:R-:W-:Y:S01]  /*46e0*/  IMAD.MOV.U32 R14, RZ, RZ, 0x4 ;  /* 0x00000004ff0e7424 */ /* 0x000fe200078e00ff */
[----:B------:R-:W-:Y:S02]  /*46f0*/  SEL R16, R16, RZ, !P0 ;  /* 0x000000ff10107207 */ /* 0x000fe40004000000 */
[----:B------:R-:W-:-:S03]  /*4700*/  ISETP.GT.AND P0, PT, R19, R15, PT ;  /* 0x0000000f1300720c */ /* 0x000fc60003f04270 */
[----:B------:R-:W-:-:S04]  /*4710*/  IMAD.IADD R41, R41, 0x1, R16 ;  /* 0x0000000129297824 */ /* 0x000fc800078e0210 */
[----:B------:R-:W-:-:S07]  /*4720*/  IMAD.MOV.U32 R13, RZ, RZ, R41 ;  /* 0x000000ffff0d7224 */ /* 0x000fce00078e0029 */
[----:B------:R-:W-:Y:S05]  /*4730*/  WARPSYNC.COLLECTIVE R10, `(.L_x_57) ;  /* 0x000000000a087348 */ /* 0x000fea0003c00000 */
[----:B------:R0:W1:Y:S02]  /*4740*/  SHFL.DOWN P2, R16, R13, R14, R15 ;  /* 0x0800000e0d107389 */ /* 0x000064000004000f */
[----:B01----:R-:W-:Y:S05]  /*4750*/  ENDCOLLECTIVE ;  /* 0x000000000000791b */ /* 0x003fea0003800000 */
.L_x_57:
[----:B------:R-:W-:Y:S01]  /*4760*/  IMAD.MOV.U32 R14, RZ, RZ, 0x8 ;  /* 0x00000008ff0e7424 */ /* 0x000fe200078e00ff */
[----:B------:R-:W-:Y:S02]  /*4770*/  SEL R16, R16, RZ, !P0 ;  /* 0x000000ff10107207 */ /* 0x000fe40004000000 */
[----:B------:R-:W-:-:S03]  /*4780*/  ISETP.GT.AND P0, PT, R36, R15, PT ;  /* 0x0000000f2400720c */ /* 0x000fc60003f04270 */
[----:B------:R-:W-:-:S10]  /*4790*/  IMAD.IADD R13, R41, 0x1, R16 ;  /* 0x00000001290d7824 */ /* 0x000fd400078e0210 */
[----:B------:R-:W-:Y:S05]  /*47a0*/  WARPSYNC.COLLECTIVE R10, `(.L_x_58) ;  /* 0x000000000a087348 */ /* 0x000fea0003c00000 */
[----:B------:R0:W1:Y:S02]  /*47b0*/  SHFL.DOWN P2, R16, R13, R14, R15 ;  /* 0x0800000e0d107389 */ /* 0x000064000004000f */
[----:B01----:R-:W-:Y:S05]  /*47c0*/  ENDCOLLECTIVE ;  /* 0x000000000000791b */ /* 0x003fea0003800000 */
.L_x_58:
        /* <DEDUP_REMOVED lines=8> */
.L_x_59:
[----:B------:R-:W-:Y:S02]  /*4850*/  SEL R16, R16, RZ, !P0 ;  /* 0x000000ff10107207 */ /* 0x000fe40004000000 */
[----:B------:R-:W-:Y:S02]  /*4860*/  ISETP.NE.AND P0, PT, R12, 0x65, PT ;  /* 0x000000650c00780c */ /* 0x000fe40003f05270 */
[----:B------:R-:W-:-:S11]  /*4870*/  IADD3 R40, PT, PT, R41, R16, R40 ;  /* 0x0000001029287210 */ /* 0x000fd60007ffe028 */
[----:B------:R-:W-:Y:S05]  /*4880*/  WARPSYNC.COLLECTIVE R10, `(.L_x_60) ;  /* 0x000000000a087348 */ /* 0x000fea0003c00000 */
[----:B------:R-:W-:Y:S01]  /*4890*/  VOTE.ALL P0, P0 ;  /* 0x0000000000ff7806 */ /* 0x000fe20000000000 */
[----:B------:R-:W-:-:S12]  /*48a0*/  ENDCOLLECTIVE ;  /* 0x000000000000791b */ /* 0x000fd80003800000 */
.L_x_60:
[----:B------:R-:W-:Y:S05]  /*48b0*/  BRA `(.L_x_61) ;  /* 0xffffffcc00607947 */ /* 0x000fea000383ffff */
.L_x_20:
[----:B------:R-:W-:Y:S01]  /*48c0*/  BSSY B0, `(.L_x_62) ;  /* 0x0000006000007945 */ /* 0x000fe20003800000 */
[----:B------:R-:W-:Y:S01]  /*48d0*/  PLOP3.LUT P0, PT, P0, PT, PT, 0x8, 0x80 ;  /* 0x000000000080781c */ /* 0x000fe2000070e170 */
[----:B------:R-:W-:-:S12]  /*48e0*/  IMAD.MOV.U32 R10, RZ, RZ, -0x1 ;  /* 0xffffffffff0a7424 */ /* 0x000fd800078e00ff */
[----:B------:R-:W-:Y:S05]  /*48f0*/  WARPSYNC.COLLECTIVE R10, `(.L_x_63) ;  /* 0x000000000a087348 */ /* 0x000fea0003c00000 */
[----:B------:R-:W-:Y:S01]  /*4900*/  VOTE.ANY P0, P0 ;  /* 0x0000000000ff7806 */ /* 0x000fe20000000100 */
[----:B------:R-:W-:-:S12]  /*4910*/  ENDCOLLECTIVE ;  /* 0x000000000000791b */ /* 0x000fd80003800000 */
.L_x_63:
[----:B------:R-:W-:Y:S05]  /*4920*/  BSYNC B0 ;  /* 0x0000000000007941 */ /* 0x000fea0003800000 */
.L_x_62:
[----:B------:R-:W-:Y:S05]  /*4930*/  BRA `(.L_x_64) ;  /* 0xffffffe4006c7947 */ /* 0x000fea000383ffff */
.L_x_22:
[----:B------:R-:W-:Y:S01]  /*4940*/  BSSY B0, `(.L_x_65) ;  /* 0x0000006000007945 */ /* 0x000fe20003800000 */
[----:B------:R-:W-:Y:S01]  /*4950*/  PLOP3.LUT P0, PT, P0, PT, PT, 0x8, 0x80 ;  /* 0x000000000080781c */ /* 0x000fe2000070e170 */
[----:B------:R-:W-:-:S12]  /*4960*/  IMAD.MOV.U32 R10, RZ, RZ, -0x1 ;  /* 0xffffffffff0a7424 */ /* 0x000fd800078e00ff */
[----:B------:R-:W-:Y:S05]  /*4970*/  WARPSYNC.COLLECTIVE R10, `(.L_x_66) ;  /* 0x000000000a087348 */ /* 0x000fea0003c00000 */
[----:B------:R-:W-:Y:S01]  /*4980*/  VOTE.ANY P0, P0 ;  /* 0x0000000000ff7806 */ /* 0x000fe20000000100 */
[----:B------:R-:W-:-:S12]  /*4990*/  ENDCOLLECTIVE ;  /* 0x000000000000791b */ /* 0x000fd80003800000 */
.L_x_66:
[----:B------:R-:W-:Y:S05]  /*49a0*/  BSYNC B0 ;  /* 0x0000000000007941 */ /* 0x000fea0003800000 */
.L_x_65:
[----:B------:R-:W-:Y:S05]  /*49b0*/  BRA `(.L_x_67) ;  /* 0xffffffe400707947 */ /* 0x000fea000383ffff */
.L_x_24:
[----:B------:R-:W0:Y:S01]  /*49c0*/  S2R R19, SR_GEMASK ;  /* 0x0000000000137919 */ /* 0x000e220000003c00 */
[----:B------:R-:W-:Y:S01]  /*49d0*/  BSSY B0, `(.L_x_68) ;  /* 0x0000007000007945 */ /* 0x000fe20003800000 */
[----:B------:R-:W-:Y:S01]  /*49e0*/  ISETP.NE.AND P0, PT, R8, 0x65, PT ;  /* 0x000000650800780c */ /* 0x000fe20003f05270 */
[----:B------:R-:W-:Y:S01]  /*49f0*/  IMAD.MOV.U32 R10, RZ, RZ, -0x1 ;  /* 0xffffffffff0a7424 */ /* 0x000fe200078e00ff */
[----:B------:R-:W-:-:S13]  /*4a00*/  PLOP3.LUT P2, PT, P2, PT, PT, 0x8, 0x80 ;  /* 0x000000000080781c */ /* 0x000fda000174e170 */
[----:B0-----:R-:W-:Y:S05]  /*4a10*/  WARPSYNC.COLLECTIVE R10, `(.L_x_69) ;  /* 0x000000000a087348 */ /* 0x001fea0003c00000 */
[----:B------:R-:W-:Y:S01]  /*4a20*/  VOTE.ANY R10, PT, P2 ;  /* 0x00000000000a7806 */ /* 0x000fe200010e0100 */
[----:B0-----:R-:W-:Y:S06]  /*4a30*/  ENDCOLLECTIVE ;  /* 0x000000000000791b */ /* 0x001fec0003800000 */
.L_x_69:
[----:B------:R-:W-:Y:S05]  /*4a40*/  BSYNC B0 ;  /* 0x0000000000007941 */ /* 0x000fea0003800000 */
.L_x_68:
[----:B------:R-:W-:Y:S01]  /*4a50*/  LOP3.LUT R10, R10, 0x80000000, R19, 0xec, !PT ;  /* 0x800000000a0a7812 */ /* 0x000fe200078eec13 */
[----:B------:R-:W-:-:S04]  /*4a60*/  IMAD.MOV.U32 R14, RZ, RZ, 0x1 ;  /* 0x00000001ff0e7424 */ /* 0x000fc800078e00ff */
[----:B------:R-:W-:-:S05]  /*4a70*/  VIADD R13, R10, 0xffffffff ;  /* 0xffffffff0a0d7836 */ /* 0x000fca0000000000 */
[----:B------:R-:W-:Y:S01]  /*4a80*/  LOP3.LUT R8, R10, R13, RZ, 0xc, !PT ;  /* 0x0000000d0a087212 */ /* 0x000fe200078e0cff */
[----:B------:R-:W-:Y:S02]  /*4a90*/  IMAD.MOV.U32 R13, RZ, RZ, R9 ;  /* 0x000000ffff0d7224 */ /* 0x000fe400078e0009 */
[----:B------:R-:W-:Y:S01]  /*4aa0*/  IMAD.MOV.U32 R10, RZ, RZ, -0x1 ;  /* 0xffffffffff0a7424 */ /* 0x000fe200078e00ff */
[----:B------:R0:W1:Y:S02]  /*4ab0*/  POPC R15, R8 ;  /* 0x00000008000f7309 */ /* 0x0000640000000000 */
[----:B0-----:R-:W-:-:S07]  /*4ac0*/  VIADD R8, R39, 0x4 ;  /* 0x0000000427087836 */ /* 0x001fce0000000000 */
[----:B-1----:R-:W-:Y:S05]  /*4ad0*/  WARPSYNC.COLLECTIVE R10, `(.L_x_70) ;  /* 0x000000000a087348 */ /* 0x002fea0003c00000 */
[----:B-1----:R0:W1:Y:S02]  /*4ae0*/  SHFL.DOWN P2, R16, R13, R14, R15 ;  /* 0x0800000e0d107389 */ /* 0x002064000004000f */
[----:B01----:R-:W-:Y:S05]  /*4af0*/  ENDCOLLECTIVE ;  /* 0x000000000000791b */ /* 0x003fea0003800000 */
.L_x_70:
[----:B------:R-:W-:Y:S01]  /*4b00*/  IMAD.MOV.U32 R14, RZ, RZ, 0x2 ;  /* 0x00000002ff0e7424 */ /* 0x000fe200078e00ff */
[----:B------:R-:W-:-:S04]  /*4b10*/  ISETP.GE.AND P2, PT, R39, R15, PT ;  /* 0x0000000f2700720c */ /* 0x000fc80003f46270 */
[----:B------:R-:W-:Y:S01]  /*4b20*/  SEL R12, R16, RZ, !P2 ;  /* 0x000000ff100c7207 */ /* 0x000fe20005000000 */
[----:B------:R-:W-:-:S04]  /*4b30*/  VIADD R16, R39, 0x2 ;  /* 0x0000000227107836 */ /* 0x000fc80000000000 */
[----:B------:R-:W-:Y:S01]  /*4b40*/  IMAD.IADD R12, R12, 0x1, R9 ;  /* 0x000000010c0c7824 */ /* 0x000fe200078e0209 */
[----:B------:R-:W-:-:S03]  /*4b50*/  ISETP.GT.AND P3, PT, R16, R15, PT ;  /* 0x0000000f1000720c */ /* 0x000fc60003f64270 */
[----:B------:R-:W-:-:S10]  /*4b60*/  IMAD.MOV.U32 R13, RZ, RZ, R12 ;  /* 0x000000ffff0d7224 */ /* 0x000fd400078e000c */
[----:B------:R-:W-:Y:S05]  /*4b70*/  WARPSYNC.COLLECTIVE R10, `(.L_x_71) ;  /* 0x000000000a087348 */ /* 0x000fea0003c00000 */
[----:B------:R0:W1:Y:S02]  /*4b80*/  SHFL.DOWN P2, R16, R13, R14, R15 ;  /* 0x0800000e0d107389 */ /* 0x000064000004000f */
[----:B01----:R-:W-:Y:S05]  /*4b90*/  ENDCOLLECTIVE ;  /* 0x000000000000791b */ /* 0x003fea0003800000 */
.L_x_71:
[----:B------:R-:W-:Y:S01]  /*4ba0*/  IMAD.MOV.U32 R14, RZ, RZ, 0x4 ;  /* 0x00000004ff0e7424 */ /* 0x000fe200078e00ff */
[----:B------:R-:W-:Y:S02]  /*4bb0*/  SEL R9, R16, RZ, !P3 ;  /* 0x000000ff10097207 */ /* 0x000fe40005800000 */
[----:B------:R-:W-:Y:S01]  /*4bc0*/  ISETP.GT.AND P3, PT, R8, R15, PT ;  /* 0x0000000f0800720c */ /* 0x000fe20003f64270 */
[----:B------:R-:W-:Y:S02]  /*4bd0*/  VIADD R8, R39, 0x8 ;  /* 0x0000000827087836 */ /* 0x000fe40000000000 */
[----:B------:R-:W-:-:S04]  /*4be0*/  IMAD.IADD R38, R12, 0x1, R9 ;  /* 0x000000010c267824 */ /* 0x000fc800078e0209 */
[----:B------:R-:W-:-:S07]  /*4bf0*/  IMAD.MOV.U32 R13, RZ, RZ, R38 ;  /* 0x000000ffff0d7224 */ /* 0x000fce00078e0026 */
[----:B------:R-:W-:Y:S05]  /*4c00*/  WARPSYNC.COLLECTIVE R10, `(.L_x_72) ;  /* 0x000000000a087348 */ /* 0x000fea0003c00000 */
[----:B------:R0:W1:Y:S02]  /*4c10*/  SHFL.DOWN P2, R16, R13, R14, R15 ;  /* 0x0800000e0d107389 */ /* 0x000064000004000f */
[----:B01----:R-:W-:Y:S05]  /*4c20*/  ENDCOLLECTIVE ;  /* 0x000000000000791b */ /* 0x003fea0003800000 */
.L_x_72:
        /* <DEDUP_REMOVED lines=9> */
.L_x_73:
[----:B------:R-:W-:Y:S01]  /*4cc0*/  IMAD.MOV.U32 R14, RZ, RZ, 0x10 ;  /* 0x00000010ff0e7424 */ /* 0x000fe200078e00ff */
[----:B------:R-:W-:-:S05]  /*4cd0*/  SEL R9, R16, RZ, !P3 ;  /* 0x000000ff10097207 */ /* 0x000fca0005800000 */
[----:B------:R-:W-:-:S04]  /*4ce0*/  IMAD.IADD R42, R44, 0x1, R9 ;  /* 0x000000012c2a7824 */ /* 0x000fc800078e0209 */
[----:B------:R-:W-:-:S07]  /*4cf0*/  IMAD.MOV.U32 R13, RZ, RZ, R42 ;  /* 0x000000ffff0d7224 */ /* 0x000fce00078e002a */
[----:B------:R-:W-:Y:S05]  /*4d00*/  WARPSYNC.COLLECTIVE R10, `(.L_x_74) ;  /* 0x000000000a087348 */ /* 0x000fea0003c00000 */
[----:B------:R0:W1:Y:S02]  /*4d10*/  SHFL.DOWN P2, R16, R13, R14, R15 ;  /* 0x0800000e0d107389 */ /* 0x000064000004000f */
[----:B01----:R-:W-:Y:S05]  /*4d20*/  ENDCOLLECTIVE ;  /* 0x000000000000791b */ /* 0x003fea0003800000 */
.L_x_74:
[----:B------:R-:W-:Y:S05]  /*4d30*/  WARPSYNC.COLLECTIVE R10, `(.L_x_75) ;  /* 0x000000000a087348 */ /* 0x000fea0003c00000 */
[----:B------:R-:W-:Y:S01]  /*4d40*/  VOTE.ALL P0, P0 ;  /* 0x0000000000ff7806 */ /* 0x000fe20000000000 */
[----:B------:R-:W-:-:S12]  /*4d50*/  ENDCOLLECTIVE ;  /* 0x000000000000791b */ /* 0x000fd80003800000 */
.L_x_75:
[----:B------:R-:W-:-:S04]  /*4d60*/  ISETP.GT.AND P2, PT, R8, R15, PT ;  /* 0x0000000f0800720c */ /* 0x000fc80003f44270 */
[----:B------:R-:W-:-:S05]  /*4d70*/  SEL R9, R16, RZ, !P2 ;  /* 0x000000ff10097207 */ /* 0x000fca0005000000 */
[----:B------:R-:W-:Y:S02]  /*4d80*/  IMAD.IADD R12, R42, 0x1, R9 ;  /* 0x000000012a0c7824 */ /* 0x000fe400078e0209 */
[----:B------:R-:W0:Y:S02]  /*4d90*/  LDC.64 R8, c[0x0][0x390] ;  /* 0x0000e400ff087b82 */ /* 0x000e240000000a00 */
[----:B0-----:R-:W-:-:S05]  /*4da0*/  IADD3 R38, P2, PT, R8, 0x100, RZ ;  /* 0x0000010008267810 */ /* 0x001fca0007f5e0ff */
[----:B------:R-:W-:Y:S01]  /*4db0*/  IMAD.X R43, RZ, RZ, R9, P2 ;  /* 0x000000ffff2b7224 */ /* 0x000fe200010e0609 */
[----:B------:R-:W-:Y:S07]  /*4dc0*/  BRA `(.L_x_76) ;  /* 0xffffffe400087947 */ /* 0x000fee000383ffff */
.L_x_26:
[----:B------:R-:W-:Y:S01]  /*4dd0*/  BSSY B0, `(.L_x_77) ;  /* 0x0000006000007945 */ /* 0x000fe20003800000 */
[----:B------:R-:W-:Y:S01]  /*4de0*/  PLOP3.LUT P0, PT, P0, PT, PT, 0x8, 0x80 ;  /* 0x000000000080781c */ /* 0x000fe2000070e170 */
[----:B------:R-:W-:-:S12]  /*4df0*/  IMAD.MOV.U32 R10, RZ, RZ, -0x1 ;  /* 0xffffffffff0a7424 */ /* 0x000fd800078e00ff */
[----:B------:R-:W-:Y:S05]  /*4e00*/  WARPSYNC.COLLECTIVE R10, `(.L_x_78) ;  /* 0x000000000a087348 */ /* 0x000fea0003c00000 */
[----:B------:R-:W-:Y:S01]  /*4e10*/  VOTE.ANY P0, P0 ;  /* 0x0000000000ff7806 */ /* 0x000fe20000000100 */
[----:B------:R-:W-:-:S12]  /*4e20*/  ENDCOLLECTIVE ;  /* 0x000000000000791b */ /* 0x000fd80003800000 */
.L_x_78:
[----:B------:R-:W-:Y:S05]  /*4e30*/  BSYNC B0 ;  /* 0x0000000000007941 */ /* 0x000fea0003800000 */
.L_x_77:
[----:B------:R-:W-:Y:S05]  /*4e40*/  BRA `(.L_x_79) ;  /* 0xffffffe400187947 */ /* 0x000fea000383ffff */
.L_x_28:
[----:B------:R-:W-:Y:S01]  /*4e50*/  BSSY B0, `(.L_x_80) ;  /* 0x0000006000007945 */ /* 0x000fe20003800000 */
[----:B------:R-:W-:Y:S01]  /*4e60*/  PLOP3.LUT P0, PT, P0, PT, PT, 0x8, 0x80 ;  /* 0x000000000080781c */ /* 0x000fe2000070e170 */
[----:B------:R-:W-:-:S12]  /*4e70*/  IMAD.MOV.U32 R10, RZ, RZ, -0x1 ;  /* 0xffffffffff0a7424 */ /* 0x000fd800078e00ff */
[----:B------:R-:W-:Y:S05]  /*4e80*/  WARPSYNC.COLLECTIVE R10, `(.L_x_81) ;  /* 0x000000000a087348 */ /* 0x000fea0003c00000 */
[----:B------:R-:W-:Y:S01]  /*4e90*/  VOTE.ANY P0, P0 ;  /* 0x0000000000ff7806 */ /* 0x000fe20000000100 */
[----:B------:R-:W-:-:S12]  /*4ea0*/  ENDCOLLECTIVE ;  /* 0x000000000000791b */ /* 0x000fd80003800000 */
.L_x_81:
[----:B------:R-:W-:Y:S05]  /*4eb0*/  BSYNC B0 ;  /* 0x0000000000007941 */ /* 0x000fea0003800000 */
.L_x_80:
[----:B------:R-:W-:Y:S05]  /*4ec0*/  BRA `(.L_x_82) ;  /* 0xffffffe4001c7947 */ /* 0x000fea000383ffff */
.L_x_30:
[----:B------:R-:W-:Y:S01]  /*4ed0*/  BSSY B0, `(.L_x_83) ;  /* 0x0000006000007945 */ /* 0x000fe20003800000 */
[----:B------:R-:W-:Y:S01]  /*4ee0*/  PLOP3.LUT P2, PT, P0, PT, PT, 0x8, 0x80 ;  /* 0x000000000080781c */ /* 0x000fe2000074e170 */
[----:B------:R-:W-:-:S12]  /*4ef0*/  IMAD.MOV.U32 R10, RZ, RZ, -0x1 ;  /* 0xffffffffff0a7424 */ /* 0x000fd800078e00ff */
[----:B------:R-:W-:Y:S05]  /*4f00*/  WARPSYNC.COLLECTIVE R10, `(.L_x_84) ;  /* 0x000000000a087348 */ /* 0x000fea0003c00000 */
[----:B------:R-:W-:Y:S01]  /*4f10*/  VOTE.ANY R10, PT, P2 ;  /* 0x00000000000a7806 */ /* 0x000fe200010e0100 */
[----:B------:R-:W-:Y:S06]  /*4f20*/  ENDCOLLECTIVE ;  /* 0x000000000000791b */ /* 0x000fec0003800000 */
.L_x_84:
[----:B------:R-:W-:Y:S05]  /*4f30*/  BSYNC B0 ;  /* 0x0000000000007941 */ /* 0x000fea0003800000 */
.L_x_83:
[----:B------:R-:W-:Y:S01]  /*4f40*/  LOP3.LUT R10, R10, 0x80000000, R19, 0xec, !PT ;  /* 0x800000000a0a7812 */ /* 0x000fe200078eec13 */
[----:B------:R-:W-:Y:S02]  /*4f50*/  IMAD.MOV.U32 R14, RZ, RZ, 0x1 ;  /* 0x00000001ff0e7424 */ /* 0x000fe400078e00ff */
[----:B------:R-:W-:Y:S02]  /*4f60*/  VIADD R18, R18, 0xffffffe0 ;  /* 0xffffffe012127836 */ /* 0x000fe40000000000 */
[----:B------:R-:W-:-:S05]  /*4f70*/  VIADD R13, R10, 0xffffffff ;  /* 0xffffffff0a0d7836 */ /* 0x000fca0000000000 */
[----:B------:R-:W-:Y:S01]  /*4f80*/  LOP3.LUT R45, R10, R13, RZ, 0xc, !PT ;  /* 0x0000000d0a2d7212 */ /* 0x000fe200078e0cff */
[----:B------:R-:W-:Y:S02]  /*4f90*/  IMAD.MOV.U32 R13, RZ, RZ, R9 ;  /* 0x000000ffff0d7224 */ /* 0x000fe400078e0009 */
[----:B------:R-:W-:Y:S01]  /*4fa0*/  IMAD.MOV.U32 R10, RZ, RZ, -0x1 ;  /* 0xffffffffff0a7424 */ /* 0x000fe200078e00ff */
[----:B------:R0:W1:Y:S06]  /*4fb0*/  POPC R15, R45 ;  /* 0x0000002d000f7309 */ /* 0x00006c0000000000 */
[----:B01----:R-:W-:Y:S05]  /*4fc0*/  WARPSYNC.COLLECTIVE R10, `(.L_x_85) ;  /* 0x000000000a087348 */ /* 0x003fea0003c00000 */
[----:B-1----:R1:W2:Y:S02]  /*4fd0*/  SHFL.DOWN P2, R16, R13, R14, R15 ;  /* 0x0800000e0d107389 */ /* 0x0022a4000004000f */
[----:B012---:R-:W-:Y:S05]  /*4fe0*/  ENDCOLLECTIVE ;  /* 0x000000000000791b */ /* 0x007fea0003800000 */
.L_x_85:
[----:B------:R-:W-:Y:S01]  /*4ff0*/  ISETP.GE.AND P0, PT, R39, R15, PT ;  /* 0x0000000f2700720c */ /* 0x000fe20003f06270 */
[----:B------:R-:W-:-:S03]  /*5000*/  IMAD.MOV.U32 R14, RZ, RZ, 0x2 ;  /* 0x00000002ff0e7424 */ /* 0x000fc600078e00ff */
[----:B------:R-:W-:-:S05]  /*5010*/  SEL R16, R16, RZ, !P0 ;  /* 0x000000ff10107207 */ /* 0x000fca0004000000 */
[----:B------:R-:W-:Y:S02]  /*5020*/  IMAD.IADD R44, R16, 0x1, R9 ;  /* 0x00000001102c7824 */ /* 0x000fe400078e0209 */
[----:B------:R-:W-:Y:S02]  /*5030*/  VIADD R16, R39, 0x2 ;  /* 0x0000000227107836 */ /* 0x000fe40000000000 */
[----:B------:R-:W-:-:S03]  /*5040*/  IMAD.MOV.U32 R13, RZ, RZ, R44 ;  /* 0x000000ffff0d7224 */ /* 0x000fc600078e002c */
[----:B------:R-:W-:-:S13]  /*5050*/  ISETP.GT.AND P0, PT, R16, R15, PT ;  /* 0x0000000f1000720c */ /* 0x000fda0003f04270 */
[----:B------:R-:W-:Y:S05]  /*5060*/  WARPSYNC.COLLECTIVE R10, `(.L_x_86) ;  /* 0x000000000a087348 */ /* 0x000fea0003c00000 */
[----:B------:R0:W1:Y:S02]  /*5070*/  SHFL.DOWN P2, R16, R13, R14, R15 ;  /* 0x0800000e0d107389 */ /* 0x000064000004000f */
[----:B01----:R-:W-:Y:S05]  /*5080*/  ENDCOLLECTIVE ;  /* 0x000000000000791b */ /* 0x003fea0003800000 */
.L_x_86:
[----:B------:R-:W-:Y:S01]  /*5090*/  IMAD.MOV.U32 R14, RZ, RZ, 0x4 ;  /* 0x00000004ff0e7424 */ /* 0x000fe200078e00ff */
        /* <DEDUP_REMOVED lines=8> */
.L_x_87:
[----:B------:R-:W-:Y:S01]  /*5120*/  IMAD.MOV.U32 R14, RZ, RZ, 0x8 ;  /* 0x00000008ff0e7424 */ /* 0x000fe200078e00ff */
        /* <DEDUP_REMOVED lines=8> */
.L_x_88:
        /* <DEDUP_REMOVED lines=9> */
.L_x_89:
[----:B------:R-:W-:Y:S02]  /*5240*/  SEL R9, R16, RZ, !P0 ;  /* 0x000000ff10097207 */ /* 0x000fe40004000000 */
[----:B------:R-:W-:Y:S02]  /*5250*/  ISETP.NE.AND P0, PT, R8, 0x65, PT ;  /* 0x000000650800780c */ /* 0x000fe40003f05270 */
[----:B------:R-:W-:-:S11]  /*5260*/  IADD3 R12, PT, PT, R44, R9, R12 ;  /* 0x000000092c0c7210 */ /* 0x000fd60007ffe00c */
[----:B------:R-:W-:Y:S05]  /*5270*/  WARPSYNC.COLLECTIVE R10, `(.L_x_90) ;  /* 0x000000000a087348 */ /* 0x000fea0003c00000 */
[----:B------:R-:W-:Y:S01]  /*5280*/  VOTE.ALL P0, P0 ;  /* 0x0000000000ff7806 */ /* 0x000fe20000000000 */
[----:B------:R-:W-:-:S12]  /*5290*/  ENDCOLLECTIVE ;  /* 0x000000000000791b */ /* 0x000fd80003800000 */
.L_x_90:
[----:B------:R-:W-:Y:S05]  /*52a0*/  BRA `(.L_x_91) ;  /* 0xffffffe000b47947 */ /* 0x000fea000383ffff */
.L_x_92:
[----:B------:R-:W-:-:S00]  /*52b0*/  BRA `(.L_x_92) ;  /* 0xfffffffc00fc7947 */ /* 0x000fc0000383ffff */
[----:B------:R-:W-:-:S00]  /*52c0*/  NOP ;  /* 0x0000000000007918 */ /* 0x000fc00000000000 */
        /* <DEDUP_REMOVED lines=11> */
.L_x_260:


//--------------------- .text._ZN3cub18CUB_300001_SM_10006detail4scan16DeviceScanKernelINS2_10policy_hubIiiijN4cuda3std3__44plusIvEEE10Policy1000EPiSC_NS0_13ScanTileStateIiLb1EEES9_NS1_10InputValueIiSC_EEjiLb0EiEEvT0_T1_T2_iT3_T4_T5_ --------------------------
	.section	.text._ZN3cub18CUB_300001_SM_10006detail4scan16DeviceScanKernelINS2_10policy_hubIiiijN4cuda3std3__44plusIvEEE10Policy1000EPiSC_NS0_13ScanTileStateIiLb1EEES9_NS1_10InputValueIiSC_EEjiLb0EiEEvT0_T1_T2_iT3_T4_T5_,"ax",@progbits
	.align	128
        .global         _ZN3cub18CUB_300001_SM_10006detail4scan16DeviceScanKernelINS2_10policy_hubIiiijN4cuda3std3__44plusIvEEE10Policy1000EPiSC_NS0_13ScanTileStateIiLb1EEES9_NS1_10InputValueIiSC_EEjiLb0EiEEvT0_T1_T2_iT3_T4_T5_
        .type           _ZN3cub18CUB_300001_SM_10006detail4scan16DeviceScanKernelINS2_10policy_hubIiiijN4cuda3std3__44plusIvEEE10Policy1000EPiSC_NS0_13ScanTileStateIiLb1EEES9_NS1_10InputValueIiSC_EEjiLb0EiEEvT0_T1_T2_iT3_T4_T5_,@function
        .size           _ZN3cub18CUB_300001_SM_10006detail4scan16DeviceScanKernelINS2_10policy_hubIiiijN4cuda3std3__44plusIvEEE10Policy1000EPiSC_NS0_13ScanTileStateIiLb1EEES9_NS1_10InputValueIiSC_EEjiLb0EiEEvT0_T1_T2_iT3_T4_T5_,(.L_x_261 - _ZN3cub18CUB_300001_SM_10006detail4scan16DeviceScanKernelINS2_10policy_hubIiiijN4cuda3std3__44plusIvEEE10Policy1000EPiSC_NS0_13ScanTileStateIiLb1EEES9_NS1_10InputValueIiSC_EEjiLb0EiEEvT0_T1_T2_iT3_T4_T5_)
        .other          _ZN3cub18CUB_300001_SM_10006detail4scan16DeviceScanKernelINS2_10policy_hubIiiijN4cuda3std3__44plusIvEEE10Policy1000EPiSC_NS0_13ScanTileStateIiLb1EEES9_NS1_10InputValueIiSC_EEjiLb0EiEEvT0_T1_T2_iT3_T4_T5_,@"STO_CUDA_ENTRY STV_DEFAULT"
_ZN3cub18CUB_300001_SM_10006detail4scan16DeviceScanKernelINS2_10policy_hubIiiijN4cuda3std3__44plusIvEEE10Policy1000EPiSC_NS0_13ScanTileStateIiLb1EEES9_NS1_10InputValueIiSC_EEjiLb0EiEEvT0_T1_T2_iT3_T4_T5_:
.text._ZN3cub18CUB_300001_SM_10006detail4scan16DeviceScanKernelINS2_10policy_hubIiiijN4cuda3std3__44plusIvEEE10Policy1000EPiSC_NS0_13ScanTileStateIiLb1EEES9_NS1_10InputValueIiSC_EEjiLb0EiEEvT0_T1_T2_iT3_T4_T5_:
[----:B------:R-:W-:Y:S01]  /*0000*/  LDC R1, c[0x0][0x37c] ;  /* 0x0000df00ff017b82 */ /* 0x000fe20000000800 */
[----:B------:R-:W0:Y:S07]  /*0010*/  LDCU UR4, c[0x0][0x3a0] ;  /* 0x00007400ff0477ac */ /* 0x000e2e0008000800 */
[----:B------:R-:W1:Y:S01]  /*0020*/  LDC R38, c[0x0][0x398] ;  /* 0x0000e600ff267b82 */ /* 0x000e620000000800 */
[----:B------:R-:W2:Y:S01]  /*0030*/  LDCU.64 UR8, c[0x0][0x358] ;  /* 0x00006b00ff0877ac */ /* 0x000ea20008000a00 */
[----:B------:R-:W3:Y:S01]  /*0040*/  LDCU UR5, c[0x0][0x3b0] ;  /* 0x00007600ff0577ac */ /* 0x000ee20008000800 */
[----:B0-----:R-:W-:-:S06]  /*0050*/  UPRMT UR4, UR4, 0x7770, URZ ;  /* 0x0000777004047896 */ /* 0x001fcc00080000ff */
[----:B------:R-:W-:-:S13]  /*0060*/  ISETP.NE.AND P0, PT, RZ, UR4, PT ;  /* 0x00000004ff007c0c */ /* 0x000fda000bf05270 */
[----:B------:R-:W2:Y:S02]  /*0070*/  @P0 LDC.64 R2, c[0x0][0x3a8] ;  /* 0x0000ea00ff020b82 */ /* 0x000ea40000000a00 */
[----:B--2---:R0:W5:Y:S06]  /*0080*/  @P0 LDG.E R39, desc[UR8][R2.64] ;  /* 0x0000000802270981 */ /* 0x00416c000c1e1900 */
[----:B------:R-:W1:Y:S02]  /*0090*/  S2UR UR4, SR_CTAID.X ;  /* 0x00000000000479c3 */ /* 0x000e640000002500 */
[----:B-1----:R-:W-:-:S04]  /*00a0*/  VIADD R38, R38, UR4 ;  /* 0x0000000426267c36 */ /* 0x002fc80008000000 */
[----:B------:R-:W-:-:S05]  /*00b0*/  IMAD R5, R38, 0x2100, RZ ;  /* 0x0000210026057824 */ /* 0x000fca00078e02ff */
[----:B---3--:R-:W-:Y:S01]  /*00c0*/  IADD3 R0, PT, PT, -R5, UR5, RZ ;  /* 0x0000000505007c10 */ /* 0x008fe2000fffe1ff */
[----:B------:R-:W1:Y:S03]  /*00d0*/  @!P0 LDC R39, c[0x0][0x3a8] ;  /* 0x0000ea00ff278b82 */ /* 0x000e660000000800 */
[----:B------:R-:W-:-:S13]  /*00e0*/  ISETP.GE.U32.AND P0, PT, R0, 0x2101, PT ;  /* 0x000021010000780c */ /* 0x000fda0003f06070 */
[----:B0-----:R-:W-:Y:S05]  /*00f0*/  @!P0 BRA `(.L_x_93) ;  /* 0x0000001c00848947 */ /* 0x001fea0003800000 */
[----:B------:R-:W0:Y:S01]  /*0100*/  S2R R49, SR_TID.X ;  /* 0x0000000000317919 */ /* 0x000e220000002100 */
[----:B------:R-:W2:Y:S01]  /*0110*/  LDCU.64 UR4, c[0x0][0x380] ;  /* 0x00007000ff0477ac */ /* 0x000ea20008000a00 */
[C---:B0-----:R-:W-:Y:S02]  /*0120*/  LOP3.LUT R0, R49.reuse, 0x1f, RZ, 0xc0, !PT ;  /* 0x0000001f31007812 */ /* 0x041fe400078ec0ff */
[----:B------:R-:W-:-:S05]  /*0130*/  LOP3.LUT R3, R49, 0x3e0, RZ, 0xc0, !PT ;  /* 0x000003e031037812 */ /* 0x000fca00078ec0ff */
[----:B------:R-:W-:-:S05]  /*0140*/  IMAD R0, R3, 0x16, R0 ;  /* 0x0000001603007824 */ /* 0x000fca00078e0200 */
[----:B------:R-:W-:-:S05]  /*0150*/  IADD3 R0, P0, PT, R5, R0, RZ ;  /* 0x0000000005007210 */ /* 0x000fca0007f1e0ff */
[----:B------:R-:W-:Y:S02]  /*0160*/  IMAD.X R3, RZ, RZ, RZ, P0 ;  /* 0x000000ffff037224 */ /* 0x000fe400000e06ff */
[----:B------:R-:W-:-:S03]  /*0170*/  IMAD.SHL.U32 R45, R0, 0x4, RZ ;  /* 0x00000004002d7824 */ /* 0x000fc600078e00ff */
[----:B------:R-:W-:Y:S02]  /*0180*/  SHF.L.U64.HI R3, R0, 0x2, R3 ;  /* 0x0000000200037819 */ /* 0x000fe40000010203 */
[----:B--2---:R-:W-:-:S04]  /*0190*/  IADD3 R4, P0, PT, R45, UR4, RZ ;  /* 0x000000042d047c10 */ /* 0x004fc8000ff1e0ff */
[----:B------:R-:W-:-:S05]  /*01a0*/  IADD3.X R5, PT, PT, R3, UR5, RZ, P0, !PT ;  /* 0x0000000503057c10 */ /* 0x000fca00087fe4ff */
[----:B------:R-:W2:Y:S04]  /*01b0*/  LDG.E R7, desc[UR8][R4.64] ;  /* 0x0000000804077981 */ /* 0x000ea8000c1e1900 */
[----:B------:R-:W3:Y:S04]  /*01c0*/  LDG.E R9, desc[UR8][R4.64+0x80] ;  /* 0x0000800804097981 */ /* 0x000ee8000c1e1900 */
[----:B------:R-:W4:Y:S04]  /*01d0*/  LDG.E R11, desc[UR8][R4.64+0x100] ;  /* 0x00010008040b7981 */ /* 0x000f28000c1e1900 */
        /* <DEDUP_REMOVED lines=18> */
[----:B------:R-:W4:Y:S01]  /*0300*/  LDG.E R18, desc[UR8][R4.64+0xa80] ;  /* 0x000a800804127981 */ /* 0x000f22000c1e1900 */
[----:B------:R-:W0:Y:S01]  /*0310*/  S2UR UR5, SR_CgaCtaId ;  /* 0x00000000000579c3 */ /* 0x000e220000008800 */
[----:B------:R-:W-:Y:S01]  /*0320*/  SHF.R.U32.HI R40, RZ, 0x5, R49 ;  /* 0x00000005ff287819 */ /* 0x000fe20000011631 */
[----:B------:R-:W-:Y:S01]  /*0330*/  UMOV UR4, 0x400 ;  /* 0x0000040000047882 */ /* 0x000fe20000000000 */
[----:B------:R-:W1:Y:S01]  /*0340*/  S2R R47, SR_LANEID ;  /* 0x00000000002f7919 */ /* 0x000e620000000000 */
[----:B------:R-:W-:Y:S01]  /*0350*/  ISETP.NE.AND P0, PT, R38, RZ, PT ;  /* 0x000000ff2600720c */ /* 0x000fe20003f05270 */
        /* <DEDUP_REMOVED lines=28> */
[----:B------:R0:W1:Y:S04]  /*0520*/  LDS.64 R4, [R0] ;  /* 0x0000000000047984 */ /* 0x0000680000000a00 */
[----:B------:R0:W2:Y:S04]  /*0530*/  LDS.64 R6, [R0+0x8] ;  /* 0x0000080000067984 */ /* 0x0000a80000000a00 */
[----:B------:R0:W3:Y:S04]  /*0540*/  LDS.64 R8, [R0+0x10] ;  /* 0x0000100000087984 */ /* 0x0000e80000000a00 */
[----:B------:R0:W4:Y:S04]  /*0550*/  LDS.64 R10, [R0+0x18] ;  /* 0x00001800000a7984 */ /* 0x0001280000000a00 */
[----:B------:R0:W0:Y:S04]  /*0560*/  LDS.64 R12, [R0+0x20] ;  /* 0x00002000000c7984 */ /* 0x0000280000000a00 */
[----:B------:R0:W0:Y:S04]  /*0570*/  LDS.64 R14, [R0+0x28] ;  /* 0x00002800000e7984 */ /* 0x0000280000000a00 */
[----:B------:R0:W0:Y:S04]  /*0580*/  LDS.64 R28, [R0+0x30] ;  /* 0x00003000001c7984 */ /* 0x0000280000000a00 */
[----:B------:R0:W0:Y:S04]  /*0590*/  LDS.64 R30, [R0+0x38] ;  /* 0x00003800001e7984 */ /* 0x0000280000000a00 */
[----:B------:R0:W0:Y:S04]  /*05a0*/  LDS.64 R32, [R0+0x40] ;  /* 0x0000400000207984 */ /* 0x0000280000000a00 */
[----:B------:R0:W0:Y:S04]  /*05b0*/  LDS.64 R34, [R0+0x48] ;  /* 0x0000480000227984 */ /* 0x0000280000000a00 */
[----:B------:R0:W0:Y:S01]  /*05c0*/  LDS.64 R36, [R0+0x50] ;  /* 0x0000500000247984 */ /* 0x0000220000000a00 */
[----:B------:R-:W-:Y:S06]  /*05d0*/  BAR.SYNC.DEFER_BLOCKING 0x0 ;  /* 0x0000000000007b1d */ /* 0x000fec0000010000 */
[----:B-1----:R-:W-:Y:S05]  /*05e0*/  @P0 BRA `(.L_x_95) ;  /* 0x00000004001c0947 */ /* 0x002fea0003800000 */
[----:B0-2---:R-:W-:Y:S02]  /*05f0*/  IADD3 R16, PT, PT, R6, R5, R4 ;  /* 0x0000000506107210 */ /* 0x005fe40007ffe004 */
[C---:B------:R-:W-:Y:S02]  /*0600*/  ISETP.NE.AND P1, PT, R47.reuse, 0x1f, PT ;  /* 0x0000001f2f00780c */ /* 0x040fe40003f25270 */
[----:B---3--:R-:W-:Y:S02]  /*0610*/  IADD3 R16, PT, PT, R8, R7, R16 ;  /* 0x0000000708107210 */ /* 0x008fe40007ffe010 */
[----:B------:R-:W-:Y:S02]  /*0620*/  ISETP.NE.AND P2, PT, R47, RZ, PT ;  /* 0x000000ff2f00720c */ /* 0x000fe40003f45270 */
[----:B----4-:R-:W-:-:S04]  /*0630*/  IADD3 R16, PT, PT, R10, R9, R16 ;  /* 0x000000090a107210 */ /* 0x010fc80007ffe010 */
[----:B------:R-:W-:-:S03]  /*0640*/  IADD3 R16, PT, PT, R12, R11, R16 ;  /* 0x0000000b0c107210 */ /* 0x000fc60007ffe010 */
[----:B------:R-:W-:Y:S02]  /*0650*/  @!P1 LEA R43, R40, UR4, 0x2 ;  /* 0x00000004282b9c11 */ /* 0x000fe4000f8e10ff */
[----:B------:R-:W-:-:S04]  /*0660*/  IADD3 R16, PT, PT, R14, R13, R16 ;  /* 0x0000000d0e107210 */ /* 0x000fc80007ffe010 */
[----:B------:R-:W-:-:S04]  /*0670*/  IADD3 R16, PT, PT, R28, R15, R16 ;  /* 0x0000000f1c107210 */ /* 0x000fc80007ffe010 */
[----:B------:R-:W-:-:S04]  /*0680*/  IADD3 R16, PT, PT, R30, R29, R16 ;  /* 0x0000001d1e107210 */ /* 0x000fc80007ffe010 */
[----:B------:R-:W-:-:S04]  /*0690*/  IADD3 R16, PT, PT, R32, R31, R16 ;  /* 0x0000001f20107210 */ /* 0x000fc80007ffe010 */
[----:B------:R-:W-:-:S04]  /*06a0*/  IADD3 R16, PT, PT, R34, R33, R16 ;  /* 0x0000002122107210 */ /* 0x000fc80007ffe010 */
[----:B------:R-:W-:-:S05]  /*06b0*/  IADD3 R16, PT, PT, R36, R35, R16 ;  /* 0x0000002324107210 */ /* 0x000fca0007ffe010 */
[----:B------:R-:W-:-:S05]  /*06c0*/  IMAD.IADD R37, R37, 0x1, R16 ;  /* 0x0000000125257824 */ /* 0x000fca00078e0210 */
        /* <DEDUP_REMOVED lines=47> */
[----:B------:R-:W-:Y:S02]  /*09c0*/  SEL R16, R26, R16, !P1 ;  /* 0x000000101a107207 */ /* 0x000fe40004800000 */
[----:B------:R-:W-:Y:S02]  /*09d0*/  ISETP.NE.AND P1, PT, R49, RZ, PT ;  /* 0x000000ff3100720c */ /* 0x000fe40003f25270 */
[----:B------:R-:W-:Y:S02]  /*09e0*/  SEL R16, R16, RZ, P0 ;  /* 0x000000ff10107207 */ /* 0x000fe40000000000 */
[--C-:B-----5:R-:W-:Y:S02]  /*09f0*/  IADD3 R27, PT, PT, R26, R27, R39.reuse ;  /* 0x0000001b1a1b7210 */ /* 0x120fe40007ffe027 */
[----:B------:R-:W-:-:S07]  /*0a00*/  IADD3 R16, PT, PT, R16, R37, R39 ;  /* 0x0000002510107210 */ /* 0x000fce0007ffe027 */
[----:B------:R-:W-:Y:S05]  /*0a10*/  @P1 BRA `(.L_x_96) ;  /* 0x0000000c00f01947 */ /* 0x000fea0003800000 */
[----:B------:R-:W0:Y:S01]  /*0a20*/  LDC.64 R18, c[0x0][0x390] ;  /* 0x0000e400ff127b82 */ /* 0x000e220000000a00 */
[----:B------:R-:W-:-:S05]  /*0a30*/  IMAD.MOV.U32 R26, RZ, RZ, 0x65 ;  /* 0x00000065ff1a7424 */ /* 0x000fca00078e00ff */
[----:B0-----:R0:W-:Y:S01]  /*0a40*/  ST.E.64.STRONG.GPU desc[UR8][R18.64+0x100], R26 ;  /* 0x0001001a12007985 */ /* 0x0011e2000c10fb08 */
[----:B------:R-:W-:Y:S05]  /*0a50*/  BRA `(.L_x_96) ;  /* 0x0000000c00e07947 */ /* 0x000fea0003800000 */
.L_x_95:
        /* <DEDUP_REMOVED lines=20> */
[----:B-----5:R-:W0:Y:S02]  /*0ba0*/  SHFL.UP P0, R39, R24, 0x8, RZ ;  /* 0x0500000018277989 */ /* 0x020e2400000000ff */
        /* <DEDUP_REMOVED lines=16> */
[----:B------:R-:W-:Y:S02]  /*0cb0*/  SEL R17, R37, RZ, P2 ;  /* 0x000000ff25117207 */ /* 0x000fe40001000000 */
        /* <DEDUP_REMOVED lines=19> */
[----:B------:R-:W-:Y:S02]  /*0df0*/  ISETP.NE.AND P0, PT, R40, 0xa, PT ;  /* 0x0000000a2800780c */ /* 0x000fe40003f05270 */
[----:B------:R-:W-:Y:S02]  /*0e00*/  SEL R16, R24, R16, !P1 ;  /* 0x0000001018107207 */ /* 0x000fe40004800000 */
[----:B------:R-:W-:Y:S02]  /*0e10*/  ISETP.NE.AND P1, PT, R40, 0xb, PT ;  /* 0x0000000b2800780c */ /* 0x000fe40003f25270 */
[----:B------:R-:W-:Y:S02]  /*0e20*/  SEL R16, R25, R16, !P0 ;  /* 0x0000001019107207 */ /* 0x000fe40004000000 */
[----:B------:R-:W-:-:S02]  /*0e30*/  ISETP.GT.U32.AND P0, PT, R49, 0x1f, PT ;  /* 0x0000001f3100780c */ /* 0x000fc40003f04070 */
[----:B------:R-:W-:Y:S02]  /*0e40*/  SEL R16, R26, R16, !P1 ;  /* 0x000000101a107207 */ /* 0x000fe40004800000 */
[----:B------:R-:W-:-:S03]  /*0e50*/  ISETP.GE.U32.AND P1, PT, R49, 0x20, PT ;  /* 0x000000203100780c */ /* 0x000fc60003f26070 */
[----:B------:R-:W-:-:S05]  /*0e60*/  IMAD.IADD R16, R16, 0x1, R17 ;  /* 0x0000000110107824 */ /* 0x000fca00078e0211 */
[----:B------:R-:W-:Y:S01]  /*0e70*/  SEL R46, R37, R16, !P1 ;  /* 0x00000010252e7207 */ /* 0x000fe20004800000 */
[----:B------:R-:W-:Y:S06]  /*0e80*/  @P0 BRA `(.L_x_97) ;  /* 0x0000000800b00947 */ /* 0x000fec0003800000 */
[----:B------:R-:W0:Y:S01]  /*0e90*/  LDC.64 R16, c[0x0][0x390] ;  /* 0x0000e400ff107b82 */ /* 0x000e220000000a00 */
[----:B------:R-:W-:Y:S02]  /*0ea0*/  ISETP.NE.AND P1, PT, R49, RZ, PT ;  /* 0x000000ff3100720c */ /* 0x000fe40003f25270 */
[----:B------:R-:W-:-:S05]  /*0eb0*/  LOP3.LUT R21, RZ, R49, RZ, 0x33, !PT ;  /* 0x00000031ff157212 */ /* 0x000fca00078e33ff */
[----:B------:R-:W-:-:S06]  /*0ec0*/  IMAD.IADD R21, R38, 0x1, R21 ;  /* 0x0000000126157824 */ /* 0x000fcc00078e0215 */
        /* <DEDUP_REMOVED lines=11> */
.L_x_127:
[----:B------:R-:W-:Y:S05]  /*0f80*/  @!P0 BRA `(.L_x_99) ;  /* 0x0000000000748947 */ /* 0x000fea0003800000 */
[----:B------:R-:W-:-:S07]  /*0f90*/  IMAD.MOV.U32 R20, RZ, RZ, 0x3b8 ;  /* 0x000003b8ff147424 */ /* 0x000fce00078e00ff */
.L_x_101:
[----:B------:R-:W-:Y:S02]  /*0fa0*/  VIADD R23, R20, 0x1 ;  /* 0x0000000114177836 */ /* 0x000fe40000000000 */
[----:B------:R-:W-:Y:S02]  /*0fb0*/  IMAD R38, R38, 0x41a7, RZ ;  /* 0x000041a726267824 */ /* 0x000fe400078e02ff */
[----:B------:R-:W0:Y:S01]  /*0fc0*/  I2F.U32.RP R22, R23 ;  /* 0x0000001700167306 */ /* 0x000e220000209000 */
[----:B------:R-:W-:Y:S01]  /*0fd0*/  IMAD.MOV R37, RZ, RZ, -R23 ;  /* 0x000000ffff257224 */ /* 0x000fe200078e0a17 */
[----:B------:R-:W-:Y:S02]  /*0fe0*/  ISETP.NE.U32.AND P2, PT, R23, RZ, PT ;  /* 0x000000ff1700720c */ /* 0x000fe40003f45070 */
[----:B------:R-:W-:-:S04]  /*0ff0*/  LOP3.LUT R38, R38, 0x7fffffff, RZ, 0xc0, !PT ;  /* 0x7fffffff26267812 */ /* 0x000fc800078ec0ff */
[----:B0-----:R-:W0:Y:S02]  /*1000*/  MUFU.RCP R22, R22 ;  /* 0x0000001600167308 */ /* 0x001e240000001000 */
[----:B0-----:R-:W-:-:S06]  /*1010*/  VIADD R18, R22, 0xffffffe ;  /* 0x0ffffffe16127836 */ /* 0x001fcc0000000000 */
[----:B------:R0:W1:Y:S02]  /*1020*/  F2I.FTZ.U32.TRUNC.NTZ R19, R18 ;  /* 0x0000001200137305 */ /* 0x000064000021f000 */
[----:B0-----:R-:W-:Y:S02]  /*1030*/  IMAD.MOV.U32 R18, RZ, RZ, RZ ;  /* 0x000000ffff127224 */ /* 0x001fe400078e00ff */
[----:B-1----:R-:W-:-:S04]  /*1040*/  IMAD R37, R37, R19, RZ ;  /* 0x0000001325257224 */ /* 0x002fc800078e02ff */
[----:B------:R-:W-:-:S06]  /*1050*/  IMAD.HI.U32 R19, R19, R37, R18 ;  /* 0x0000002513137227 */ /* 0x000fcc00078e0012 */
[----:B------:R-:W-:-:S04]  /*1060*/  IMAD.HI.U32 R19, R19, R38, RZ ;  /* 0x0000002613137227 */ /* 0x000fc800078e00ff */
[----:B------:R-:W-:-:S04]  /*1070*/  IMAD.MOV R19, RZ, RZ, -R19 ;  /* 0x000000ffff137224 */ /* 0x000fc800078e0a13 */
[----:B------:R-:W-:-:S05]  /*1080*/  IMAD R22, R23, R19, R38 ;  /* 0x0000001317167224 */ /* 0x000fca00078e0226 */
[----:B------:R-:W-:-:S13]  /*1090*/  ISETP.GE.U32.AND P0, PT, R22, R23, PT ;  /* 0x000000171600720c */ /* 0x000fda0003f06070 */
[----:B------:R-:W-:-:S05]  /*10a0*/  @P0 IMAD.IADD R22, R22, 0x1, -R23 ;  /* 0x0000000116160824 */ /* 0x000fca00078e0a17 */
[----:B------:R-:W-:-:S13]  /*10b0*/  ISETP.GE.U32.AND P0, PT, R22, R23, PT ;  /* 0x000000171600720c */ /* 0x000fda0003f06070 */
[----:B------:R-:W-:Y:S01]  /*10c0*/  @P0 IMAD.IADD R22, R22, 0x1, -R23 ;  /* 0x0000000116160824 */ /* 0x000fe200078e0a17 */
[----:B------:R-:W-:-:S04]  /*10d0*/  @!P2 LOP3.LUT R22, RZ, R23, RZ, 0x33, !PT ;  /* 0x00000017ff16a212 */ /* 0x000fc800078e33ff */
[----:B------:R-:W-:Y:S05]  /*10e0*/  NANOSLEEP R22 ;  /* 0x000000160000735d */ /* 0x000fea0003800000 */
[----:B------:R-:W2:Y:S01]  /*10f0*/  LD.E.64.STRONG.GPU R40, desc[UR8][R16.64+0x100] ;  /* 0x0001000810287980 */ /* 0x000ea2000c10fb00 */
[----:B------:R-:W-:Y:S01]  /*1100*/  UMOV UR5, 0xffffffff ;  /* 0xffffffff00057882 */ /* 0x000fe20000000000 */
[----:B------:R-:W-:Y:S02]  /*1110*/  SHF.R.U32.HI R20, RZ, 0x1, R20 ;  /* 0x00000001ff147819 */ /* 0x000fe40000011614 */
[----:B--2---:R-:W-:Y:S01]  /*1120*/  ISETP.NE.AND P0, PT, R40, 0x63, PT ;  /* 0x000000632800780c */ /* 0x004fe20003f05270 */
[----:B------:R-:W-:-:S12]  /*1130*/  BRA.DIV UR5, `(.L_x_100) ;  /* 0x0000003205e87947 */ /* 0x000fd8000b800000 */
[----:B------:R-:W-:-:S13]  /*1140*/  VOTE.ANY P0, !P0 ;  /* 0x0000000000ff7806 */ /* 0x000fda0004000100 */
.L_x_130:
[----:B------:R-:W-:Y:S05]  /*1150*/  @P0 BRA `(.L_x_101) ;  /* 0xfffffffc00900947 */ /* 0x000fea000383ffff */
.L_x_99:
[----:B------:R-:W-:Y:S01]  /*1160*/  UMOV UR5, 0xffffffff ;  /* 0xffffffff00057882 */ /* 0x000fe20000000000 */
[----:B------:R-:W-:Y:S02]  /*1170*/  ISETP.NE.AND P0, PT, R40, 0x65, PT ;  /* 0x000000652800780c */ /* 0x000fe40003f05270 */
[----:B------:R-:W-:Y:S11]  /*1180*/  BRA.DIV UR5, `(.L_x_102) ;  /* 0x0000003205f47947 */ /* 0x000ff6000b800000 */
[----:B------:R-:W0:Y:S01]  /*1190*/  S2R R48, SR_GEMASK ;  /* 0x0000000000307919 */ /* 0x000e220000003c00 */
[----:B------:R-:W-:Y:S01]  /*11a0*/  VOTE.ANY R19, PT, !P0 ;  /* 0x0000000000137806 */ /* 0x000fe200040e0100 */
[C---:B------:R-:W-:Y:S01]  /*11b0*/  VIADD R22, R47.reuse, 0x2 ;  /* 0x000000022f167836 */ /* 0x040fe20000000000 */
[----:B------:R-:W1:Y:S01]  /*11c0*/  LDC.64 R42, c[0x0][0x390] ;  /* 0x0000e400ff2a7b82 */ /* 0x000e620000000a00 */
[C---:B------:R-:W-:Y:S02]  /*11d0*/  VIADD R23, R47.reuse, 0x4 ;  /* 0x000000042f177836 */ /* 0x040fe40000000000 */
[----:B------:R-:W-:Y:S01]  /*11e0*/  VIADD R26, R47, 0x8 ;  /* 0x000000082f1a7836 */ /* 0x000fe20000000000 */
[----:B-1----:R-:W-:Y:S02]  /*11f0*/  IADD3 R42, P3, PT, R42, 0x100, RZ ;  /* 0x000001002a2a7810 */ /* 0x002fe40007f7e0ff */
[----:B0-----:R-:W-:-:S03]  /*1200*/  LOP3.LUT R19, R19, 0x80000000, R48, 0xec, !PT ;  /* 0x8000000013137812 */ /* 0x001fc600078eec30 */
[----:B------:R-:W-:Y:S02]  /*1210*/  IMAD.X R43, RZ, RZ, R43, P3 ;  /* 0x000000ffff2b7224 */ /* 0x000fe400018e062b */
[----:B------:R-:W-:-:S05]  /*1220*/  VIADD R16, R19, 0xffffffff ;  /* 0xffffffff13107836 */ /* 0x000fca0000000000 */
[----:B------:R-:W-:-:S06]  /*1230*/  LOP3.LUT R16, R19, R16, RZ, 0xc, !PT ;  /* 0x0000001013107212 */ /* 0x000fcc00078e0cff */
[----:B------:R-:W0:Y:S02]  /*1240*/  POPC R16, R16 ;  /* 0x0000001000107309 */ /* 0x000e240000000000 */
[----:B0-----:R-:W0:Y:S01]  /*1250*/  SHFL.DOWN PT, R20, R41, 0x1, R16 ;  /* 0x0820000029147989 */ /* 0x001e2200000e0010 */
[----:B------:R-:W-:-:S04]  /*1260*/  ISETP.GE.AND P0, PT, R47, R16, PT ;  /* 0x000000102f00720c */ /* 0x000fc80003f06270 */
[----:B0-----:R-:W-:Y:S02]  /*1270*/  SEL R20, R20, RZ, !P0 ;  /* 0x000000ff14147207 */ /* 0x001fe40004000000 */
[----:B------:R-:W-:-:S03]  /*1280*/  ISETP.GT.AND P0, PT, R22, R16, PT ;  /* 0x000000101600720c */ /* 0x000fc60003f04270 */
[----:B------:R-:W-:-:S05]  /*1290*/  IMAD.IADD R37, R20, 0x1, R41 ;  /* 0x0000000114257824 */ /* 0x000fca00078e0229 */
[----:B------:R-:W0:Y:S02]  /*12a0*/  SHFL.DOWN PT, R20, R37, 0x2, R16 ;  /* 0x0840000025147989 */ /* 0x000e2400000e0010 */
[----:B0-----:R-:W-:Y:S02]  /*12b0*/  SEL R20, R20, RZ, !P0 ;  /* 0x000000ff14147207 */ /* 0x001fe40004000000 */
[----:B------:R-:W-:-:S03]  /*12c0*/  ISETP.GT.AND P0, PT, R23, R16, PT ;  /* 0x000000101700720c */ /* 0x000fc60003f04270 */
[----:B------:R-:W-:Y:S02]  /*12d0*/  IMAD.IADD R39, R37, 0x1, R20 ;  /* 0x0000000125277824 */ /* 0x000fe400078e0214 */
[----:B------:R-:W-:-:S03]  /*12e0*/  VIADD R37, R47, 0x10 ;  /* 0x000000102f257836 */ /* 0x000fc60000000000 */
[----:B------:R-:W0:Y:S02]  /*12f0*/  SHFL.DOWN PT, R20, R39, 0x4, R16 ;  /* 0x0880000027147989 */ /* 0x000e2400000e0010 */
[-C--:B------:R-:W-:Y:S02]  /*1300*/  ISETP.GT.AND P2, PT, R37, R16.reuse, PT ;  /* 0x000000102500720c */ /* 0x080fe40003f44270 */
        /* <DEDUP_REMOVED lines=9> */
[----:B0-----:R-:W-:-:S05]  /*13a0*/  SEL R20, R20, RZ, !P2 ;  /* 0x000000ff14147207 */ /* 0x001fca0005000000 */
[----:B------:R-:W-:-:S07]  /*13b0*/  IMAD.IADD R39, R41, 0x1, R20 ;  /* 0x0000000129277824 */ /* 0x000fce00078e0214 */
.L_x_139:
[----:B------:R-:W-:Y:S05]  /*13c0*/  @!P0 BRA `(.L_x_103) ;  /* 0x0000000400248947 */ /* 0x000fea0003800000 */
[----:B------:R-:W-:-:S07]  /*13d0*/  IMAD.MOV.U32 R44, RZ, RZ, 0x3b8 ;  /* 0x000003b8ff2c7424 */ /* 0x000fce00078e00ff */
.L_x_109:
        /* <DEDUP_REMOVED lines=10> */
.L_x_142:
[----:B------:R-:W-:Y:S05]  /*1480*/  @!P0 BRA `(.L_x_105) ;  /* 0x0000000000748947 */ /* 0x000fea0003800000 */
[----:B------:R-:W-:-:S07]  /*1490*/  IMAD.MOV.U32 R20, RZ, RZ, R44 ;  /* 0x000000ffff147224 */ /* 0x000fce00078e002c */
.L_x_107:
        /* <DEDUP_REMOVED lines=27> */
.L_x_145:
[----:B------:R-:W-:Y:S05]  /*1650*/  @P0 BRA `(.L_x_107) ;  /* 0xfffffffc00900947 */ /* 0x000fea000383ffff */
.L_x_105:
        /* <DEDUP_REMOVED lines=31> */
.L_x_154:
[----:B------:R-:W-:Y:S05]  /*1850*/  @P0 BRA `(.L_x_109) ;  /* 0xfffffff800e00947 */ /* 0x000fea000383ffff */
.L_x_103:
        /* <DEDUP_REMOVED lines=15> */
.L_x_97:
[----:B------:R-:W-:Y:S05]  /*1950*/  WARPSYNC.ALL ;  /* 0x0000000000007948 */ /* 0x000fea0003800000 */
[----:B------:R-:W0:Y:S08]  /*1960*/  S2UR UR6, SR_CgaCtaId ;  /* 0x00000000000679c3 */ /* 0x000e300000008800 */
[----:B------:R-:W-:Y:S01]  /*1970*/  BAR.SYNC.DEFER_BLOCKING 0x0 ;  /* 0x0000000000007b1d */ /* 0x000fe20000010000 */
[----:B------:R-:W-:-:S05]  /*1980*/  ISETP.NE.AND P0, PT, R49, RZ, PT ;  /* 0x000000ff3100720c */ /* 0x000fca0003f05270 */
[----:B------:R-:W-:Y:S02]  /*1990*/  UMOV UR5, 0x400 ;  /* 0x0000040000057882 */ /* 0x000fe40000000000 */
[----:B0-----:R-:W-:-:S09]  /*19a0*/  ULEA UR5, UR6, UR5, 0x18 ;  /* 0x0000000506057291 */ /* 0x001fd2000f8ec0ff */
[----:B------:R-:W0:Y:S02]  /*19b0*/  LDS R17, [UR5+0x4c] ;  /* 0x00004c05ff117984 */ /* 0x000e240008000800 */
[----:B0-----:R-:W-:-:S05]  /*19c0*/  SEL R17, R17, RZ, P0 ;  /* 0x000000ff11117207 */ /* 0x001fca0000000000 */
[----:B------:R-:W-:-:S07]  /*19d0*/  IMAD.IADD R16, R17, 0x1, R16 ;  /* 0x0000000111107824 */ /* 0x000fce00078e0210 */
.L_x_96:
[----:B------:R-:W-:Y:S05]  /*19e0*/  BSYNC.RECONVERGENT B0 ;  /* 0x0000000000007941 */ /* 0x000fea0003800200 */
.L_x_94:
[----:B------:R-:W-:Y:S01]  /*19f0*/  IMAD.IADD R17, R4, 0x1, R16 ;  /* 0x0000000104117824 */ /* 0x000fe200078e0210 */
[----:B------:R-:W-:Y:S03]  /*1a00*/  BAR.SYNC.DEFER_BLOCKING 0x0 ;  /* 0x0000000000007b1d */ /* 0x000fe60000010000 */
[----:B------:R-:W-:-:S03]  /*1a10*/  IMAD.IADD R4, R5, 0x1, R17 ;  /* 0x0000000105047824 */ /* 0x000fc600078e0211 */
[----:B------:R-:W2:Y:S01]  /*1a20*/  LDCU.64 UR6, c[0x0][0x388] ;  /* 0x00007100ff0677ac */ /* 0x000ea20008000a00 */
[----:B------:R-:W-:-:S04]  /*1a30*/  IMAD.IADD R5, R6, 0x1, R4 ;  /* 0x0000000106057824 */ /* 0x000fc800078e0204 */
[----:B------:R-:W-:-:S04]  /*1a40*/  IMAD.IADD R6, R7, 0x1, R5 ;  /* 0x0000000107067824 */ /* 0x000fc800078e0205 */
[----:B------:R-:W-:-:S04]  /*1a50*/  IMAD.IADD R7, R8, 0x1, R6 ;  /* 0x0000000108077824 */ /* 0x000fc800078e0206 */
[----:B------:R-:W-:-:S04]  /*1a60*/  IMAD.IADD R8, R9, 0x1, R7 ;  /* 0x0000000109087824 */ /* 0x000fc800078e0207 */
[----:B------:R-:W-:Y:S01]  /*1a70*/  IMAD.IADD R9, R10, 0x1, R8 ;  /* 0x000000010a097824 */ /* 0x000fe200078e0208 */
[----:B------:R-:W-:Y:S03]  /*1a80*/  STS.64 [R0], R16 ;  /* 0x0000001000007388 */ /* 0x000fe60000000a00 */
[----:B------:R-:W-:Y:S01]  /*1a90*/  IMAD.IADD R10, R11, 0x1, R9 ;  /* 0x000000010b0a7824 */ /* 0x000fe200078e0209 */
[----:B------:R2:W-:Y:S03]  /*1aa0*/  STS.64 [R0+0x8], R4 ;  /* 0x0000080400007388 */ /* 0x0005e60000000a00 */
[----:B------:R-:W-:Y:S01]  /*1ab0*/  IMAD.IADD R11, R12, 0x1, R10 ;  /* 0x000000010c0b7824 */ /* 0x000fe200078e020a */
[----:B------:R-:W-:Y:S03]  /*1ac0*/  STS.64 [R0+0x10], R6 ;  /* 0x0000100600007388 */ /* 0x000fe60000000a00 */
[----:B------:R-:W-:Y:S01]  /*1ad0*/  IMAD.IADD R12, R13, 0x1, R11 ;  /* 0x000000010d0c7824 */ /* 0x000fe200078e020b */
[----:B------:R-:W-:Y:S03]  /*1ae0*/  STS.64 [R0+0x18], R8 ;  /* 0x0000180800007388 */ /* 0x000fe60000000a00 */
[----:B------:R-:W-:Y:S01]  /*1af0*/  IMAD.IADD R13, R14, 0x1, R12 ;  /* 0x000000010e0d7824 */ /* 0x000fe200078e020c */
[----:B------:R-:W-:Y:S01]  /*1b00*/  STS.64 [R0+0x20], R10 ;  /* 0x0000200a00007388 */ /* 0x000fe20000000a00 */
[----:B--2---:R-:W-:-:S02]  /*1b10*/  IADD3 R4, P0, PT, R45, UR6, RZ ;  /* 0x000000062d047c10 */ /* 0x004fc4000ff1e0ff */
[----:B------:R-:W-:Y:S01]  /*1b20*/  IMAD.IADD R14, R15, 0x1, R13 ;  /* 0x000000010f0e7824 */ /* 0x000fe200078e020d */
[----:B------:R-:W-:Y:S01]  /*1b30*/  STS.64 [R0+0x28], R12 ;  /* 0x0000280c00007388 */ /* 0x000fe20000000a00 */
[----:B------:R-:W-:Y:S02]  /*1b40*/  IADD3.X R5, PT, PT, R3, UR7, RZ, P0, !PT ;  /* 0x0000000703057c10 */ /* 0x000fe400087fe4ff */
[----:B------:R-:W-:-:S04]  /*1b50*/  IMAD.IADD R15, R28, 0x1, R14 ;  /* 0x000000011c0f7824 */ /* 0x000fc800078e020e */
[----:B01----:R-:W-:Y:S01]  /*1b60*/  IMAD.IADD R18, R29, 0x1, R15 ;  /* 0x000000011d127824 */ /* 0x003fe200078e020f */
[----:B------:R-:W-:Y:S03]  /*1b70*/  STS.64 [R0+0x30], R14 ;  /* 0x0000300e00007388 */ /* 0x000fe60000000a00 */
[----:B------:R-:W-:-:S04]  /*1b80*/  IMAD.IADD R19, R30, 0x1, R18 ;  /* 0x000000011e137824 */ /* 0x000fc800078e0212 */
[----:B------:R-:W-:Y:S01]  /*1b90*/  IMAD.IADD R20, R31, 0x1, R19 ;  /* 0x000000011f147824 */ /* 0x000fe200078e0213 */
[----:B------:R-:W-:Y:S03]  /*1ba0*/  STS.64 [R0+0x38], R18 ;  /* 0x0000381200007388 */ /* 0x000fe60000000a00 */
[----:B------:R-:W-:-:S04]  /*1bb0*/  IMAD.IADD R21, R32, 0x1, R20 ;  /* 0x0000000120157824 */ /* 0x000fc800078e0214 */
[----:B------:R-:W-:Y:S01]  /*1bc0*/  IMAD.IADD R22, R33, 0x1, R21 ;  /* 0x0000000121167824 */ /* 0x000fe200078e0215 */
[----:B------:R-:W-:Y:S03]  /*1bd0*/  STS.64 [R0+0x40], R20 ;  /* 0x0000401400007388 */ /* 0x000fe60000000a00 */
[----:B------:R-:W-:-:S04]  /*1be0*/  IMAD.IADD R23, R34, 0x1, R22 ;  /* 0x0000000122177824 */ /* 0x000fc800078e0216 */
[----:B------:R-:W-:Y:S01]  /*1bf0*/  IMAD.IADD R24, R35, 0x1, R23 ;  /* 0x0000000123187824 */ /* 0x000fe200078e0217 */
[----:B------:R-:W-:Y:S03]  /*1c00*/  STS.64 [R0+0x48], R22 ;  /* 0x0000481600007388 */ /* 0x000fe60000000a00 */
[----:B------:R-:W-:-:S05]  /*1c10*/  IMAD.IADD R25, R36, 0x1, R24 ;  /* 0x0000000124197824 */ /* 0x000fca00078e0218 */
[----:B------:R-:W-:Y:S01]  /*1c20*/  STS.64 [R0+0x50], R24 ;  /* 0x0000501800007388 */ /* 0x000fe20000000a00 */
[----:B------:R-:W-:-:S03]  /*1c30*/  NOP ;  /* 0x0000000000007918 */ /* 0x000fc60000000000 */
[----:B------:R-:W0:Y:S04]  /*1c40*/  LDS R7, [R2] ;  /* 0x0000000002077984 */ /* 0x000e280000000800 */
[----:B------:R-:W1:Y:S04]  /*1c50*/  LDS R9, [R2+0x80] ;  /* 0x0000800002097984 */ /* 0x000e680000000800 */
        /* <DEDUP_REMOVED lines=43> */
.L_x_93:
[----:B------:R-:W-:-:S13]  /*1f10*/  ISETP.NE.AND P0, PT, R0, RZ, PT ;  /* 0x000000ff0000720c */ /* 0x000fda0003f05270 */
[----:B------:R-:W-:Y:S05]  /*1f20*/  @!P0 EXIT ;  /* 0x000000000000894d */ /* 0x000fea0003800000 */
[----:B------:R-:W0:Y:S02]  /*1f30*/  LDC.64 R2, c[0x0][0x380] ;  /* 0x0000e000ff027b82 */ /* 0x000e240000000a00 */
[----:B0-----:R-:W-:-:S05]  /*1f40*/  IMAD.WIDE.U32 R2, R5, 0x4, R2 ;  /* 0x0000000405027825 */ /* 0x001fca00078e0002 */
[----:B------:R0:W2:Y:S01]  /*1f50*/  LDG.E R4, desc[UR8][R2.64] ;  /* 0x0000000802047981 */ /* 0x0000a2000c1e1900 */
[----:B------:R-:W3:Y:S02]  /*1f60*/  S2R R13, SR_TID.X ;  /* 0x00000000000d7919 */ /* 0x000ee40000002100 */
[C---:B---3--:R-:W-:Y:S02]  /*1f70*/  LOP3.LUT R5, R13.reuse, 0x1f, RZ, 0xc0, !PT ;  /* 0x0000001f0d057812 */ /* 0x048fe400078ec0ff */
[----:B------:R-:W-:-:S05]  /*1f80*/  LOP3.LUT R6, R13, 0x3e0, RZ, 0xc0, !PT ;  /* 0x000003e00d067812 */ /* 0x000fca00078ec0ff */
[----:B------:R-:W-:-:S04]  /*1f90*/  IMAD R11, R6, 0x16, R5 ;  /* 0x00000016060b7824 */ /* 0x000fc800078e0205 */
[C---:B------:R-:W-:Y:S01]  /*1fa0*/  VIADD R5, R11.reuse, 0x20 ;  /* 0x000000200b057836 */ /* 0x040fe20000000000 */
[C---:B------:R-:W-:Y:S01]  /*1fb0*/  ISETP.GE.U32.AND P6, PT, R11.reuse, R0, PT ;  /* 0x000000000b00720c */ /* 0x040fe20003fc6070 */
[C---:B------:R-:W-:Y:S01]  /*1fc0*/  VIADD R9, R11.reuse, 0xa0 ;  /* 0x000000a00b097836 */ /* 0x040fe20000000000 */
[C---:B0-----:R-:W-:Y:S01]  /*1fd0*/  LEA R2, P1, R11.reuse, R2, 0x2 ;  /* 0x000000020b027211 */ /* 0x041fe200078210ff */
[----:B------:R-:W-:Y:S01]  /*1fe0*/  VIADD R7, R11, 0x80 ;  /* 0x000000800b077836 */ /* 0x000fe20000000000 */
[-C--:B------:R-:W-:Y:S01]  /*1ff0*/  ISETP.GE.U32.AND P5, PT, R5, R0.reuse, PT ;  /* 0x000000000500720c */ /* 0x080fe20003fa6070 */
[----:B------:R-:W-:Y:S01]  /*2000*/  VIADD R5, R11, 0xe0 ;  /* 0x000000e00b057836 */ /* 0x000fe20000000000 */
[-C--:B------:R-:W-:Y:S01]  /*2010*/  ISETP.GE.U32.AND P4, PT, R9, R0.reuse, PT ;  /* 0x000000000900720c */ /* 0x080fe20003f86070 */
[----:B------:R-:W-:Y:S01]  /*2020*/  IMAD.X R3, RZ, RZ, R3, P1 ;  /* 0x000000ffff037224 */ /* 0x000fe200008e0603 */
[-C--:B------:R-:W-:Y:S01]  /*2030*/  ISETP.GE.U32.AND P0, PT, R7, R0.reuse, PT ;  /* 0x000000000700720c */ /* 0x080fe20003f06070 */
[----:B------:R-:W-:Y:S01]  /*2040*/  VIADD R7, R11, 0x120 ;  /* 0x000001200b077836 */ /* 0x000fe20000000000 */
[----:B------:R-:W-:Y:S01]  /*2050*/  ISETP.GE.U32.AND P3, PT, R5, R0, PT ;  /* 0x000000000500720c */ /* 0x000fe20003f66070 */
[----:B------:R-:W-:-:S02]  /*2060*/  VIADD R5, R11, 0x200 ;  /* 0x000002000b057836 */ /* 0x000fc40000000000 */
[----:B------:R-:W-:Y:S01]  /*2070*/  VIADD R9, R11, 0x1c0 ;  /* 0x000001c00b097836 */ /* 0x000fe20000000000 */
[----:B------:R-:W-:-:S04]  /*2080*/  ISETP.GE.U32.AND P2, PT, R7, R0, PT ;  /* 0x000000000700720c */ /* 0x000fc80003f46070 */
[----:B------:R-:W-:Y:S01]  /*2090*/  ISETP.GE.U32.AND P1, PT, R9, R0, PT ;  /* 0x000000000900720c */ /* 0x000fe20003f26070 */
[C---:B------:R-:W-:Y:S02]  /*20a0*/  VIADD R7, R11.reuse, 0x260 ;  /* 0x000002600b077836 */ /* 0x040fe40000000000 */
[C---:B------:R-:W-:Y:S02]  /*20b0*/  VIADD R51, R11.reuse, 0x40 ;  /* 0x000000400b337836 */ /* 0x040fe40000000000 */
[C---:B------:R-:W-:Y:S02]  /*20c0*/  VIADD R50, R11.reuse, 0x60 ;  /* 0x000000600b327836 */ /* 0x040fe40000000000 */
[C---:B------:R-:W-:Y:S02]  /*20d0*/  VIADD R49, R11.reuse, 0xc0 ;  /* 0x000000c00b317836 */ /* 0x040fe40000000000 */
[C---:B------:R-:W-:Y:S02]  /*20e0*/  VIADD R48, R11.reuse, 0x100 ;  /* 0x000001000b307836 */ /* 0x040fe40000000000 */
[----:B------:R-:W-:-:S02]  /*20f0*/  VIADD R47, R11, 0x140 ;  /* 0x000001400b2f7836 */ /* 0x000fc40000000000 */
[C---:B------:R-:W-:Y:S02]  /*2100*/  VIADD R46, R11.reuse, 0x160 ;  /* 0x000001600b2e7836 */ /* 0x040fe40000000000 */
[C---:B------:R-:W-:Y:S02]  /*2110*/  VIADD R45, R11.reuse, 0x180 ;  /* 0x000001800b2d7836 */ /* 0x040fe40000000000 */
[C---:B------:R-:W-:Y:S02]  /*2120*/  VIADD R43, R11.reuse, 0x1a0 ;  /* 0x000001a00b2b7836 */ /* 0x040fe40000000000 */
[C---:B------:R-:W-:Y:S02]  /*2130*/  VIADD R42, R11.reuse, 0x1e0 ;  /* 0x000001e00b2a7836 */ /* 0x040fe40000000000 */
[C---:B------:R-:W-:Y:S02]  /*2140*/  VIADD R41, R11.reuse, 0x240 ;  /* 0x000002400b297836 */ /* 0x040fe40000000000 */
[----:B------:R-:W-:-:S02]  /*2150*/  VIADD R40, R11, 0x2a0 ;  /* 0x000002a00b287836 */ /* 0x000fc40000000000 */
[----:B--2---:R-:W-:Y:S02]  /*2160*/  IMAD.MOV.U32 R16, RZ, RZ, R4 ;  /* 0x000000ffff107224 */ /* 0x004fe400078e0004 */
[----:B------:R-:W2:Y:S01]  /*2170*/  @!P6 LDG.E R4, desc[UR8][R2.64] ;  /* 0x000000080204e981 */ /* 0x000ea2000c1e1900 */
[-C--:B------:R-:W-:Y:S01]  /*2180*/  ISETP.GE.U32.AND P6, PT, R5, R0.reuse, PT ;  /* 0x000000000500720c */ /* 0x080fe20003fc6070 */
[--C-:B------:R-:W-:Y:S02]  /*2190*/  IMAD.MOV.U32 R6, RZ, RZ, R16.reuse ;  /* 0x000000ffff067224 */ /* 0x100fe400078e0010 */
[----:B------:R-:W-:Y:S02]  /*21a0*/  VIADD R5, R11, 0x220 ;  /* 0x000002200b057836 */ /* 0x000fe40000000000 */
[----:B------:R-:W-:Y:S02]  /*21b0*/  IMAD.MOV.U32 R14, RZ, RZ, R16 ;  /* 0x000000ffff0e7224 */ /* 0x000fe400078e0010 */
[----:B------:R-:W3:Y:S01]  /*21c0*/  @!P5 LDG.E R6, desc[UR8][R2.64+0x80] ;  /* 0x000080080206d981 */ /* 0x000ee2000c1e1900 */
[----:B------:R-:W-:Y:S01]  /*21d0*/  ISETP.GE.U32.AND P5, PT, R5, R0, PT ;  /* 0x000000000500720c */ /* 0x000fe20003fa6070 */
[----:B------:R-:W-:-:S02]  /*21e0*/  VIADD R5, R11, 0x280 ;  /* 0x000002800b057836 */ /* 0x000fc40000000000 */
[----:B------:R-:W4:Y:S01]  /*21f0*/  @!P4 LDG.E R14, desc[UR8][R2.64+0x280] ;  /* 0x00028008020ec981 */ /* 0x000f22000c1e1900 */
[--C-:B------:R-:W-:Y:S02]  /*2200*/  IMAD.MOV.U32 R12, RZ, RZ, R16.reuse ;  /* 0x000000ffff0c7224 */ /* 0x100fe400078e0010 */
[-C--:B------:R-:W-:Y:S01]  /*2210*/  ISETP.GE.U32.AND P4, PT, R5, R0.reuse, PT ;  /* 0x000000000500720c */ /* 0x080fe20003f86070 */
[--C-:B------:R-:W-:Y:S02]  /*2220*/  IMAD.MOV.U32 R20, RZ, RZ, R16.reuse ;  /* 0x000000ffff147224 */ /* 0x100fe400078e0010 */
[--C-:B------:R-:W-:Y:S01]  /*2230*/  IMAD.MOV.U32 R24, RZ, RZ, R16.reuse ;  /* 0x000000ffff187224 */ /* 0x100fe200078e0010 */
[----:B------:R-:W4:Y:S01]  /*2240*/  @!P0 LDG.E R12, desc[UR8][R2.64+0x200] ;  /* 0x00020008020c8981 */ /* 0x000f22000c1e1900 */
[--C-:B------:R-:W-:Y:S02]  /*2250*/  IMAD.MOV.U32 R34, RZ, RZ, R16.reuse ;  /* 0x000000ffff227224 */ /* 0x100fe400078e0010 */
[----:B------:R-:W-:Y:S01]  /*2260*/  IMAD.MOV.U32 R5, RZ, RZ, R16 ;  /* 0x000000ffff057224 */ /* 0x000fe200078e0010 */
[----:B------:R-:W4:Y:S01]  /*2270*/  @!P3 LDG.E R20, desc[UR8][R2.64+0x380] ;  /* 0x000380080214b981 */ /* 0x000f22000c1e1900 */
[----:B------:R-:W-:-:S02]  /*2280*/  ISETP.GE.U32.AND P0, PT, R7, R0, PT ;  /* 0x000000000700720c */ /* 0x000fc40003f06070 */
[-C--:B------:R-:W-:Y:S01]  /*2290*/  ISETP.GE.U32.AND P3, PT, R51, R0.reuse, PT ;  /* 0x000000003300720c */ /* 0x080fe20003f66070 */
[----:B------:R-:W4:Y:S01]  /*22a0*/  @!P2 LDG.E R24, desc[UR8][R2.64+0x480] ;  /* 0x000480080218a981 */ /* 0x000f22000c1e1900 */
[----:B------:R-:W-:-:S03]  /*22b0*/  ISETP.GE.U32.AND P2, PT, R50, R0, PT ;  /* 0x000000003200720c */ /* 0x000fc60003f46070 */
[----:B------:R-:W4:Y:S01]  /*22c0*/  @!P1 LDG.E R34, desc[UR8][R2.64+0x700] ;  /* 0x0007000802229981 */ /* 0x000f22000c1e1900 */
[----:B------:R-:W-:-:S03]  /*22d0*/  ISETP.GE.U32.AND P1, PT, R49, R0, PT ;  /* 0x000000003100720c */ /* 0x000fc60003f26070 */
[----:B------:R-:W4:Y:S01]  /*22e0*/  @!P6 LDG.E R5, desc[UR8][R2.64+0x800] ;  /* 0x000800080205e981 */ /* 0x000f22000c1e1900 */
[----:B------:R-:W-:Y:S01]  /*22f0*/  ISETP.GE.U32.AND P6, PT, R48, R0, PT ;  /* 0x000000003000720c */ /* 0x000fe20003fc6070 */
[--C-:B------:R-:W-:Y:S02]  /*2300*/  IMAD.MOV.U32 R7, RZ, RZ, R16.reuse ;  /* 0x000000ffff077224 */ /* 0x100fe400078e0010 */
[--C-:B------:R-:W-:Y:S02]  /*2310*/  IMAD.MOV.U32 R9, RZ, RZ, R16.reuse ;  /* 0x000000ffff097224 */ /* 0x100fe400078e0010 */
[--C-:B------:R-:W-:Y:S02]  /*2320*/  IMAD.MOV.U32 R11, RZ, RZ, R16.reuse ;  /* 0x000000ffff0b7224 */ /* 0x100fe400078e0010 */
[--C-:B------:R-:W-:Y:S01]  /*2330*/  IMAD.MOV.U32 R8, RZ, RZ, R16.reuse ;  /* 0x000000ffff087224 */ /* 0x100fe200078e0010 */
[----:B------:R-:W4:Y:S01]  /*2340*/  @!P5 LDG.E R7, desc[UR8][R2.64+0x880] ;  /* 0x000880080207d981 */ /* 0x000f22000c1e1900 */
[----:B------:R-:W-:-:S02]  /*2350*/  IMAD.MOV.U32 R10, RZ, RZ, R16 ;  /* 0x000000ffff0a7224 */ /* 0x000fc400078e0010 */
[--C-:B------:R-:W-:Y:S01]  /*2360*/  IMAD.MOV.U32 R18, RZ, RZ, R16.reuse ;  /* 0x000000ffff127224 */ /* 0x100fe200078e0010 */
[----:B------:R-:W4:Y:S01]  /*2370*/  @!P0 LDG.E R9, desc[UR8][R2.64+0x980] ;  /* 0x0009800802098981 */ /* 0x000f22000c1e1900 */
[----:B------:R-:W-:Y:S01]  /*2380*/  IMAD.MOV.U32 R22, RZ, RZ, R16 ;  /* 0x000000ffff167224 */ /* 0x000fe200078e0010 */
[-C--:B------:R-:W-:Y:S02]  /*2390*/  ISETP.GE.U32.AND P5, PT, R47, R0.reuse, PT ;  /* 0x000000002f00720c */ /* 0x080fe40003fa6070 */
[----:B------:R-:W4:Y:S01]  /*23a0*/  @!P4 LDG.E R11, desc[UR8][R2.64+0xa00] ;  /* 0x000a0008020bc981 */ /* 0x000f22000c1e1900 */
[-C--:B------:R-:W-:Y:S02]  /*23b0*/  ISETP.GE.U32.AND P0, PT, R46, R0.reuse, PT ;  /* 0x000000002e00720c */ /* 0x080fe40003f06070 */
[-C--:B------:R-:W-:Y:S01]  /*23c0*/  ISETP.GE.U32.AND P4, PT, R45, R0.reuse, PT ;  /* 0x000000002d00720c */ /* 0x080fe20003f86070 */
[----:B------:R-:W4:Y:S01]  /*23d0*/  @!P3 LDG.E R8, desc[UR8][R2.64+0x100] ;  /* 0x000100080208b981 */ /* 0x000f22000c1e1900 */
[----:B------:R-:W-:-:S03]  /*23e0*/  ISETP.GE.U32.AND P3, PT, R43, R0, PT ;  /* 0x000000002b00720c */ /* 0x000fc60003f66070 */
        /* <DEDUP_REMOVED lines=12> */
[----:B------:R-:W-:Y:S01]  /*24b0*/  IMAD.MOV.U32 R17, RZ, RZ, R16 ;  /* 0x000000ffff117224 */ /* 0x000fe200078e0010 */
[----:B------:R-:W4:Y:S04]  /*24c0*/  @!P0 LDG.E R28, desc[UR8][R2.64+0x580] ;  /* 0x00058008021c8981 */ /* 0x000f28000c1e1900 */
[----:B------:R-:W4:Y:S04]  /*24d0*/  @!P4 LDG.E R30, desc[UR8][R2.64+0x600] ;  /* 0x00060008021ec981 */ /* 0x000f28000c1e1900 */
[----:B------:R-:W4:Y:S04]  /*24e0*/  @!P3 LDG.E R32, desc[UR8][R2.64+0x680] ;  /* 0x000680080220b981 */ /* 0x000f28000c1e1900 */
[----:B------:R-:W4:Y:S04]  /*24f0*/  @!P2 LDG.E R52, desc[UR8][R2.64+0x780] ;  /* 0x000780080234a981 */ /* 0x000f28000c1e1900 */
[----:B------:R-:W4:Y:S04]  /*2500*/  @!P1 LDG.E R17, desc[UR8][R2.64+0x900] ;  /* 0x0009000802119981 */ /* 0x000f28000c1e1900 */
[----:B------:R-:W4:Y:S01]  /*2510*/  @!P6 LDG.E R16, desc[UR8][R2.64+0xa80] ;  /* 0x000a80080210e981 */ /* 0x000f22000c1e1900 */
[----:B------:R-:W0:Y:S01]  /*2520*/  S2R R36, SR_LANEID ;  /* 0x0000000000247919 */ /* 0x000e220000000000 */
[----:B------:R-:W1:Y:S01]  /*2530*/  S2UR UR5, SR_CgaCtaId ;  /* 0x00000000000579c3 */ /* 0x000e620000008800 */
[----:B------:R-:W-:Y:S01]  /*2540*/  SHF.R.U32.HI R44, RZ, 0x5, R13 ;  /* 0x00000005ff2c7819 */ /* 0x000fe2000001160d */
[----:B------:R-:W-:Y:S01]  /*2550*/  UMOV UR4, 0x400 ;  /* 0x0000040000047882 */ /* 0x000fe20000000000 */
[----:B------:R-:W-:Y:S01]  /*2560*/  ISETP.NE.AND P0, PT, R38, RZ, PT ;  /* 0x000000ff2600720c */ /* 0x000fe20003f05270 */
[----:B-1----:R-:W-:-:S02]  /*2570*/  ULEA UR4, UR5, UR4, 0x18 ;  /* 0x0000000405047291 */ /* 0x002fc4000f8ec0ff */
[----:B0-----:R-:W-:-:S05]  /*2580*/  IMAD R37, R44, 0x2c0, R36 ;  /* 0x000002c02c257824 */ /* 0x001fca00078e0224 */
        /* <DEDUP_REMOVED lines=39> */
[----:B------:R-:W-:Y:S02]  /*2800*/  ISETP.NE.AND P1, PT, R36, 0x1f, PT ;  /* 0x0000001f2400780c */ /* 0x000fe40003f25270 */
[----:B---3--:R-:W-:Y:S02]  /*2810*/  IADD3 R16, PT, PT, R6, R5, R16 ;  /* 0x0000000506107210 */ /* 0x008fe40007ffe010 */
[----:B------:R-:W-:Y:S02]  /*2820*/  ISETP.NE.AND P2, PT, R44, 0xb, PT ;  /* 0x0000000b2c00780c */ /* 0x000fe40003f45270 */
        /* <DEDUP_REMOVED lines=20> */
[----:B------:R-:W-:Y:S01]  /*2970*/  ISETP.NE.AND P0, PT, R44, 0x2, PT ;  /* 0x000000022c00780c */ /* 0x000fe20003f05270 */
[----:B------:R-:W0:Y:S02]  /*2980*/  S2R R53, SR_TID.X ;  /* 0x0000000000357919 */ /* 0x000e240000002100 */
[----:B------:R-:W-:Y:S01]  /*2990*/  IMAD.IADD R35, R38, 0x1, -R35 ;  /* 0x0000000126237824 */ /* 0x000fe200078e0a23 */
[----:B------:R-:W-:Y:S01]  /*29a0*/  @!P1 STS [R52+0x10], R38 ;  /* 0x0000102634009388 */ /* 0x000fe20000000800 */
[----:B------:R-:W-:Y:S01]  /*29b0*/  BAR.SYNC.DEFER_BLOCKING 0x0 ;  /* 0x0000000000007b1d */ /* 0x000fe20000010000 */
[----:B------:R-:W-:-:S05]  /*29c0*/  ISETP.NE.AND P1, PT, R44, 0x9, PT ;  /* 0x000000092c00780c */ /* 0x000fca0003f25270 */
[----:B------:R-:W1:Y:S04]  /*29d0*/  LDS.128 R16, [UR4+0x10] ;  /* 0x00001004ff107984 */ /* 0x000e680008000c00 */
[----:B------:R-:W2:Y:S04]  /*29e0*/  LDS.128 R20, [UR4+0x20] ;  /* 0x00002004ff147984 */ /* 0x000ea80008000c00 */
[----:B------:R-:W3:Y:S01]  /*29f0*/  LDS.128 R24, [UR4+0x30] ;  /* 0x00003004ff187984 */ /* 0x000ee20008000c00 */
[----:B-1----:R-:W-:-:S04]  /*2a00*/  IMAD.IADD R17, R16, 0x1, R17 ;  /* 0x0000000110117824 */ /* 0x002fc800078e0211 */
[----:B------:R-:W-:Y:S01]  /*2a10*/  IMAD.IADD R18, R18, 0x1, R17 ;  /* 0x0000000112127824 */ /* 0x000fe200078e0211 */
[----:B------:R-:W-:Y:S02]  /*2a20*/  SEL R16, R17, R16, !P0 ;  /* 0x0000001011107207 */ /* 0x000fe40004000000 */
[----:B------:R-:W-:Y:S01]  /*2a30*/  ISETP.NE.AND P0, PT, R44, 0x3, PT ;  /* 0x000000032c00780c */ /* 0x000fe20003f05270 */
[----:B------:R-:W-:-:S03]  /*2a40*/  IMAD.IADD R19, R19, 0x1, R18 ;  /* 0x0000000113137824 */ /* 0x000fc600078e0212 */
[----:B------:R-:W-:Y:S01]  /*2a50*/  SEL R16, R18, R16, !P0 ;  /* 0x0000001012107207 */ /* 0x000fe20004000000 */
[----:B--2---:R-:W-:Y:S01]  /*2a60*/  IMAD.IADD R20, R19, 0x1, R20 ;  /* 0x0000000113147824 */ /* 0x004fe200078e0214 */
        /* <DEDUP_REMOVED lines=8> */
[----:B---3--:R-:W-:Y:S01]  /*2af0*/  IMAD.IADD R24, R23, 0x1, R24 ;  /* 0x0000000117187824 */ /* 0x008fe200078e0218 */
[----:B------:R-:W-:Y:S02]  /*2b00*/  SEL R16, R21, R16, !P0 ;  /* 0x0000001015107207 */ /* 0x000fe40004000000 */
[----:B------:R-:W-:Y:S01]  /*2b10*/  ISETP.NE.AND P0, PT, R44, 0x7, PT ;  /* 0x000000072c00780c */ /* 0x000fe20003f05270 */
[----:B------:R-:W-:-:S03]  /*2b20*/  IMAD.IADD R25, R25, 0x1, R24 ;  /* 0x0000000119197824 */ /* 0x000fc600078e0218 */
[----:B------:R-:W-:Y:S02]  /*2b30*/  SEL R16, R22, R16, !P0 ;  /* 0x0000001016107207 */ /* 0x000fe40004000000 */
[----:B------:R-:W-:-:S04]  /*2b40*/  ISETP.NE.AND P0, PT, R44, 0x8, PT ;  /* 0x000000082c00780c */ /* 0x000fc80003f05270 */
[----:B------:R-:W-:Y:S02]  /*2b50*/  SEL R16, R23, R16, !P0 ;  /* 0x0000001017107207 */ /* 0x000fe40004000000 */
[----:B------:R-:W-:Y:S02]  /*2b60*/  ISETP.NE.AND P0, PT, R44, 0xa, PT ;  /* 0x0000000a2c00780c */ /* 0x000fe40003f05270 */
[----:B------:R-:W-:Y:S02]  /*2b70*/  SEL R16, R24, R16, !P1 ;  /* 0x0000001018107207 */ /* 0x000fe40004800000 */
[----:B------:R-:W-:Y:S02]  /*2b80*/  ISETP.NE.AND P1, PT, R36, RZ, PT ;  /* 0x000000ff2400720c */ /* 0x000fe40003f25270 */
[----:B------:R-:W-:Y:S01]  /*2b90*/  SEL R16, R25, R16, !P0 ;  /* 0x0000001019107207 */ /* 0x000fe20004000000 */
[----:B------:R-:W-:Y:S01]  /*2ba0*/  @!P2 IMAD.IADD R16, R26, 0x1, R25 ;  /* 0x000000011a10a824 */ /* 0x000fe200078e0219 */
[----:B0-----:R-:W-:-:S02]  /*2bb0*/  ISETP.GE.U32.AND P0, PT, R53, 0x20, PT ;  /* 0x000000203500780c */ /* 0x001fc40003f06070 */
[----:B------:R-:W-:Y:S02]  /*2bc0*/  SEL R35, R35, RZ, P1 ;  /* 0x000000ff23237207 */ /* 0x000fe40000800000 */
[----:B------:R-:W-:-:S04]  /*2bd0*/  SEL R16, R16, RZ, P0 ;  /* 0x000000ff10107207 */ /* 0x000fc80000000000 */
[----:B-----5:R-:W-:Y:S01]  /*2be0*/  IADD3 R16, PT, PT, R16, R35, R39 ;  /* 0x0000002310107210 */ /* 0x020fe20007ffe027 */
[----:B------:R-:W-:Y:S06]  /*2bf0*/  BRA `(.L_x_111) ;  /* 0x0000000c00f87947 */ /* 0x000fec0003800000 */
.L_x_110:
[----:B0-2---:R-:W-:Y:S02]  /*2c00*/  IADD3 R16, PT, PT, R4, R3, R2 ;  /* 0x0000000304107210 */ /* 0x005fe40007ffe002 */
[----:B------:R-:W-:Y:S02]  /*2c10*/  ISETP.NE.AND P1, PT, R36, 0x1f, PT ;  /* 0x0000001f2400780c */ /* 0x000fe40003f25270 */
        /* <DEDUP_REMOVED lines=22> */
[C---:B------:R-:W-:Y:S01]  /*2d80*/  ISETP.NE.AND P0, PT, R44.reuse, 0x2, PT ;  /* 0x000000022c00780c */ /* 0x040fe20003f05270 */
[----:B------:R-:W0:Y:S03]  /*2d90*/  S2R R39, SR_TID.X ;  /* 0x0000000000277919 */ /* 0x000e260000002100 */
[----:B------:R1:W-:Y:S01]  /*2da0*/  @!P1 STS [R53+0x10], R52 ;  /* 0x0000103435009388 */ /* 0x0003e20000000800 */
[----:B------:R-:W-:Y:S01]  /*2db0*/  BAR.SYNC.DEFER_BLOCKING 0x0 ;  /* 0x0000000000007b1d */ /* 0x000fe20000010000 */
[----:B------:R-:W-:Y:S01]  /*2dc0*/  ISETP.NE.AND P1, PT, R44, 0x9, PT ;  /* 0x000000092c00780c */ /* 0x000fe20003f25270 */
[----:B-1----:R-:W-:-:S04]  /*2dd0*/  IMAD.IADD R52, R52, 0x1, -R35 ;  /* 0x0000000134347824 */ /* 0x002fc800078e0a23 */
[----:B------:R-:W1:Y:S04]  /*2de0*/  LDS.128 R16, [UR4+0x10] ;  /* 0x00001004ff107984 */ /* 0x000e680008000c00 */
[----:B------:R-:W2:Y:S04]  /*2df0*/  LDS.128 R20, [UR4+0x20] ;  /* 0x00002004ff147984 */ /* 0x000ea80008000c00 */
[----:B------:R-:W3:Y:S01]  /*2e00*/  LDS.128 R24, [UR4+0x30] ;  /* 0x00003004ff187984 */ /* 0x000ee20008000c00 */
[----:B-1----:R-:W-:-:S04]  /*2e10*/  IMAD.IADD R17, R16, 0x1, R17 ;  /* 0x0000000110117824 */ /* 0x002fc800078e0211 */
[----:B------:R-:W-:Y:S01]  /*2e20*/  IMAD.IADD R18, R18, 0x1, R17 ;  /* 0x0000000112127824 */ /* 0x000fe200078e0211 */
[----:B------:R-:W-:Y:S02]  /*2e30*/  SEL R16, R17, R16, !P0 ;  /* 0x0000001011107207 */ /* 0x000fe40004000000 */
[----:B------:R-:W-:Y:S01]  /*2e40*/  ISETP.NE.AND P0, PT, R44, 0x3, PT ;  /* 0x000000032c00780c */ /* 0x000fe20003f05270 */
[----:B------:R-:W-:Y:S01]  /*2e50*/  IMAD.IADD R19, R19, 0x1, R18 ;  /* 0x0000000113137824 */ /* 0x000fe200078e0212 */
[----:B------:R-:W-:Y:S02]  /*2e60*/  SEL R17, R52, RZ, P2 ;  /* 0x000000ff34117207 */ /* 0x000fe40001000000 */
        /* <DEDUP_REMOVED lines=23> */
[----:B0-----:R-:W-:-:S02]  /*2fe0*/  ISETP.GT.U32.AND P0, PT, R39, 0x1f, PT ;  /* 0x0000001f2700780c */ /* 0x001fc40003f04070 */
        /* <DEDUP_REMOVED lines=20> */
.L_x_157:
[----:B------:R-:W-:Y:S05]  /*3130*/  @!P0 BRA `(.L_x_114) ;  /* 0x0000000000748947 */ /* 0x000fea0003800000 */
[----:B------:R-:W-:-:S07]  /*3140*/  IMAD.MOV.U32 R20, RZ, RZ, 0x3b8 ;  /* 0x000003b8ff147424 */ /* 0x000fce00078e00ff */
.L_x_116:
        /* <DEDUP_REMOVED lines=27> */
.L_x_160:
[----:B------:R-:W-:Y:S05]  /*3300*/  @P0 BRA `(.L_x_116) ;  /* 0xfffffffc00900947 */ /* 0x000fea000383ffff */
.L_x_114:
[----:B------:R-:W-:Y:S01]  /*3310*/  UMOV UR5, 0xffffffff ;  /* 0xffffffff00057882 */ /* 0x000fe20000000000 */
[----:B------:R-:W-:Y:S02]  /*3320*/  ISETP.NE.AND P0, PT, R24, 0x65, PT ;  /* 0x000000651800780c */ /* 0x000fe40003f05270 */
[----:B------:R-:W-:Y:S11]  /*3330*/  BRA.DIV UR5, `(.L_x_117) ;  /* 0x0000001a05f47947 */ /* 0x000ff6000b800000 */
[----:B------:R-:W0:Y:S01]  /*3340*/  S2R R53, SR_GEMASK ;  /* 0x0000000000357919 */ /* 0x000e220000003c00 */
[----:B------:R-:W-:Y:S01]  /*3350*/  VOTE.ANY R19, PT, !P0 ;  /* 0x0000000000137806 */ /* 0x000fe200040e0100 */
[----:B------:R-:W-:-:S03]  /*3360*/  VIADD R17, R36, 0x2 ;  /* 0x0000000224117836 */ /* 0x000fc60000000000 */
[----:B0-----:R-:W-:-:S05]  /*3370*/  LOP3.LUT R19, R19, 0x80000000, R53, 0xec, !PT ;  /* 0x8000000013137812 */ /* 0x001fca00078eec35 */
[----:B------:R-:W-:-:S05]  /*3380*/  VIADD R16, R19, 0xffffffff ;  /* 0xffffffff13107836 */ /* 0x000fca0000000000 */
[----:B------:R-:W-:Y:S01]  /*3390*/  LOP3.LUT R16, R19, R16, RZ, 0xc, !PT ;  /* 0x0000001013107212 */ /* 0x000fe200078e0cff */
[----:B------:R-:W-:-:S03]  /*33a0*/  VIADD R19, R36, 0x10 ;  /* 0x0000001024137836 */ /* 0x000fc60000000000 */
[----:B------:R-:W0:Y:S02]  /*33b0*/  POPC R44, R16 ;  /* 0x00000010002c7309 */ /* 0x000e240000000000 */
[----:B0-----:R-:W0:Y:S01]  /*33c0*/  SHFL.DOWN PT, R20, R25, 0x1, R44 ;  /* 0x0820000019147989 */ /* 0x001e2200000e002c */
[-C--:B------:R-:W-:Y:S02]  /*33d0*/  ISETP.GE.AND P0, PT, R36, R44.reuse, PT ;  /* 0x0000002c2400720c */ /* 0x080fe40003f06270 */
[-C--:B------:R-:W-:Y:S02]  /*33e0*/  ISETP.GT.AND P2, PT, R19, R44.reuse, PT ;  /* 0x0000002c1300720c */ /* 0x080fe40003f44270 */
[----:B0-----:R-:W-:Y:S02]  /*33f0*/  SEL R20, R20, RZ, !P0 ;  /* 0x000000ff14147207 */ /* 0x001fe40004000000 */
[----:B------:R-:W-:Y:S01]  /*3400*/  ISETP.GT.AND P0, PT, R17, R44, PT ;  /* 0x0000002c1100720c */ /* 0x000fe20003f04270 */
[----:B------:R-:W-:-:S02]  /*3410*/  VIADD R17, R36, 0x4 ;  /* 0x0000000424117836 */ /* 0x000fc40000000000 */
        /* <DEDUP_REMOVED lines=8> */
[----:B------:R-:W-:Y:S02]  /*34a0*/  ISETP.GT.AND P0, PT, R17, R44, PT ;  /* 0x0000002c1100720c */ /* 0x000fe40003f04270 */
[----:B------:R-:W0:Y:S01]  /*34b0*/  LDC.64 R16, c[0x0][0x390] ;  /* 0x0000e400ff107b82 */ /* 0x000e220000000a00 */
[----:B------:R-:W-:-:S05]  /*34c0*/  IMAD.IADD R25, R39, 0x1, R20 ;  /* 0x0000000127197824 */ /* 0x000fca00078e0214 */
[----:B------:R-:W1:Y:S01]  /*34d0*/  SHFL.DOWN PT, R20, R25, 0x8, R44 ;  /* 0x0900000019147989 */ /* 0x000e6200000e002c */
[----:B0-----:R-:W-:-:S05]  /*34e0*/  IADD3 R35, P3, PT, R16, 0x100, RZ ;  /* 0x0000010010237810 */ /* 0x001fca0007f7e0ff */
[----:B------:R-:W-:Y:S01]  /*34f0*/  IMAD.X R39, RZ, RZ, R17, P3 ;  /* 0x000000ffff277224 */ /* 0x000fe200018e0611 */
[----:B-1----:R-:W-:Y:S02]  /*3500*/  SEL R20, R20, RZ, !P0 ;  /* 0x000000ff14147207 */ /* 0x002fe40004000000 */
[----:B------:R-:W-:-:S03]  /*3510*/  ISETP.NE.AND P0, PT, R24, 0x65, PT ;  /* 0x000000651800780c */ /* 0x000fc60003f05270 */
[----:B------:R-:W-:-:S05]  /*3520*/  IMAD.IADD R26, R25, 0x1, R20 ;  /* 0x00000001191a7824 */ /* 0x000fca00078e0214 */
[----:B------:R-:W0:Y:S05]  /*3530*/  SHFL.DOWN PT, R20, R26, 0x10, R44 ;  /* 0x0a0000001a147989 */ /* 0x000e2a00000e002c */
[----:B------:R-:W-:Y:S02]  /*3540*/  VOTE.ALL P0, P0 ;  /* 0x0000000000ff7806 */ /* 0x000fe40000000000 */
[----:B0-----:R-:W-:-:S05]  /*3550*/  SEL R19, R20, RZ, !P2 ;  /* 0x000000ff14137207 */ /* 0x001fca0005000000 */
[----:B------:R-:W-:-:S07]  /*3560*/  IMAD.IADD R26, R26, 0x1, R19 ;  /* 0x000000011a1a7824 */ /* 0x000fce00078e0213 */
.L_x_169:
[----:B------:R-:W-:Y:S05]  /*3570*/  @!P0 BRA `(.L_x_118) ;  /* 0x0000000400348947 */ /* 0x000fea0003800000 */
[----:B------:R-:W-:-:S07]  /*3580*/  IMAD.MOV.U32 R44, RZ, RZ, 0x3b8 ;  /* 0x000003b8ff2c7424 */ /* 0x000fce00078e00ff */
.L_x_124:
        /* <DEDUP_REMOVED lines=10> */
.L_x_172:
[----:B------:R-:W-:Y:S05]  /*3630*/  @!P0 BRA `(.L_x_120) ;  /* 0x0000000000748947 */ /* 0x000fea0003800000 */
[----:B------:R-:W-:-:S07]  /*3640*/  IMAD.MOV.U32 R20, RZ, RZ, R44 ;  /* 0x000000ffff147224 */ /* 0x000fce00078e002c */
.L_x_122:
        /* <DEDUP_REMOVED lines=8> */
[----:B------:R-:W0:Y:S02]  /*36d0*/  F2I.FTZ.U32.TRUNC.NTZ R19, R19 ;  /* 0x0000001300137305 */ /* 0x000e24000021f000 */
[----:B0-----:R-:W-:Y:S02]  /*36e0*/  IMAD R25, R18, R19, RZ ;  /* 0x0000001312197224 */ /* 0x001fe400078e02ff */
[----:B------:R-:W-:-:S04]  /*36f0*/  IMAD.MOV.U32 R18, RZ, RZ, RZ ;  /* 0x000000ffff127224 */ /* 0x000fc800078e00ff */
        /* <DEDUP_REMOVED lines=16> */
.L_x_175:
[----:B------:R-:W-:Y:S05]  /*3800*/  @P0 BRA `(.L_x_122) ;  /* 0xfffffffc00900947 */ /* 0x000fea000383ffff */
.L_x_120:
[----:B------:R-:W-:Y:S01]  /*3810*/  UMOV UR5, 0xffffffff ;  /* 0xffffffff00057882 */ /* 0x000fe20000000000 */
[----:B------:R-:W-:Y:S02]  /*3820*/  ISETP.NE.AND P0, PT, R24, 0x65, PT ;  /* 0x000000651800780c */ /* 0x000fe40003f05270 */
[----:B------:R-:W-:Y:S11]  /*3830*/  BRA.DIV UR5, `(.L_x_123) ;  /* 0x0000001a05fc7947 */ /* 0x000ff6000b800000 */
[----:B------:R-:W-:Y:S01]  /*3840*/  VOTE.ANY R19, PT, !P0 ;  /* 0x0000000000137806 */ /* 0x000fe200040e0100 */
[----:B------:R-:W-:Y:S02]  /*3850*/  VIADD R17, R36, 0x2 ;  /* 0x0000000224117836 */ /* 0x000fe40000000000 */
[----:B------:R-:W-:Y:S01]  /*3860*/  VIADD R21, R21, 0xffffffe0 ;  /* 0xffffffe015157836 */ /* 0x000fe20000000000 */
[----:B------:R-:W-:-:S05]  /*3870*/  LOP3.LUT R19, R19, 0x80000000, R53, 0xec, !PT ;  /* 0x8000000013137812 */ /* 0x000fca00078eec35 */
[----:B------:R-:W-:-:S05]  /*3880*/  VIADD R16, R19, 0xffffffff ;  /* 0xffffffff13107836 */ /* 0x000fca0000000000 */
[----:B------:R-:W-:-:S06]  /*3890*/  LOP3.LUT R16, R19, R16, RZ, 0xc, !PT ;  /* 0x0000001013107212 */ /* 0x000fcc00078e0cff */
        /* <DEDUP_REMOVED lines=16> */
[----:B------:R-:W-:-:S03]  /*39a0*/  IMAD.IADD R25, R25, 0x1, R20 ;  /* 0x0000000119197824 */ /* 0x000fc600078e0214 */
[----:B------:R-:W-:Y:S02]  /*39b0*/  ISETP.GT.AND P2, PT, R17, R16, PT ;  /* 0x000000101100720c */ /* 0x000fe40003f44270 */
        /* <DEDUP_REMOVED lines=8> */
.L_x_184:
[----:B------:R-:W-:Y:S05]  /*3a40*/  @P0 BRA `(.L_x_124) ;  /* 0xfffffff800d00947 */ /* 0x000fea000383ffff */
.L_x_118:
        /* <DEDUP_REMOVED lines=15> */
.L_x_112:
[----:B------:R-:W-:Y:S05]  /*3b40*/  WARPSYNC.ALL ;  /* 0x0000000000007948 */ /* 0x000fea0003800000 */
[----:B------:R-:W0:Y:S08]  /*3b50*/  S2UR UR5, SR_CgaCtaId ;  /* 0x00000000000579c3 */ /* 0x000e300000008800 */
[----:B------:R-:W-:Y:S06]  /*3b60*/  BAR.SYNC.DEFER_BLOCKING 0x0 ;  /* 0x0000000000007b1d */ /* 0x000fec0000010000 */
[----:B------:R-:W-:Y:S01]  /*3b70*/  UMOV UR4, 0x400 ;  /* 0x0000040000047882 */ /* 0x000fe20000000000 */
[----:B-1----:R-:W1:Y:S01]  /*3b80*/  S2R R17, SR_TID.X ;  /* 0x0000000000117919 */ /* 0x002e620000002100 */
[----:B0-----:R-:W-:-:S09]  /*3b90*/  ULEA UR4, UR5, UR4, 0x18 ;  /* 0x0000000405047291 */ /* 0x001fd2000f8ec0ff */
[----:B------:R-:W0:Y:S01]  /*3ba0*/  LDS R16, [UR4+0x4c] ;  /* 0x00004c04ff107984 */ /* 0x000e220008000800 */
[----:B-1----:R-:W-:-:S04]  /*3bb0*/  ISETP.NE.AND P0, PT, R17, RZ, PT ;  /* 0x000000ff1100720c */ /* 0x002fc80003f05270 */
[----:B0-----:R-:W-:-:S05]  /*3bc0*/  SEL R16, R16, RZ, P0 ;  /* 0x000000ff10107207 */ /* 0x001fca0000000000 */
[----:B------:R-:W-:-:S07]  /*3bd0*/  IMAD.IADD R16, R16, 0x1, R19 ;  /* 0x0000000110107824 */ /* 0x000fce00078e0213 */
.L_x_111:
[----:B------:R-:W-:Y:S01]  /*3be0*/  IMAD.IADD R17, R2, 0x1, R16 ;  /* 0x0000000102117824 */ /* 0x000fe200078e0210 */
[----:B------:R-:W0:Y:S01]  /*3bf0*/  S2R R20, SR_LANEID ;  /* 0x0000000000147919 */ /* 0x000e220000000000 */
[----:B------:R-:W1:Y:S01]  /*3c00*/  S2UR UR5, SR_CTAID.X ;  /* 0x00000000000579c3 */ /* 0x000e620000002500 */
[----:B------:R-:W2:Y:S01]  /*3c10*/  LDCU.64 UR6, c[0x0][0x388] ;  /* 0x00007100ff0677ac */ /* 0x000ea20008000a00 */
[----:B------:R-:W-:Y:S01]  /*3c20*/  IMAD.IADD R2, R3, 0x1, R17 ;  /* 0x0000000103027824 */ /* 0x000fe200078e0211 */
[----:B------:R-:W3:Y:S03]  /*3c30*/  S2R R21, SR_TID.X ;  /* 0x0000000000157919 */ /* 0x000ee60000002100 */
[----:B------:R-:W-:Y:S01]  /*3c40*/  IMAD.IADD R3, R4, 0x1, R2 ;  /* 0x0000000104037824 */ /* 0x000fe200078e0202 */
[----:B------:R-:W4:Y:S03]  /*3c50*/  S2R R26, SR_TID.X ;  /* 0x00000000001a7919 */ /* 0x000f260000002100 */
[----:B------:R-:W-:-:S04]  /*3c60*/  IMAD.IADD R4, R5, 0x1, R3 ;  /* 0x0000000105047824 */ /* 0x000fc800078e0203 */
[----:B------:R-:W-:-:S04]  /*3c70*/  IMAD.IADD R5, R6, 0x1, R4 ;  /* 0x0000000106057824 */ /* 0x000fc800078e0204 */
[----:B------:R-:W-:-:S04]  /*3c80*/  IMAD.IADD R6, R7, 0x1, R5 ;  /* 0x0000000107067824 */ /* 0x000fc800078e0205 */
[----:B------:R-:W-:-:S04]  /*3c90*/  IMAD.IADD R7, R8, 0x1, R6 ;  /* 0x0000000108077824 */ /* 0x000fc800078e0206 */
[----:B------:R-:W-:-:S04]  /*3ca0*/  IMAD.IADD R8, R9, 0x1, R7 ;  /* 0x0000000109087824 */ /* 0x000fc800078e0207 */
[----:B------:R-:W-:Y:S02]  /*3cb0*/  IMAD.IADD R9, R10, 0x1, R8 ;  /* 0x000000010a097824 */ /* 0x000fe400078e0208 */
[----:B0-----:R-:W-:Y:S01]  /*3cc0*/  IMAD R24, R20, 0x54, R37 ;  /* 0x0000005414187824 */ /* 0x001fe200078e0225 */
[----:B------:R-:W-:Y:S01]  /*3cd0*/  BAR.SYNC.DEFER_BLOCKING 0x0 ;  /* 0x0000000000007b1d */ /* 0x000fe20000010000 */
[----:B------:R-:W-:Y:S01]  /*3ce0*/  IMAD.IADD R10, R11, 0x1, R9 ;  /* 0x000000010b0a7824 */ /* 0x000fe200078e0209 */
[----:B---3--:R-:W-:-:S03]  /*3cf0*/  ISETP.NE.AND P0, PT, R21, RZ, PT ;  /* 0x000000ff1500720c */ /* 0x008fc60003f05270 */
        /* <DEDUP_REMOVED lines=13> */
[----:B------:R-:W-:Y:S03]  /*3dd0*/  STS.64 [R24+0x20], R8 ;  /* 0x0000200818007388 */ /* 0x000fe60000000a00 */
[----:B------:R-:W-:Y:S01]  /*3de0*/  IMAD.IADD R22, R33, 0x1, R21 ;  /* 0x0000000121167824 */ /* 0x000fe200078e0215 */
[----:B0-----:R-:W1:Y:S01]  /*3df0*/  LDC R2, c[0x0][0x398] ;  /* 0x0000e600ff027b82 */ /* 0x001e620000000800 */
[----:B------:R-:W-:Y:S02]  /*3e00*/  STS.64 [R24+0x28], R10 ;  /* 0x0000280a18007388 */ /* 0x000fe40000000a00 */
[----:B------:R-:W-:-:S02]  /*3e10*/  IMAD.IADD R23, R34, 0x1, R22 ;  /* 0x0000000122177824 */ /* 0x000fc400078e0216 */
[----:B------:R4:W-:Y:S04]  /*3e20*/  STS.64 [R24+0x30], R12 ;  /* 0x0000300c18007388 */ /* 0x0009e80000000a00 */
[----:B------:R-:W-:Y:S04]  /*3e30*/  STS.64 [R24+0x38], R14 ;  /* 0x0000380e18007388 */ /* 0x000fe80000000a00 */
[----:B------:R-:W-:Y:S04]  /*3e40*/  STS.64 [R24+0x40], R18 ;  /* 0x0000401218007388 */ /* 0x000fe80000000a00 */
[----:B------:R-:W-:Y:S01]  /*3e50*/  STS.64 [R24+0x48], R20 ;  /* 0x0000481418007388 */ /* 0x000fe20000000a00 */
[----:B----4-:R-:W-:-:S02]  /*3e60*/  LOP3.LUT R12, R26, 0x1f, RZ, 0xc0, !PT ;  /* 0x0000001f1a0c7812 */ /* 0x010fc400078ec0ff */
[----:B------:R-:W-:Y:S01]  /*3e70*/  LOP3.LUT R26, R26, 0x3e0, RZ, 0xc0, !PT ;  /* 0x000003e01a1a7812 */ /* 0x000fe200078ec0ff */
[----:B------:R-:W-:Y:S01]  /*3e80*/  STS.64 [R24+0x50], R22 ;  /* 0x0000501618007388 */ /* 0x000fe20000000a00 */
[----:B------:R-:W-:-:S03]  /*3e90*/  NOP ;  /* 0x0000000000007918 */ /* 0x000fc60000000000 */
[----:B------:R-:W-:Y:S01]  /*3ea0*/  LDS R16, [R37] ;  /* 0x0000000025107984 */ /* 0x000fe20000000800 */
[----:B-1----:R-:W-:Y:S02]  /*3eb0*/  VIADD R2, R2, UR5 ;  /* 0x0000000502027c36 */ /* 0x002fe40008000000 */
[----:B------:R-:W-:Y:S01]  /*3ec0*/  IMAD R26, R26, 0x16, R12 ;  /* 0x000000161a1a7824 */ /* 0x000fe200078e020c */
        /* <DEDUP_REMOVED lines=20> */
[----:B------:R0:W-:Y:S04]  /*4010*/  LDS R23, [R37+0xa80] ;  /* 0x000a800025177984 */ /* 0x0001e80000000800 */
[----:B------:R1:W-:Y:S01]  /*4020*/  @!P0 STS [UR4+0x8400], R0 ;  /* 0x00840000ff008988 */ /* 0x0003e20008000804 */
[----:B------:R-:W-:Y:S01]  /*4030*/  BAR.SYNC.DEFER_BLOCKING 0x0 ;  /* 0x0000000000007b1d */ /* 0x000fe20000010000 */
[----:B0-----:R-:W-:-:S02]  /*4040*/  VIADD R37, R26, 0x20 ;  /* 0x000000201a257836 */ /* 0x001fc40000000000 */
[----:B-1----:R-:W-:-:S03]  /*4050*/  IMAD R0, R2, 0x2100, RZ ;  /* 0x0000210002007824 */ /* 0x002fc600078e02ff */
[----:B------:R-:W0:Y:S02]  /*4060*/  S2R R3, SR_TID.X ;  /* 0x0000000000037919 */ /* 0x000e240000002100 */
[----:B------:R-:W-:-:S04]  /*4070*/  IADD3 R0, P0, PT, R0, R26, RZ ;  /* 0x0000001a00007210 */ /* 0x000fc80007f1e0ff */
[----:B--2---:R-:W-:Y:S01]  /*4080*/  LEA R2, P1, R0, UR6, 0x2 ;  /* 0x0000000600027c11 */ /* 0x004fe2000f8210ff */
[----:B------:R-:W1:Y:S01]  /*4090*/  LDS R4, [UR4+0x8400] ;  /* 0x00840004ff047984 */ /* 0x000e620008000800 */
[C---:B0-----:R-:W-:Y:S02]  /*40a0*/  LOP3.LUT R12, R3.reuse, 0x3e0, RZ, 0xc0, !PT ;  /* 0x000003e0030c7812 */ /* 0x041fe400078ec0ff */
[----:B------:R-:W-:-:S05]  /*40b0*/  LOP3.LUT R3, R3, 0x1f, RZ, 0xc0, !PT ;  /* 0x0000001f03037812 */ /* 0x000fca00078ec0ff */
[----:B------:R-:W-:Y:S02]  /*40c0*/  IMAD R12, R12, 0x16, R3 ;  /* 0x000000160c0c7824 */ /* 0x000fe400078e0203 */
[----:B------:R-:W-:-:S05]  /*40d0*/  IMAD.X R3, RZ, RZ, RZ, P0 ;  /* 0x000000ffff037224 */ /* 0x000fca00000e06ff */
[----:B------:R-:W-:Y:S02]  /*40e0*/  LEA.HI.X R3, R0, UR7, R3, 0x2, P1 ;  /* 0x0000000700037c11 */ /* 0x000fe400088f1403 */
[-C--:B-1----:R-:W-:Y:S02]  /*40f0*/  ISETP.GE.AND P6, PT, R26, R4.reuse, PT ;  /* 0x000000041a00720c */ /* 0x082fe40003fc6270 */
[-C--:B------:R-:W-:Y:S01]  /*4100*/  ISETP.GE.AND P5, PT, R37, R4.reuse, PT ;  /* 0x000000042500720c */ /* 0x080fe20003fa6270 */
[C---:B------:R-:W-:Y:S01]  /*4110*/  VIADD R37, R12.reuse, 0x80 ;  /* 0x000000800c257836 */ /* 0x040fe20000000000 */
[-C--:B------:R-:W-:Y:S01]  /*4120*/  ISETP.GE.AND P0, PT, R51, R4.reuse, PT ;  /* 0x000000043300720c */ /* 0x080fe20003f06270 */
[----:B------:R-:W-:Y:S01]  /*4130*/  VIADD R51, R12, 0xa0 ;  /* 0x000000a00c337836 */ /* 0x000fe20000000000 */
[-C--:B------:R-:W-:Y:S02]  /*4140*/  ISETP.GE.AND P4, PT, R50, R4.reuse, PT ;  /* 0x000000043200720c */ /* 0x080fe40003f86270 */
[-C--:B------:R-:W-:Y:S01]  /*4150*/  ISETP.GE.AND P3, PT, R37, R4.reuse, PT ;  /* 0x000000042500720c */ /* 0x080fe20003f66270 */
[----:B------:R-:W-:Y:S01]  /*4160*/  VIADD R37, R12, 0xe0 ;  /* 0x000000e00c257836 */ /* 0x000fe20000000000 */
[----:B------:R-:W-:-:S02]  /*4170*/  ISETP.GE.AND P2, PT, R51, R4, PT ;  /* 0x000000043300720c */ /* 0x000fc40003f46270 */
[-C--:B------:R-:W-:Y:S01]  /*4180*/  ISETP.GE.AND P1, PT, R49, R4.reuse, PT ;  /* 0x000000043100720c */ /* 0x080fe20003f26270 */
[----:B------:R-:W-:Y:S01]  /*4190*/  @!P6 STG.E desc[UR8][R2.64], R16 ;  /* 0x000000100200e986 */ /* 0x000fe2000c101908 */
[-C--:B------:R-:W-:Y:S01]  /*41a0*/  ISETP.GE.AND P6, PT, R37, R4.reuse, PT ;  /* 0x000000042500720c */ /* 0x080fe20003fc6270 */
[----:B------:R-:W-:Y:S02]  /*41b0*/  VIADD R37, R12, 0x120 ;  /* 0x000001200c257836 */ /* 0x000fe40000000000 */
[----:B------:R-:W-:Y:S01]  /*41c0*/  @!P5 STG.E desc[UR8][R2.64+0x80], R8 ;  /* 0x000080080200d986 */ /* 0x000fe2000c101908 */
[----:B------:R-:W-:-:S03]  /*41d0*/  ISETP.GE.AND P5, PT, R48, R4, PT ;  /* 0x000000043000720c */ /* 0x000fc60003fa6270 */
[----:B------:R-:W-:Y:S01]  /*41e0*/  @!P0 STG.E desc[UR8][R2.64+0x100], R10 ;  /* 0x0001000a02008986 */ /* 0x000fe2000c101908 */
[-C--:B------:R-:W-:Y:S01]  /*41f0*/  ISETP.GE.AND P0, PT, R37, R4.reuse, PT ;  /* 0x000000042500720c */ /* 0x080fe20003f06270 */
[----:B------:R-:W-:Y:S02]  /*4200*/  VIADD R37, R12, 0x1c0 ;  /* 0x000001c00c257836 */ /* 0x000fe40000000000 */
[----:B------:R-:W-:Y:S01]  /*4210*/  @!P4 STG.E desc[UR8][R2.64+0x180], R6 ;  /* 0x000180060200c986 */ /* 0x000fe2000c101908 */
[----:B------:R-:W-:-:S03]  /*4220*/  ISETP.GE.AND P4, PT, R47, R4, PT ;  /* 0x000000042f00720c */ /* 0x000fc60003f86270 */
[----:B------:R-:W-:Y:S01]  /*4230*/  @!P3 STG.E desc[UR8][R2.64+0x200], R53 ;  /* 0x000200350200b986 */ /* 0x000fe2000c101908 */
[----:B------:R-:W-:-:S03]  /*4240*/  ISETP.GE.AND P3, PT, R46, R4, PT ;  /* 0x000000042e00720c */ /* 0x000fc60003f66270 */
[----:B------:R-:W-:Y:S01]  /*4250*/  @!P2 STG.E desc[UR8][R2.64+0x280], R39 ;  /* 0x000280270200a986 */ /* 0x000fe2000c101908 */
[----:B------:R-:W-:-:S03]  /*4260*/  ISETP.GE.AND P2, PT, R45, R4, PT ;  /* 0x000000042d00720c */ /* 0x000fc60003f46270 */
[----:B------:R0:W-:Y:S01]  /*4270*/  @!P1 STG.E desc[UR8][R2.64+0x300], R33 ;  /* 0x0003002102009986 */ /* 0x0001e2000c101908 */
[-C--:B------:R-:W-:Y:S01]  /*4280*/  ISETP.GE.AND P1, PT, R43, R4.reuse, PT ;  /* 0x000000042b00720c */ /* 0x080fe20003f26270 */
[C---:B------:R-:W-:Y:S02]  /*4290*/  VIADD R43, R12.reuse, 0x220 ;  /* 0x000002200c2b7836 */ /* 0x040fe40000000000 */
[----:B------:R-:W-:Y:S01]  /*42a0*/  @!P6 STG.E desc[UR8][R2.64+0x380], R35 ;  /* 0x000380230200e986 */ /* 0x000fe2000c101908 */
[-C--:B------:R-:W-:Y:S01]  /*42b0*/  ISETP.GE.AND P6, PT, R37, R4.reuse, PT ;  /* 0x000000042500720c */ /* 0x080fe20003fc6270 */
[----:B------:R-:W-:Y:S02]  /*42c0*/  VIADD R37, R12, 0x200 ;  /* 0x000002000c257836 */ /* 0x000fe40000000000 */
[----:B------:R1:W-:Y:S01]  /*42d0*/  @!P5 STG.E desc[UR8][R2.64+0x400], R31 ;  /* 0x0004001f0200d986 */ /* 0x0003e2000c101908 */
[----:B------:R-:W-:Y:S01]  /*42e0*/  ISETP.GE.AND P5, PT, R42, R4, PT ;  /* 0x000000042a00720c */ /* 0x000fe20003fa6270 */
[----:B0-----:R-:W-:-:S02]  /*42f0*/  VIADD R33, R12, 0x260 ;  /* 0x000002600c217836 */ /* 0x001fc40000000000 */
[----:B------:R0:W-:Y:S01]  /*4300*/  @!P0 STG.E desc[UR8][R2.64+0x480], R25 ;  /* 0x0004801902008986 */ /* 0x0001e2000c101908 */
[----:B------:R-:W-:-:S03]  /*4310*/  ISETP.GE.AND P0, PT, R37, R4, PT ;  /* 0x000000042500720c */ /* 0x000fc60003f06270 */
[----:B------:R0:W-:Y:S01]  /*4320*/  @!P4 STG.E desc[UR8][R2.64+0x500], R27 ;  /* 0x0005001b0200c986 */ /* 0x0001e2000c101908 */
[-C--:B------:R-:W-:Y:S01]  /*4330*/  ISETP.GE.AND P4, PT, R43, R4.reuse, PT ;  /* 0x000000042b00720c */ /* 0x080fe20003f86270 */
[----:B-1----:R-:W-:Y:S02]  /*4340*/  VIADD R31, R12, 0x280 ;  /* 0x000002800c1f7836 */ /* 0x002fe40000000000 */
        /* <DEDUP_REMOVED lines=17> */
.L_x_98:
[----:B------:R-:W-:Y:S01]  /*4460*/  BSSY B1, `(.L_x_125) ;  /* 0x0000006000017945 */ /* 0x000fe20003800000 */
[----:B------:R-:W-:Y:S01]  /*4470*/  PLOP3.LUT P0, PT, P0, PT, PT, 0x8, 0x80 ;  /* 0x000000000080781c */ /* 0x000fe2000070e170 */
[----:B------:R-:W-:-:S12]  /*4480*/  IMAD.MOV.U32 R19, RZ, RZ, -0x1 ;  /* 0xffffffffff137424 */ /* 0x000fd800078e00ff */
[----:B------:R-:W-:Y:S05]  /*4490*/  WARPSYNC.COLLECTIVE R19, `(.L_x_126) ;  /* 0x0000000013087348 */ /* 0x000fea0003c00000 */
[----:B------:R-:W-:Y:S01]  /*44a0*/  VOTE.ANY P0, P0 ;  /* 0x0000000000ff7806 */ /* 0x000fe20000000100 */
[----:B------:R-:W-:-:S12]  /*44b0*/  ENDCOLLECTIVE ;  /* 0x000000000000791b */ /* 0x000fd80003800000 */
.L_x_126:
[----:B------:R-:W-:Y:S05]  /*44c0*/  BSYNC B1 ;  /* 0x0000000000017941 */ /* 0x000fea0003800000 */
.L_x_125:
[----:B------:R-:W-:Y:S05]  /*44d0*/  BRA `(.L_x_127) ;  /* 0xffffffc800a87947 */ /* 0x000fea000383ffff */
.L_x_100:
[----:B------:R-:W-:Y:S01]  /*44e0*/  BSSY B1, `(.L_x_128) ;  /* 0x0000006000017945 */ /* 0x000fe20003800000 */
[----:B------:R-:W-:Y:S01]  /*44f0*/  PLOP3.LUT P0, PT, P0, PT, PT, 0x8, 0x80 ;  /* 0x000000000080781c */ /* 0x000fe2000070e170 */
[----:B------:R-:W-:-:S12]  /*4500*/  IMAD.MOV.U32 R19, RZ, RZ, -0x1 ;  /* 0xffffffffff137424 */ /* 0x000fd800078e00ff */
[----:B------:R-:W-:Y:S05]  /*4510*/  WARPSYNC.COLLECTIVE R19, `(.L_x_129) ;  /* 0x0000000013087348 */ /* 0x000fea0003c00000 */
[----:B------:R-:W-:Y:S01]  /*4520*/  VOTE.ANY P0, P0 ;  /* 0x0000000000ff7806 */ /* 0x000fe20000000100 */
[----:B------:R-:W-:-:S12]  /*4530*/  ENDCOLLECTIVE ;  /* 0x000000000000791b */ /* 0x000fd80003800000 */
.L_x_129:
[----:B------:R-:W-:Y:S05]  /*4540*/  BSYNC B1 ;  /* 0x0000000000017941 */ /* 0x000fea0003800000 */
.L_x_128:
[----:B------:R-:W-:Y:S05]  /*4550*/  BRA `(.L_x_130) ;  /* 0xffffffc800fc7947 */ /* 0x000fea000383ffff */
.L_x_102:
[----:B------:R-:W0:Y:S01]  /*4560*/  S2R R48, SR_GEMASK ;  /* 0x0000000000307919 */ /* 0x000e220000003c00 */
[----:B------:R-:W-:Y:S01]  /*4570*/  BSSY B1, `(.L_x_131) ;  /* 0x0000006000017945 */ /* 0x000fe20003800000 */
[----:B------:R-:W-:Y:S01]  /*4580*/  PLOP3.LUT P0, PT, P0, PT, PT, 0x8, 0x80 ;  /* 0x000000000080781c */ /* 0x000fe2000070e170 */
[----:B------:R-:W-:-:S12]  /*4590*/  IMAD.MOV.U32 R19, RZ, RZ, -0x1 ;  /* 0xffffffffff137424 */ /* 0x000fd800078e00ff */
[----:B0-----:R-:W-:Y:S05]  /*45a0*/  WARPSYNC.COLLECTIVE R19, `(.L_x_132) ;  /* 0x0000000013087348 */ /* 0x001fea0003c00000 */
[----:B------:R-:W-:Y:S01]  /*45b0*/  VOTE.ANY R19, PT, P0 ;  /* 0x0000000000137806 */ /* 0x000fe200000e0100 */
[----:B0-----:R-:W-:Y:S06]  /*45c0*/  ENDCOLLECTIVE ;  /* 0x000000000000791b */ /* 0x001fec0003800000 */
.L_x_132:
[----:B------:R-:W-:Y:S05]  /*45d0*/  BSYNC B1 ;  /* 0x0000000000017941 */ /* 0x000fea0003800000 */
.L_x_131:
[----:B------:R-:W-:Y:S01]  /*45e0*/  LOP3.LUT R19, R19, 0x80000000, R48, 0xec, !PT ;  /* 0x8000000013137812 */ /* 0x000fe200078eec30 */
[----:B------:R-:W-:Y:S01]  /*45f0*/  IMAD.MOV.U32 R18, RZ, RZ, R41 ;  /* 0x000000ffff127224 */ /* 0x000fe200078e0029 */
[----:B------:R-:W0:Y:S01]  /*4600*/  LDC.64 R42, c[0x0][0x390] ;  /* 0x0000e400ff2a7b82 */ /* 0x000e220000000a00 */
[----:B------:R-:W-:Y:S02]  /*4610*/  IMAD.MOV.U32 R17, RZ, RZ, 0x1 ;  /* 0x00000001ff117424 */ /* 0x000fe400078e00ff */
[----:B------:R-:W-:Y:S02]  /*4620*/  VIADD R16, R19, 0xffffffff ;  /* 0xffffffff13107836 */ /* 0x000fe40000000000 */
[C---:B------:R-:W-:Y:S02]  /*4630*/  VIADD R23, R47.reuse, 0x4 ;  /* 0x000000042f177836 */ /* 0x040fe40000000000 */
[----:B------:R-:W-:Y:S01]  /*4640*/  VIADD R26, R47, 0x8 ;  /* 0x000000082f1a7836 */ /* 0x000fe20000000000 */
[----:B------:R-:W-:Y:S01]  /*4650*/  LOP3.LUT R22, R19, R16, RZ, 0xc, !PT ;  /* 0x0000001013167212 */ /* 0x000fe200078e0cff */
[----:B------:R-:W-:-:S03]  /*4660*/  IMAD.MOV.U32 R19, RZ, RZ, -0x1 ;  /* 0xffffffffff137424 */ /* 0x000fc600078e00ff */
[----:B------:R1:W2:Y:S02]  /*4670*/  POPC R16, R22 ;  /* 0x0000001600107309 */ /* 0x0002a40000000000 */
[----:B-1----:R-:W-:Y:S01]  /*4680*/  VIADD R22, R47, 0x2 ;  /* 0x000000022f167836 */ /* 0x002fe20000000000 */
[----:B0-2---:R-:W-:-:S13]  /*4690*/  IADD3 R42, P3, PT, R42, 0x100, RZ ;  /* 0x000001002a2a7810 */ /* 0x005fda0007f7e0ff */
[----:B------:R-:W-:Y:S05]  /*46a0*/  WARPSYNC.COLLECTIVE R19, `(.L_x_133) ;  /* 0x0000000013087348 */ /* 0x000fea0003c00000 */
[----:B------:R0:W1:Y:S02]  /*46b0*/  SHFL.DOWN P2, R20, R18, R17, R16 ;  /* 0x0800001112147389 */ /* 0x0000640000040010 */
[----:B01----:R-:W-:Y:S05]  /*46c0*/  ENDCOLLECTIVE ;  /* 0x000000000000791b */ /* 0x003fea0003800000 */
.L_x_133:
[-C--:B------:R-:W-:Y:S01]  /*46d0*/  ISETP.GE.AND P0, PT, R47, R16.reuse, PT ;  /* 0x000000102f00720c */ /* 0x080fe20003f06270 */
[----:B------:R-:W-:Y:S02]  /*46e0*/  IMAD.X R43, RZ, RZ, R43, P3 ;  /* 0x000000ffff2b7224 */ /* 0x000fe400018e062b */
        /* <DEDUP_REMOVED lines=8> */
.L_x_134:
[----:B------:R-:W-:Y:S01]  /*4770*/  IMAD.MOV.U32 R17, RZ, RZ, 0x4 ;  /* 0x00000004ff117424 */ /* 0x000fe200078e00ff */
[----:B------:R-:W-:Y:S02]  /*4780*/  SEL R20, R20, RZ, !P0 ;  /* 0x000000ff14147207 */ /* 0x000fe40004000000 */
[----:B------:R-:W-:-:S03]  /*4790*/  ISETP.GT.AND P0, PT, R23, R16, PT ;  /* 0x000000101700720c */ /* 0x000fc60003f04270 */
[----:B------:R-:W-:Y:S02]  /*47a0*/  IMAD.IADD R39, R37, 0x1, R20 ;  /* 0x0000000125277824 */ /* 0x000fe400078e0214 */
[----:B------:R-:W-:Y:S02]  /*47b0*/  VIADD R37, R47, 0x10 ;  /* 0x000000102f257836 */ /* 0x000fe40000000000 */
[----:B------:R-:W-:-:S07]  /*47c0*/  IMAD.MOV.U32 R18, RZ, RZ, R39 ;  /* 0x000000ffff127224 */ /* 0x000fce00078e0027 */
[----:B------:R-:W-:Y:S05]  /*47d0*/  WARPSYNC.COLLECTIVE R19, `(.L_x_135) ;  /* 0x0000000013087348 */ /* 0x000fea0003c00000 */
[----:B------:R0:W1:Y:S02]  /*47e0*/  SHFL.DOWN P2, R20, R18, R17, R16 ;  /* 0x0800001112147389 */ /* 0x0000640000040010 */
[----:B01----:R-:W-:Y:S05]  /*47f0*/  ENDCOLLECTIVE ;  /* 0x000000000000791b */ /* 0x003fea0003800000 */
.L_x_135:
        /* <DEDUP_REMOVED lines=8> */
.L_x_136:
[----:B------:R-:W-:Y:S01]  /*4880*/  IMAD.MOV.U32 R17, RZ, RZ, 0x10 ;  /* 0x00000010ff117424 */ /* 0x000fe200078e00ff */
[----:B------:R-:W-:Y:S02]  /*4890*/  SEL R20, R20, RZ, !P0 ;  /* 0x000000ff14147207 */ /* 0x000fe40004000000 */
[----:B------:R-:W-:-:S03]  /*48a0*/  ISETP.NE.AND P0, PT, R40, 0x65, PT ;  /* 0x000000652800780c */ /* 0x000fc60003f05270 */
[----:B------:R-:W-:-:S04]  /*48b0*/  IMAD.IADD R41, R51, 0x1, R20 ;  /* 0x0000000133297824 */ /* 0x000fc800078e0214 */
[----:B------:R-:W-:-:S07]  /*48c0*/  IMAD.MOV.U32 R18, RZ, RZ, R41 ;  /* 0x000000ffff127224 */ /* 0x000fce00078e0029 */
[----:B------:R-:W-:Y:S05]  /*48d0*/  WARPSYNC.COLLECTIVE R19, `(.L_x_137) ;  /* 0x0000000013087348 */ /* 0x000fea0003c00000 */
[----:B------:R0:W1:Y:S02]  /*48e0*/  SHFL.DOWN P2, R20, R18, R17, R16 ;  /* 0x0800001112147389 */ /* 0x0000640000040010 */
[----:B01----:R-:W-:Y:S05]  /*48f0*/  ENDCOLLECTIVE ;  /* 0x000000000000791b */ /* 0x003fea0003800000 */
.L_x_137:
[----:B------:R-:W-:Y:S05]  /*4900*/  WARPSYNC.COLLECTIVE R19, `(.L_x_138) ;  /* 0x0000000013087348 */ /* 0x000fea0003c00000 */
[----:B------:R-:W-:Y:S01]  /*4910*/  VOTE.ALL P0, P0 ;  /* 0x0000000000ff7806 */ /* 0x000fe20000000000 */
[----:B------:R-:W-:-:S12]  /*4920*/  ENDCOLLECTIVE ;  /* 0x000000000000791b */ /* 0x000fd80003800000 */
.L_x_138:
[----:B------:R-:W-:-:S04]  /*4930*/  ISETP.GT.AND P2, PT, R37, R16, PT ;  /* 0x000000102500720c */ /* 0x000fc80003f44270 */
[----:B------:R-:W-:-:S05]  /*4940*/  SEL R20, R20, RZ, !P2 ;  /* 0x000000ff14147207 */ /* 0x000fca0005000000 */
[----:B------:R-:W-:Y:S01]  /*4950*/  IMAD.IADD R39, R41, 0x1, R20 ;  /* 0x0000000129277824 */ /* 0x000fe200078e0214 */
[----:B------:R-:W-:Y:S06]  /*4960*/  BRA `(.L_x_139) ;  /* 0xffffffc800947947 */ /* 0x000fec000383ffff */
.L_x_104:
[----:B------:R-:W-:Y:S01]  /*4970*/  BSSY B1, `(.L_x_140) ;  /* 0x0000006000017945 */ /* 0x000fe20003800000 */
[----:B------:R-:W-:Y:S01]  /*4980*/  PLOP3.LUT P0, PT, P0, PT, PT, 0x8, 0x80 ;  /* 0x000000000080781c */ /* 0x000fe2000070e170 */
[----:B------:R-:W-:-:S12]  /*4990*/  IMAD.MOV.U32 R19, RZ, RZ, -0x1 ;  /* 0xffffffffff137424 */ /* 0x000fd800078e00ff */
[----:B------:R-:W-:Y:S05]  /*49a0*/  WARPSYNC.COLLECTIVE R19, `(.L_x_141) ;  /* 0x0000000013087348 */ /* 0x000fea0003c00000 */
[----:B------:R-:W-:Y:S01]  /*49b0*/  VOTE.ANY P0, P0 ;  /* 0x0000000000ff7806 */ /* 0x000fe20000000100 */
[----:B------:R-:W-:-:S12]  /*49c0*/  ENDCOLLECTIVE ;  /* 0x000000000000791b */ /* 0x000fd80003800000 */
.L_x_141:
[----:B------:R-:W-:Y:S05]  /*49d0*/  BSYNC B1 ;  /* 0x0000000000017941 */ /* 0x000fea0003800000 */
.L_x_140:
[----:B------:R-:W-:Y:S05]  /*49e0*/  BRA `(.L_x_142) ;  /* 0xffffffc800a47947 */ /* 0x000fea000383ffff */
.L_x_106:
[----:B------:R-:W-:Y:S01]  /*49f0*/  BSSY B1, `(.L_x_143) ;  /* 0x0000006000017945 */ /* 0x000fe20003800000 */
[----:B------:R-:W-:Y:S01]  /*4a00*/  PLOP3.LUT P0, PT, P0, PT, PT, 0x8, 0x80 ;  /* 0x000000000080781c */ /* 0x000fe2000070e170 */
[----:B------:R-:W-:-:S12]  /*4a10*/  IMAD.MOV.U32 R19, RZ, RZ, -0x1 ;  /* 0xffffffffff137424 */ /* 0x000fd800078e00ff */
[----:B------:R-:W-:Y:S05]  /*4a20*/  WARPSYNC.COLLECTIVE R19, `(.L_x_144) ;  /* 0x0000000013087348 */ /* 0x000fea0003c00000 */
[----:B------:R-:W-:Y:S01]  /*4a30*/  VOTE.ANY P0, P0 ;  /* 0x0000000000ff7806 */ /* 0x000fe20000000100 */
[----:B------:R-:W-:-:S12]  /*4a40*/  ENDCOLLECTIVE ;  /* 0x000000000000791b */ /* 0x000fd80003800000 */
.L_x_144:
[----:B------:R-:W-:Y:S05]  /*4a50*/  BSYNC B1 ;  /* 0x0000000000017941 */ /* 0x000fea0003800000 */
.L_x_143:
[----:B------:R-:W-:Y:S05]  /*4a60*/  BRA `(.L_x_145) ;  /* 0xffffffc800f87947 */ /* 0x000fea000383ffff */
.L_x_108:
[----:B------:R-:W-:Y:S01]  /*4a70*/  BSSY B1, `(.L_x_146) ;  /* 0x0000006000017945 */ /* 0x000fe20003800000 */
[----:B------:R-:W-:Y:S01]  /*4a80*/  PLOP3.LUT P0, PT, P0, PT, PT, 0x8, 0x80 ;  /* 0x000000000080781c */ /* 0x000fe2000070e170 */
[----:B------:R-:W-:-:S12]  /*4a90*/  IMAD.MOV.U32 R19, RZ, RZ, -0x1 ;  /* 0xffffffffff137424 */ /* 0x000fd800078e00ff */
[----:B------:R-:W-:Y:S05]  /*4aa0*/  WARPSYNC.COLLECTIVE R19, `(.L_x_147) ;  /* 0x0000000013087348 */ /* 0x000fea0003c00000 */
[----:B------:R-:W-:Y:S01]  /*4ab0*/  VOTE.ANY R19, PT, P0 ;  /* 0x0000000000137806 */ /* 0x000fe200000e0100 */
[----:B------:R-:W-:Y:S06]  /*4ac0*/  ENDCOLLECTIVE ;  /* 0x000000000000791b */ /* 0x000fec0003800000 */
.L_x_147:
[----:B------:R-:W-:Y:S05]  /*4ad0*/  BSYNC B1 ;  /* 0x0000000000017941 */ /* 0x000fea0003800000 */
.L_x_146:
[----:B------:R-:W-:Y:S01]  /*4ae0*/  LOP3.LUT R19, R19, 0x80000000, R48, 0xec, !PT ;  /* 0x8000000013137812 */ /* 0x000fe200078eec30 */
[----:B------:R-:W-:Y:S02]  /*4af0*/  IMAD.MOV.U32 R18, RZ, RZ, R41 ;  /* 0x000000ffff127224 */ /* 0x000fe400078e0029 */
[----:B------:R-:W-:Y:S02]  /*4b00*/  IMAD.MOV.U32 R17, RZ, RZ, 0x1 ;  /* 0x00000001ff117424 */ /* 0x000fe400078e00ff */
[----:B------:R-:W-:Y:S02]  /*4b10*/  VIADD R16, R19, 0xffffffff ;  /* 0xffffffff13107836 */ /* 0x000fe40000000000 */
[----:B------:R-:W-:-:S03]  /*4b20*/  VIADD R21, R21, 0xffffffe0 ;  /* 0xffffffe015157836 */ /* 0x000fc60000000000 */
[----:B------:R-:W-:Y:S01]  /*4b30*/  LOP3.LUT R50, R19, R16, RZ, 0xc, !PT ;  /* 0x0000001013327212 */ /* 0x000fe200078e0cff */
[----:B------:R-:W-:-:S03]  /*4b40*/  IMAD.MOV.U32 R19, RZ, RZ, -0x1 ;  /* 0xffffffffff137424 */ /* 0x000fc600078e00ff */
[----:B------:R0:W1:Y:S04]  /*4b50*/  POPC R16, R50 ;  /* 0x0000003200107309 */ /* 0x0000680000000000 */
[----:B01----:R-:W-:Y:S05]  /*4b60*/  WARPSYNC.COLLECTIVE R19, `(.L_x_148) ;  /* 0x0000000013087348 */ /* 0x003fea0003c00000 */
[----:B-1----:R1:W2:Y:S02]  /*4b70*/  SHFL.DOWN P2, R20, R18, R17, R16 ;  /* 0x0800001112147389 */ /* 0x0022a40000040010 */
[----:B012---:R-:W-:Y:S05]  /*4b80*/  ENDCOLLECTIVE ;  /* 0x000000000000791b */ /* 0x007fea0003800000 */
.L_x_148:
        /* <DEDUP_REMOVED lines=9> */
.L_x_149:
        /* <DEDUP_REMOVED lines=8> */
.L_x_150:
        /* <DEDUP_REMOVED lines=8> */
.L_x_151:
        /* <DEDUP_REMOVED lines=8> */
.L_x_152:
[----:B------:R-:W-:Y:S05]  /*4da0*/  WARPSYNC.COLLECTIVE R19, `(.L_x_153) ;  /* 0x0000000013087348 */ /* 0x000fea0003c00000 */
[----:B------:R-:W-:Y:S01]  /*4db0*/  VOTE.ALL P0, P0 ;  /* 0x0000000000ff7806 */ /* 0x000fe20000000000 */
[----:B------:R-:W-:-:S12]  /*4dc0*/  ENDCOLLECTIVE ;  /* 0x000000000000791b */ /* 0x000fd80003800000 */
.L_x_153:
[----:B------:R-:W-:-:S04]  /*4dd0*/  ISETP.GT.AND P2, PT, R37, R16, PT ;  /* 0x000000102500720c */ /* 0x000fc80003f44270 */
[----:B------:R-:W-:-:S04]  /*4de0*/  SEL R20, R20, RZ, !P2 ;  /* 0x000000ff14147207 */ /* 0x000fc80005000000 */
[----:B------:R-:W-:Y:S01]  /*4df0*/  IADD3 R39, PT, PT, R50, R20, R39 ;  /* 0x0000001432277210 */ /* 0x000fe20007ffe027 */
[----:B------:R-:W-:Y:S06]  /*4e00*/  BRA `(.L_x_154) ;  /* 0xffffffc800907947 */ /* 0x000fec000383ffff */
.L_x_113:
[----:B------:R-:W-:Y:S01]  /*4e10*/  BSSY B0, `(.L_x_155) ;  /* 0x0000006000007945 */ /* 0x000fe20003800000 */
[----:B------:R-:W-:Y:S01]  /*4e20*/  PLOP3.LUT P0, PT, P0, PT, PT, 0x8, 0x80 ;  /* 0x000000000080781c */ /* 0x000fe2000070e170 */
[----:B------:R-:W-:-:S12]  /*4e30*/  IMAD.MOV.U32 R19, RZ, RZ, -0x1 ;  /* 0xffffffffff137424 */ /* 0x000fd800078e00ff */
[----:B------:R-:W-:Y:S05]  /*4e40*/  WARPSYNC.COLLECTIVE R19, `(.L_x_156) ;  /* 0x0000000013087348 */ /* 0x000fea0003c00000 */
[----:B------:R-:W-:Y:S01]  /*4e50*/  VOTE.ANY P0, P0 ;  /* 0x0000000000ff7806 */ /* 0x000fe20000000100 */
[----:B------:R-:W-:-:S12]  /*4e60*/  ENDCOLLECTIVE ;  /* 0x000000000000791b */ /* 0x000fd80003800000 */
.L_x_156:
[----:B------:R-:W-:Y:S05]  /*4e70*/  BSYNC B0 ;  /* 0x0000000000007941 */ /* 0x000fea0003800000 */
.L_x_155:
[----:B------:R-:W-:Y:S05]  /*4e80*/  BRA `(.L_x_157) ;  /* 0xffffffe000a87947 */ /* 0x000fea000383ffff */
.L_x_115:
[----:B------:R-:W-:Y:S01]  /*4e90*/  BSSY B0, `(.L_x_158) ;  /* 0x0000006000007945 */ /* 0x000fe20003800000 */
[----:B------:R-:W-:Y:S01]  /*4ea0*/  PLOP3.LUT P0, PT, P0, PT, PT, 0x8, 0x80 ;  /* 0x000000000080781c */ /* 0x000fe2000070e170 */
[----:B------:R-:W-:-:S12]  /*4eb0*/  IMAD.MOV.U32 R19, RZ, RZ, -0x1 ;  /* 0xffffffffff137424 */ /* 0x000fd800078e00ff */
[----:B------:R-:W-:Y:S05]  /*4ec0*/  WARPSYNC.COLLECTIVE R19, `(.L_x_159) ;  /* 0x0000000013087348 */ /* 0x000fea0003c00000 */
[----:B------:R-:W-:Y:S01]  /*4ed0*/  VOTE.ANY P0, P0 ;  /* 0x0000000000ff7806 */ /* 0x000fe20000000100 */
[----:B------:R-:W-:-:S12]  /*4ee0*/  ENDCOLLECTIVE ;  /* 0x000000000000791b */ /* 0x000fd80003800000 */
.L_x_159:
[----:B------:R-:W-:Y:S05]  /*4ef0*/  BSYNC B0 ;  /* 0x0000000000007941 */ /* 0x000fea0003800000 */
.L_x_158:
[----:B------:R-:W-:Y:S05]  /*4f00*/  BRA `(.L_x_160) ;  /* 0xffffffe000fc7947 */ /* 0x000fea000383ffff */
.L_x_117:
[----:B------:R-:W0:Y:S01]  /*4f10*/  S2R R53, SR_GEMASK ;  /* 0x0000000000357919 */ /* 0x000e220000003c00 */
[----:B------:R-:W-:Y:S01]  /*4f20*/  BSSY B0, `(.L_x_161) ;  /* 0x0000006000007945 */ /* 0x000fe20003800000 */
[----:B------:R-:W-:Y:S01]  /*4f30*/  PLOP3.LUT P0, PT, P0, PT, PT, 0x8, 0x80 ;  /* 0x000000000080781c */ /* 0x000fe2000070e170 */
[----:B------:R-:W-:-:S12]  /*4f40*/  IMAD.MOV.U32 R19, RZ, RZ, -0x1 ;  /* 0xffffffffff137424 */ /* 0x000fd800078e00ff */
[----:B0-----:R-:W-:Y:S05]  /*4f50*/  WARPSYNC.COLLECTIVE R19, `(.L_x_162) ;  /* 0x0000000013087348 */ /* 0x001fea0003c00000 */
[----:B------:R-:W-:Y:S01]  /*4f60*/  VOTE.ANY R19, PT, P0 ;  /* 0x0000000000137806 */ /* 0x000fe200000e0100 */
[----:B0-----:R-:W-:Y:S06]  /*4f70*/  ENDCOLLECTIVE ;  /* 0x000000000000791b */ /* 0x001fec0003800000 */
.L_x_162:
[----:B------:R-:W-:Y:S05]  /*4f80*/  BSYNC B0 ;  /* 0x0000000000007941 */ /* 0x000fea0003800000 */
.L_x_161:
[----:B------:R-:W-:Y:S01]  /*4f90*/  LOP3.LUT R19, R19, 0x80000000, R53, 0xec, !PT ;  /* 0x8000000013137812 */ /* 0x000fe200078eec35 */
[----:B------:R-:W-:Y:S02]  /*4fa0*/  IMAD.MOV.U32 R18, RZ, RZ, R25 ;  /* 0x000000ffff127224 */ /* 0x000fe400078e0019 */
[----:B------:R-:W-:Y:S02]  /*4fb0*/  IMAD.MOV.U32 R17, RZ, RZ, 0x1 ;  /* 0x00000001ff117424 */ /* 0x000fe400078e00ff */
[----:B------:R-:W-:-:S05]  /*4fc0*/  VIADD R16, R19, 0xffffffff ;  /* 0xffffffff13107836 */ /* 0x000fca0000000000 */
[----:B------:R-:W-:Y:S01]  /*4fd0*/  LOP3.LUT R44, R19, R16, RZ, 0xc, !PT ;  /* 0x00000010132c7212 */ /* 0x000fe200078e0cff */
[----:B------:R-:W-:-:S05]  /*4fe0*/  IMAD.MOV.U32 R19, RZ, RZ, -0x1 ;  /* 0xffffffffff137424 */ /* 0x000fca00078e00ff */
[----:B------:R-:W0:Y:S02]  /*4ff0*/  POPC R44, R44 ;  /* 0x0000002c002c7309 */ /* 0x000e240000000000 */
[----:B0-----:R-:W-:Y:S01]  /*5000*/  IMAD.MOV.U32 R16, RZ, RZ, R44 ;  /* 0x000000ffff107224 */ /* 0x001fe200078e002c */
[----:B------:R-:W-:-:S13]  /*5010*/  ISETP.GE.AND P0, PT, R36, R44, PT ;  /* 0x0000002c2400720c */ /* 0x000fda0003f06270 */
[----:B------:R-:W-:Y:S05]  /*5020*/  WARPSYNC.COLLECTIVE R19, `(.L_x_163) ;  /* 0x0000000013087348 */ /* 0x000fea0003c00000 */
[----:B------:R0:W1:Y:S02]  /*5030*/  SHFL.DOWN P2, R20, R18, R17, R16 ;  /* 0x0800001112147389 */ /* 0x0000640000040010 */
[----:B01----:R-:W-:Y:S05]  /*5040*/  ENDCOLLECTIVE ;  /* 0x000000000000791b */ /* 0x003fea0003800000 */
.L_x_163:
[----:B------:R-:W-:Y:S01]  /*5050*/  IMAD.MOV.U32 R17, RZ, RZ, 0x2 ;  /* 0x00000002ff117424 */ /* 0x000fe200078e00ff */
[----:B------:R-:W-:-:S05]  /*5060*/  SEL R20, R20, RZ, !P0 ;  /* 0x000000ff14147207 */ /* 0x000fca0004000000 */
[----:B------:R-:W-:Y:S02]  /*5070*/  IMAD.IADD R35, R20, 0x1, R25 ;  /* 0x0000000114237824 */ /* 0x000fe400078e0219 */
[----:B------:R-:W-:Y:S02]  /*5080*/  VIADD R25, R36, 0x2 ;  /* 0x0000000224197836 */ /* 0x000fe40000000000 */
[----:B------:R-:W-:-:S03]  /*5090*/  IMAD.MOV.U32 R18, RZ, RZ, R35 ;  /* 0x000000ffff127224 */ /* 0x000fc600078e0023 */
[----:B------:R-:W-:Y:S01]  /*50a0*/  ISETP.GT.AND P0, PT, R25, R44, PT ;  /* 0x0000002c1900720c */ /* 0x000fe20003f04270 */
[----:B------:R-:W-:-:S12]  /*50b0*/  VIADD R25, R36, 0x4 ;  /* 0x0000000424197836 */ /* 0x000fd80000000000 */
[----:B------:R-:W-:Y:S05]  /*50c0*/  WARPSYNC.COLLECTIVE R19, `(.L_x_164) ;  /* 0x0000000013087348 */ /* 0x000fea0003c00000 */
[----:B------:R0:W1:Y:S02]  /*50d0*/  SHFL.DOWN P2, R20, R18, R17, R16 ;  /* 0x0800001112147389 */ /* 0x0000640000040010 */
[----:B01----:R-:W-:Y:S05]  /*50e0*/  ENDCOLLECTIVE ;  /* 0x000000000000791b */ /* 0x003fea0003800000 */
.L_x_164:
        /* <DEDUP_REMOVED lines=9> */
.L_x_165:
        /* <DEDUP_REMOVED lines=8> */
.L_x_166:
[----:B------:R-:W-:Y:S01]  /*5200*/  IMAD.MOV.U32 R17, RZ, RZ, 0x10 ;  /* 0x00000010ff117424 */ /* 0x000fe200078e00ff */
[----:B------:R-:W-:Y:S02]  /*5210*/  SEL R20, R20, RZ, !P0 ;  /* 0x000000ff14147207 */ /* 0x000fe40004000000 */
[----:B------:R-:W-:-:S03]  /*5220*/  ISETP.NE.AND P0, PT, R24, 0x65, PT ;  /* 0x000000651800780c */ /* 0x000fc60003f05270 */
[----:B------:R-:W-:Y:S02]  /*5230*/  IMAD.IADD R26, R25, 0x1, R20 ;  /* 0x00000001191a7824 */ /* 0x000fe400078e0214 */
[----:B------:R-:W-:Y:S02]  /*5240*/  VIADD R25, R36, 0x10 ;  /* 0x0000001024197836 */ /* 0x000fe40000000000 */
[----:B------:R-:W-:-:S03]  /*5250*/  IMAD.MOV.U32 R18, RZ, RZ, R26 ;  /* 0x000000ffff127224 */ /* 0x000fc600078e001a */
[----:B------:R-:W-:-:S13]  /*5260*/  ISETP.GT.AND P3, PT, R25, R44, PT ;  /* 0x0000002c1900720c */ /* 0x000fda0003f64270 */
[----:B------:R-:W-:Y:S05]  /*5270*/  WARPSYNC.COLLECTIVE R19, `(.L_x_167) ;  /* 0x0000000013087348 */ /* 0x000fea0003c00000 */
[----:B------:R0:W1:Y:S02]  /*5280*/  SHFL.DOWN P2, R20, R18, R17, R16 ;  /* 0x0800001112147389 */ /* 0x0000640000040010 */
[----:B01----:R-:W-:Y:S05]  /*5290*/  ENDCOLLECTIVE ;  /* 0x000000000000791b */ /* 0x003fea0003800000 */
.L_x_167:
[----:B------:R-:W-:Y:S05]  /*52a0*/  WARPSYNC.COLLECTIVE R19, `(.L_x_168) ;  /* 0x0000000013087348 */ /* 0x000fea0003c00000 */
[----:B------:R-:W-:Y:S01]  /*52b0*/  VOTE.ALL P0, P0 ;  /* 0x0000000000ff7806 */ /* 0x000fe20000000000 */
[----:B------:R-:W-:-:S12]  /*52c0*/  ENDCOLLECTIVE ;  /* 0x000000000000791b */ /* 0x000fd80003800000 */
.L_x_168:
[----:B------:R-:W0:Y:S01]  /*52d0*/  LDC.64 R16, c[0x0][0x390] ;  /* 0x0000e400ff107b82 */ /* 0x000e220000000a00 */
[----:B------:R-:W-:-:S05]  /*52e0*/  SEL R25, R20, RZ, !P3 ;  /* 0x000000ff14197207 */ /* 0x000fca0005800000 */
[----:B------:R-:W-:Y:S01]  /*52f0*/  IMAD.IADD R26, R26, 0x1, R25 ;  /* 0x000000011a1a7824 */ /* 0x000fe200078e0219 */
[----:B0-----:R-:W-:-:S05]  /*5300*/  IADD3 R35, P2, PT, R16, 0x100, RZ ;  /* 0x0000010010237810 */ /* 0x001fca0007f5e0ff */
[----:B------:R-:W-:Y:S01]  /*5310*/  IMAD.X R39, RZ, RZ, R17, P2 ;  /* 0x000000ffff277224 */ /* 0x000fe200010e0611 */
[----:B------:R-:W-:Y:S07]  /*5320*/  BRA `(.L_x_169) ;  /* 0xffffffe000907947 */ /* 0x000fee000383ffff */
.L_x_119:
[----:B------:R-:W-:Y:S01]  /*5330*/  BSSY B0, `(.L_x_170) ;  /* 0x0000006000007945 */ /* 0x000fe20003800000 */
[----:B------:R-:W-:Y:S01]  /*5340*/  PLOP3.LUT P0, PT, P0, PT, PT, 0x8, 0x80 ;  /* 0x000000000080781c */ /* 0x000fe2000070e170 */
[----:B------:R-:W-:-:S12]  /*5350*/  IMAD.MOV.U32 R19, RZ, RZ, -0x1 ;  /* 0xffffffffff137424 */ /* 0x000fd800078e00ff */
[----:B------:R-:W-:Y:S05]  /*5360*/  WARPSYNC.COLLECTIVE R19, `(.L_x_171) ;  /* 0x0000000013087348 */ /* 0x000fea0003c00000 */
[----:B------:R-:W-:Y:S01]  /*5370*/  VOTE.ANY P0, P0 ;  /* 0x0000000000ff7806 */ /* 0x000fe20000000100 */
[----:B------:R-:W-:-:S12]  /*5380*/  ENDCOLLECTIVE ;  /* 0x000000000000791b */ /* 0x000fd80003800000 */
.L_x_171:
[----:B------:R-:W-:Y:S05]  /*5390*/  BSYNC B0 ;  /* 0x0000000000007941 */ /* 0x000fea0003800000 */
.L_x_170:
[----:B------:R-:W-:Y:S05]  /*53a0*/  BRA `(.L_x_172) ;  /* 0xffffffe000a07947 */ /* 0x000fea000383ffff */
.L_x_121:
[----:B------:R-:W-:Y:S01]  /*53b0*/  BSSY B0, `(.L_x_173) ;  /* 0x0000006000007945 */ /* 0x000fe20003800000 */
[----:B------:R-:W-:Y:S01]  /*53c0*/  PLOP3.LUT P0, PT, P0, PT, PT, 0x8, 0x80 ;  /* 0x000000000080781c */ /* 0x000fe2000070e170 */
[----:B------:R-:W-:-:S12]  /*53d0*/  IMAD.MOV.U32 R19, RZ, RZ, -0x1 ;  /* 0xffffffffff137424 */ /* 0x000fd800078e00ff */
[----:B------:R-:W-:Y:S05]  /*53e0*/  WARPSYNC.COLLECTIVE R19, `(.L_x_174) ;  /* 0x0000000013087348 */ /* 0x000fea0003c00000 */
[----:B------:R-:W-:Y:S01]  /*53f0*/  VOTE.ANY P0, P0 ;  /* 0x0000000000ff7806 */ /* 0x000fe20000000100 */
[----:B------:R-:W-:-:S12]  /*5400*/  ENDCOLLECTIVE ;  /* 0x000000000000791b */ /* 0x000fd80003800000 */
.L_x_174:
[----:B------:R-:W-:Y:S05]  /*5410*/  BSYNC B0 ;  /* 0x0000000000007941 */ /* 0x000fea0003800000 */
.L_x_173:
[----:B------:R-:W-:Y:S05]  /*5420*/  BRA `(.L_x_175) ;  /* 0xffffffe000f47947 */ /* 0x000fea000383ffff */
.L_x_123:
[----:B------:R-:W-:Y:S01]  /*5430*/  BSSY B0, `(.L_x_176) ;  /* 0x0000006000007945 */ /* 0x000fe20003800000 */
[----:B------:R-:W-:Y:S01]  /*5440*/  PLOP3.LUT P0, PT, P0, PT, PT, 0x8, 0x80 ;  /* 0x000000000080781c */ /* 0x000fe2000070e170 */
[----:B------:R-:W-:-:S12]  /*5450*/  IMAD.MOV.U32 R19, RZ, RZ, -0x1 ;  /* 0xffffffffff137424 */ /* 0x000fd800078e00ff */
[----:B------:R-:W-:Y:S05]  /*5460*/  WARPSYNC.COLLECTIVE R19, `(.L_x_177) ;  /* 0x0000000013087348 */ /* 0x000fea0003c00000 */
[----:B------:R-:W-:Y:S01]  /*5470*/  VOTE.ANY R19, PT, P0 ;  /* 0x0000000000137806 */ /* 0x000fe200000e0100 */
[----:B------:R-:W-:Y:S06]  /*5480*/  ENDCOLLECTIVE ;  /* 0x000000000000791b */ /* 0x000fec0003800000 */
.L_x_177:
[----:B------:R-:W-:Y:S05]  /*5490*/  BSYNC B0 ;  /* 0x0000000000007941 */ /* 0x000fea0003800000 */
.L_x_176:
[----:B------:R-:W-:Y:S01]  /*54a0*/  LOP3.LUT R19, R19, 0x80000000, R53, 0xec, !PT ;  /* 0x8000000013137812 */ /* 0x000fe200078eec35 */
[----:B------:R-:W-:Y:S02]  /*54b0*/  IMAD.MOV.U32 R18, RZ, RZ, R25 ;  /* 0x000000ffff127224 */ /* 0x000fe400078e0019 */
[----:B------:R-:W-:Y:S02]  /*54c0*/  IMAD.MOV.U32 R17, RZ, RZ, 0x1 ;  /* 0x00000001ff117424 */ /* 0x000fe400078e00ff */
[----:B------:R-:W-:Y:S02]  /*54d0*/  VIADD R16, R19, 0xffffffff ;  /* 0xffffffff13107836 */ /* 0x000fe40000000000 */
[----:B------:R-:W-:-:S03]  /*54e0*/  VIADD R21, R21, 0xffffffe0 ;  /* 0xffffffe015157836 */ /* 0x000fc60000000000 */
[----:B------:R-:W-:Y:S01]  /*54f0*/  LOP3.LUT R16, R19, R16, RZ, 0xc, !PT ;  /* 0x0000001013107212 */ /* 0x000fe200078e0cff */
[----:B------:R-:W-:-:S05]  /*5500*/  IMAD.MOV.U32 R19, RZ, RZ, -0x1 ;  /* 0xffffffffff137424 */ /* 0x000fca00078e00ff */
[----:B------:R-:W0:Y:S02]  /*5510*/  POPC R16, R16 ;  /* 0x0000001000107309 */ /* 0x000e240000000000 */
[----:B0-----:R-:W-:Y:S05]  /*5520*/  WARPSYNC.COLLECTIVE R19, `(.L_x_178) ;  /* 0x0000000013087348 */ /* 0x001fea0003c00000 */
[----:B0-----:R0:W1:Y:S02]  /*5530*/  SHFL.DOWN P2, R20, R18, R17, R16 ;  /* 0x0800001112147389 */ /* 0x0010640000040010 */
[----:B01----:R-:W-:Y:S05]  /*5540*/  ENDCOLLECTIVE ;  /* 0x000000000000791b */ /* 0x003fea0003800000 */
.L_x_178:
        /* <DEDUP_REMOVED lines=10> */
.L_x_179:
        /* <DEDUP_REMOVED lines=9> */
.L_x_180:
        /* <DEDUP_REMOVED lines=9> */
.L_x_181:
[----:B------:R-:W-:Y:S01]  /*5710*/  IMAD.MOV.U32 R17, RZ, RZ, 0x10 ;  /* 0x00000010ff117424 */ /* 0x000fe200078e00ff */
[----:B------:R-:W-:-:S05]  /*5720*/  SEL R20, R20, RZ, !P0 ;  /* 0x000000ff14147207 */ /* 0x000fca0004000000 */
[----:B------:R-:W-:-:S04]  /*5730*/  IMAD.IADD R25, R25, 0x1, R20 ;  /* 0x0000000119197824 */ /* 0x000fc800078e0214 */
[----:B------:R-:W-:-:S07]  /*5740*/  IMAD.MOV.U32 R18, RZ, RZ, R25 ;  /* 0x000000ffff127224 */ /* 0x000fce00078e0019 */
[----:B------:R-:W-:Y:S05]  /*5750*/  WARPSYNC.COLLECTIVE R19, `(.L_x_182) ;  /* 0x0000000013087348 */ /* 0x000fea0003c00000 */
[----:B------:R0:W1:Y:S02]  /*5760*/  SHFL.DOWN P2, R20, R18, R17, R16 ;  /* 0x0800001112147389 */ /* 0x0000640000040010 */
[----:B01----:R-:W-:Y:S05]  /*5770*/  ENDCOLLECTIVE ;  /* 0x000000000000791b */ /* 0x003fea0003800000 */
.L_x_182:
[----:B------:R-:W-:-:S05]  /*5780*/  VIADD R17, R36, 0x10 ;  /* 0x0000001024117836 */ /* 0x000fca0000000000 */
[----:B------:R-:W-:-:S04]  /*5790*/  ISETP.GT.AND P0, PT, R17, R16, PT ;  /* 0x000000101100720c */ /* 0x000fc80003f04270 */
[----:B------:R-:W-:Y:S02]  /*57a0*/  SEL R20, R20, RZ, !P0 ;  /* 0x000000ff14147207 */ /* 0x000fe40004000000 */
[----:B------:R-:W-:Y:S02]  /*57b0*/  ISETP.NE.AND P0, PT, R24, 0x65, PT ;  /* 0x000000651800780c */ /* 0x000fe40003f05270 */
[----:B------:R-:W-:-:S11]  /*57c0*/  IADD3 R26, PT, PT, R25, R20, R26 ;  /* 0x00000014191a7210 */ /* 0x000fd60007ffe01a */
[----:B------:R-:W-:Y:S05]  /*57d0*/  WARPSYNC.COLLECTIVE R19, `(.L_x_183) ;  /* 0x0000000013087348 */ /* 0x000fea0003c00000 */
[----:B------:R-:W-:Y:S01]  /*57e0*/  VOTE.ALL P0, P0 ;  /* 0x0000000000ff7806 */ /* 0x000fe20000000000 */
[----:B------:R-:W-:-:S12]  /*57f0*/  ENDCOLLECTIVE ;  /* 0x000000000000791b */ /* 0x000fd80003800000 */
.L_x_183:
[----:B------:R-:W-:Y:S05]  /*5800*/  BRA `(.L_x_184) ;  /* 0xffffffe0008c7947 */ /* 0x000fea000383ffff */
.L_x_185:
        /* <DEDUP_REMOVED lines=15> */
.L_x_261:


//--------------------- .text._ZN3cub18CUB_300001_SM_10006detail4scan20DeviceScanInitKernelINS0_13ScanTileStateIiLb1EEEEEvT_i --------------------------
	.section	.text._ZN3cub18CUB_300001_SM_10006detail4scan20DeviceScanInitKernelINS0_13ScanTileStateIiLb1EEEEEvT_i,"ax",@progbits
	.align	128
        .global         _ZN3cub18CUB_300001_SM_10006detail4scan20DeviceScanInitKernelINS0_13ScanTileStateIiLb1EEEEEvT_i
        .type           _ZN3cub18CUB_300001_SM_10006detail4scan20DeviceScanInitKernelINS0_13ScanTileStateIiLb1EEEEEvT_i,@function
        .size           _ZN3cub18CUB_300001_SM_10006detail4scan20DeviceScanInitKernelINS0_13ScanTileStateIiLb1EEEEEvT_i,(.L_x_262 - _ZN3cub18CUB_300001_SM_10006detail4scan20DeviceScanInitKernelINS0_13ScanTileStateIiLb1EEEEEvT_i)
        .other          _ZN3cub18CUB_300001_SM_10006detail4scan20DeviceScanInitKernelINS0_13ScanTileStateIiLb1EEEEEvT_i,@"STO_CUDA_ENTRY STV_DEFAULT"
_ZN3cub18CUB_300001_SM_10006detail4scan20DeviceScanInitKernelINS0_13ScanTileStateIiLb1EEEEEvT_i:
.text._ZN3cub18CUB_300001_SM_10006detail4scan20DeviceScanInitKernelINS0_13ScanTileStateIiLb1EEEEEvT_i:
[----:B------:R-:W-:Y:S01]  /*0000*/  LDC R1, c[0x0][0x37c] ;  /* 0x0000df00ff017b82 */ /* 0x000fe20000000800 */
[----:B------:R-:W0:Y:S07]  /*0010*/  S2R R0, SR_TID.X ;  /* 0x0000000000007919 */ /* 0x000e2e0000002100 */
[----:B------:R-:W1:Y:S01]  /*0020*/  S2UR UR6, SR_CTAID.X ;  /* 0x00000000000679c3 */ /* 0x000e620000002500 */
[----:B------:R-:W2:Y:S07]  /*0030*/  LDCU UR4, c[0x0][0x388] ;  /* 0x00007100ff0477ac */ /* 0x000eae0008000800 */
[----:B------:R-:W1:Y:S01]  /*0040*/  LDC R5, c[0x0][0x360] ;  /* 0x0000d800ff057b82 */ /* 0x000e620000000800 */
[----:B0-----:R-:W-:Y:S01]  /*0050*/  ISETP.GT.U32.AND P0, PT, R0, 0x1f, PT ;  /* 0x0000001f0000780c */ /* 0x001fe20003f04070 */
[----:B-1----:R-:W-:-:S03]  /*0060*/  IMAD R5, R5, UR6, R0 ;  /* 0x0000000605057c24 */ /* 0x002fc6000f8e0200 */
[----:B------:R-:W-:Y:S02]  /*0070*/  ISETP.NE.OR P0, PT, RZ, UR6, P0 ;  /* 0x00000006ff007c0c */ /* 0x000fe40008705670 */
[----:B--2---:R-:W-:Y:S01]  /*0080*/  ISETP.GE.AND P1, PT, R5, UR4, PT ;  /* 0x0000000405007c0c */ /* 0x004fe2000bf26270 */
[----:B------:R-:W0:-:S12]  /*0090*/  LDCU.64 UR4, c[0x0][0x358] ;  /* 0x00006b00ff0477ac */ /* 0x000e180008000a00 */
[----:B------:R-:W1:Y:S01]  /*00a0*/  @!P1 LDC.64 R2, c[0x0][0x380] ;  /* 0x0000e000ff029b82 */ /* 0x000e620000000a00 */
[----:B------:R-:W-:Y:S01]  /*00b0*/  @!P1 MOV R4, 0x63 ;  /* 0x0000006300049802 */ /* 0x000fe20000000f00 */
[----:B-1----:R-:W-:-:S04]  /*00c0*/  @!P1 IMAD.WIDE R2, R5, 0x8, R2 ;  /* 0x0000000805029825 */ /* 0x002fc800078e0202 */
[----:B------:R-:W-:-:S05]  /*00d0*/  HFMA2 R5, -RZ, RZ, 0, 0 ;  /* 0x00000000ff057431 */ /* 0x000fca00000001ff */
[----:B0-----:R0:W-:Y:S01]  /*00e0*/  @!P1 STG.E.64 desc[UR4][R2.64+0x100], R4 ;  /* 0x0001000402009986 */ /* 0x0011e2000c101b04 */
[----:B------:R-:W-:Y:S05]  /*00f0*/  @P0 EXIT ;  /* 0x000000000000094d */ /* 0x000fea0003800000 */
[----:B0-----:R-:W0:Y:S02]  /*0100*/  LDC.64 R2, c[0x0][0x380] ;  /* 0x0000e000ff027b82 */ /* 0x001e240000000a00 */
[----:B0-----:R-:W-:-:S05]  /*0110*/  IMAD.WIDE.U32 R2, R0, 0x8, R2 ;  /* 0x0000000800027825 */ /* 0x001fca00078e0002 */
[----:B------:R-:W-:Y:S01]  /*0120*/  STG.E.64 desc[UR4][R2.64], RZ ;  /* 0x000000ff02007986 */ /* 0x000fe2000c101b04 */
[----:B------:R-:W-:Y:S05]  /*0130*/  EXIT ;  /* 0x000000000000794d */ /* 0x000fea0003800000 */
.L_x_186:
        /* <DEDUP_REMOVED lines=12> */
.L_x_262:


//--------------------- .text._ZN3cub18CUB_300001_SM_10006detail11EmptyKernelIvEEvv --------------------------
	.section	.text._ZN3cub18CUB_300001_SM_10006detail11EmptyKernelIvEEvv,"ax",@progbits
	.align	128
        .global         _ZN3cub18CUB_300001_SM_10006detail11EmptyKernelIvEEvv
        .type           _ZN3cub18CUB_300001_SM_10006detail11EmptyKernelIvEEvv,@function
        .size           _ZN3cub18CUB_300001_SM_10006detail11EmptyKernelIvEEvv,(.L_x_263 - _ZN3cub18CUB_300001_SM_10006detail11EmptyKernelIvEEvv)
        .other          _ZN3cub18CUB_300001_SM_10006detail11EmptyKernelIvEEvv,@"STO_CUDA_ENTRY STV_DEFAULT"
_ZN3cub18CUB_300001_SM_10006detail11EmptyKernelIvEEvv:
.text._ZN3cub18CUB_300001_SM_10006detail11EmptyKernelIvEEvv:
[----:B------:R-:W-:Y:S01]  /*0000*/  LDC R1, c[0x0][0x37c] ;  /* 0x0000df00ff017b82 */ /* 0x000fe20000000800 */
[----:B------:R-:W-:Y:S05]  /*0010*/  EXIT ;  /* 0x000000000000794d */ /* 0x000fea0003800000 */
.L_x_187:
        /* <DEDUP_REMOVED lines=14> */
.L_x_263:


//--------------------- .text._Z24RandomizedParallelGreedyPiS_S_S_iiS_ --------------------------
	.section	.text._Z24RandomizedParallelGreedyPiS_S_S_iiS_,"ax",@progbits
	.align	128
        .global         _Z24RandomizedParallelGreedyPiS_S_S_iiS_
        .type           _Z24RandomizedParallelGreedyPiS_S_S_iiS_,@function
        .size           _Z24RandomizedParallelGreedyPiS_S_S_iiS_,(.L_x_264 - _Z24RandomizedParallelGreedyPiS_S_S_iiS_)
        .other          _Z24RandomizedParallelGreedyPiS_S_S_iiS_,@"STO_CUDA_ENTRY STV_DEFAULT"
_Z24RandomizedParallelGreedyPiS_S_S_iiS_:
.text._Z24RandomizedParallelGreedyPiS_S_S_iiS_:
[----:B------:R-:W-:Y:S01]  /*0000*/  LDC R1, c[0x0][0x37c] ;  /* 0x0000df00ff017b82 */ /* 0x000fe20000000800 */
[----:B------:R-:W0:Y:S01]  /*0010*/  S2R R5, SR_TID.X ;  /* 0x0000000000057919 */ /* 0x000e220000002100 */
[----:B------:R-:W0:Y:S01]  /*0020*/  LDCU UR4, c[0x0][0x360] ;  /* 0x00006c00ff0477ac */ /* 0x000e220008000800 */
[----:B------:R-:W0:Y:S01]  /*0030*/  S2R R0, SR_CTAID.X ;  /* 0x0000000000007919 */ /* 0x000e220000002500 */
[----:B------:R-:W1:Y:S01]  /*0040*/  LDCU UR5, c[0x0][0x3a4] ;  /* 0x00007480ff0577ac */ /* 0x000e620008000800 */
[----:B0-----:R-:W-:-:S03]  /*0050*/  IMAD R5, R0, UR4, R5 ;  /* 0x0000000400057c24 */ /* 0x001fc6000f8e0205 */
[----:B------:R-:W-:Y:S08]  /*0060*/  BAR.SYNC.DEFER_BLOCKING 0x0 ;  /* 0x0000000000007b1d */ /* 0x000ff00000010000 */
[----:B------:R-:W-:Y:S01]  /*0070*/  BAR.SYNC.DEFER_BLOCKING 0x0 ;  /* 0x0000000000007b1d */ /* 0x000fe20000010000 */
[----:B-1----:R-:W-:-:S13]  /*0080*/  ISETP.GE.AND P0, PT, R5, UR5, PT ;  /* 0x0000000505007c0c */ /* 0x002fda000bf06270 */
[----:B------:R-:W-:Y:S05]  /*0090*/  @P0 EXIT ;  /* 0x000000000000094d */ /* 0x000fea0003800000 */
[----:B------:R-:W0:Y:S01]  /*00a0*/  LDCU UR5, c[0x0][0x370] ;  /* 0x00006e00ff0577ac */ /* 0x000e220008000800 */
[----:B------:R-:W1:Y:S01]  /*00b0*/  LDCU.64 UR6, c[0x0][0x358] ;  /* 0x00006b00ff0677ac */ /* 0x000e620008000a00 */
[----:B0-----:R-:W-:-:S12]  /*00c0*/  UIMAD UR4, UR4, UR5, URZ ;  /* 0x00000005040472a4 */ /* 0x001fd8000f8e02ff */
.L_x_193:
[----:B------:R-:W0:Y:S02]  /*00d0*/  LDCU UR5, c[0x0][0x3a0] ;  /* 0x00007400ff0577ac */ /* 0x000e240008000800 */
[----:B0-----:R-:W-:-:S09]  /*00e0*/  UISETP.GE.AND UP0, UPT, UR5, 0x1, UPT ;  /* 0x000000010500788c */ /* 0x001fd2000bf06270 */
[----:B------:R-:W-:Y:S05]  /*00f0*/  BRA.U !UP0, `(.L_x_188) ;  /* 0x0000000108b07547 */ /* 0x000fea000b800000 */
[----:B------:R-:W-:-:S07]  /*0100*/  HFMA2 R3, -RZ, RZ, 0, 0 ;  /* 0x00000000ff037431 */ /* 0x000fce00000001ff */
.L_x_192:
[----:B------:R-:W0:Y:S08]  /*0110*/  LDC R0, c[0x0][0x3a0] ;  /* 0x0000e800ff007b82 */ /* 0x000e300000000800 */
[----:B------:R-:W2:Y:S08]  /*0120*/  LDC.64 R8, c[0x0][0x398] ;  /* 0x0000e600ff087b82 */ /* 0x000eb00000000a00 */
[----:B------:R-:W3:Y:S01]  /*0130*/  LDC.64 R10, c[0x0][0x388] ;  /* 0x0000e200ff0a7b82 */ /* 0x000ee20000000a00 */
[----:B0-----:R-:W-:-:S04]  /*0140*/  IMAD R7, R5, R0, R3 ;  /* 0x0000000005077224 */ /* 0x001fc800078e0203 */
[----:B--2---:R-:W-:-:S03]  /*0150*/  IMAD.WIDE R8, R7, 0x4, R8 ;  /* 0x0000000407087825 */ /* 0x004fc600078e0208 */
[----:B------:R-:W0:Y:S03]  /*0160*/  LDC.64 R6, c[0x0][0x3a8] ;  /* 0x0000ea00ff067b82 */ /* 0x000e260000000a00 */
[----:B-1----:R-:W3:Y:S02]  /*0170*/  LDG.E R9, desc[UR6][R8.64] ;  /* 0x0000000608097981 */ /* 0x002ee4000c1e1900 */
[----:B---3--:R-:W-:-:S05]  /*0180*/  IMAD.WIDE R10, R9, 0x4, R10 ;  /* 0x00000004090a7825 */ /* 0x008fca00078e020a */
[----:B------:R-:W2:Y:S01]  /*0190*/  LDG.E R2, desc[UR6][R10.64] ;  /* 0x000000060a027981 */ /* 0x000ea2000c1e1900 */
[----:B------:R-:W-:Y:S01]  /*01a0*/  IMAD R13, R5, R0, R9 ;  /* 0x00000000050d7224 */ /* 0x000fe200078e0209 */
[----:B------:R-:W-:Y:S01]  /*01b0*/  BSSY.RECONVERGENT B0, `(.L_x_189) ;  /* 0x000001a000007945 */ /* 0x000fe20003800200 */
[----:B------:R-:W-:Y:S02]  /*01c0*/  IMAD.MOV.U32 R17, RZ, RZ, 0x1 ;  /* 0x00000001ff117424 */ /* 0x000fe400078e00ff */
[----:B0-----:R-:W-:Y:S02]  /*01d0*/  IMAD.WIDE R6, R13, 0x4, R6 ;  /* 0x000000040d067825 */ /* 0x001fe400078e0206 */
[----:B------:R-:W0:Y:S01]  /*01e0*/  LDC.64 R12, c[0x0][0x390] ;  /* 0x0000e400ff0c7b82 */ /* 0x000e220000000a00 */
[----:B--2---:R-:W-:-:S13]  /*01f0*/  ISETP.GE.AND P0, PT, R2, 0x1, PT ;  /* 0x000000010200780c */ /* 0x004fda0003f06270 */
[----:B0-----:R-:W-:Y:S05]  /*0200*/  @!P0 BRA `(.L_x_190) ;  /* 0x0000000000508947 */ /* 0x001fea0003800000 */
[----:B------:R-:W-:Y:S01]  /*0210*/  IMAD.WIDE R12, R9, 0x4, R12 ;  /* 0x00000004090c7825 */ /* 0x000fe200078e020c */
[----:B------:R-:W0:Y:S04]  /*0220*/  LDC.64 R10, c[0x0][0x380] ;  /* 0x0000e000ff0a7b82 */ /* 0x000e280000000a00 */
[----:B------:R1:W5:Y:S01]  /*0230*/  LDG.E R16, desc[UR6][R12.64] ;  /* 0x000000060c107981 */ /* 0x000362000c1e1900 */
[----:B------:R-:W-:Y:S01]  /*0240*/  MOV R17, 0x1 ;  /* 0x0000000100117802 */ /* 0x000fe20000000f00 */
[----:B------:R-:W-:Y:S02]  /*0250*/  IMAD.MOV.U32 R19, RZ, RZ, RZ ;  /* 0x000000ffff137224 */ /* 0x000fe400078e00ff */
[----:B------:R-:W2:Y:S05]  /*0260*/  LDC.64 R8, c[0x0][0x3a8] ;  /* 0x0000ea00ff087b82 */ /* 0x000eaa0000000a00 */
.L_x_191:
[----:B-1---5:R-:W-:-:S05]  /*0270*/  IADD3 R13, PT, PT, R16, R19, RZ ;  /* 0x00000013100d7210 */ /* 0x022fca0007ffe0ff */
[----:B0-----:R-:W-:-:S06]  /*0280*/  IMAD.WIDE R12, R13, 0x4, R10 ;  /* 0x000000040d0c7825 */ /* 0x001fcc00078e020a */
[----:B------:R-:W3:Y:S02]  /*0290*/  LDG.E R12, desc[UR6][R12.64] ;  /* 0x000000060c0c7981 */ /* 0x000ee4000c1e1900 */
[----:B---3--:R-:W-:-:S04]  /*02a0*/  IMAD R15, R5, R0, R12 ;  /* 0x00000000050f7224 */ /* 0x008fc800078e020c */
[----:B--2---:R-:W-:-:S06]  /*02b0*/  IMAD.WIDE R14, R15, 0x4, R8 ;  /* 0x000000040f0e7825 */ /* 0x004fcc00078e0208 */
[----:B------:R-:W2:Y:S01]  /*02c0*/  LDG.E R14, desc[UR6][R14.64] ;  /* 0x000000060e0e7981 */ /* 0x000ea2000c1e1900 */
[----:B------:R-:W-:Y:S01]  /*02d0*/  VIADD R19, R19, 0x1 ;  /* 0x0000000113137836 */ /* 0x000fe20000000000 */
[C---:B------:R-:W-:Y:S02]  /*02e0*/  IADD3 R4, PT, PT, R17.reuse, 0x1, RZ ;  /* 0x0000000111047810 */ /* 0x040fe40007ffe0ff */
[----:B--2---:R-:W-:-:S04]  /*02f0*/  ISETP.NE.AND P0, PT, R17, R14, PT ;  /* 0x0000000e1100720c */ /* 0x004fc80003f05270 */
[----:B------:R-:W-:-:S04]  /*0300*/  SEL R19, R19, 0x1, P0 ;  /* 0x0000000113137807 */ /* 0x000fc80000000000 */
[----:B------:R-:W-:-:S05]  /*0310*/  ISETP.GE.AND P1, PT, R19, R2, PT ;  /* 0x000000021300720c */ /* 0x000fca0003f26270 */
[----:B------:R-:W-:-:S05]  /*0320*/  @P0 IADD3 R4, PT, PT, R17, RZ, RZ ;  /* 0x000000ff11040210 */ /* 0x000fca0007ffe0ff */
[----:B------:R-:W-:-:S03]  /*0330*/  IMAD.MOV.U32 R17, RZ, RZ, R4 ;  /* 0x000000ffff117224 */ /* 0x000fc600078e0004 */
[----:B------:R-:W-:Y:S05]  /*0340*/  @!P1 BRA `(.L_x_191) ;  /* 0xfffffffc00c89947 */ /* 0x000fea000383ffff */
.L_x_190:
[----:B------:R-:W-:Y:S05]  /*0350*/  BSYNC.RECONVERGENT B0 ;  /* 0x0000000000007941 */ /* 0x000fea0003800200 */
.L_x_189:
[----:B------:R-:W-:Y:S01]  /*0360*/  IADD3 R3, PT, PT, R3, 0x1, RZ ;  /* 0x0000000103037810 */ /* 0x000fe20007ffe0ff */
[----:B------:R0:W-:Y:S01]  /*0370*/  STG.E desc[UR6][R6.64], R17 ;  /* 0x0000001106007986 */ /* 0x0001e2000c101906 */
[----:B------:R-:W-:Y:S05]  /*0380*/  WARPSYNC.ALL ;  /* 0x0000000000007948 */ /* 0x000fea0003800000 */
[----:B------:R-:W-:Y:S01]  /*0390*/  BAR.SYNC.DEFER_BLOCKING 0x0 ;  /* 0x0000000000007b1d */ /* 0x000fe20000010000 */
[----:B------:R-:W-:-:S13]  /*03a0*/  ISETP.NE.AND P0, PT, R3, R0, PT ;  /* 0x000000000300720c */ /* 0x000fda0003f05270 */
[----:B0-----:R-:W-:Y:S05]  /*03b0*/  @P0 BRA `(.L_x_192) ;  /* 0xfffffffc00540947 */ /* 0x001fea000383ffff */
.L_x_188:
[----:B------:R-:W0:Y:S01]  /*03c0*/  LDCU UR5, c[0x0][0x3a4] ;  /* 0x00007480ff0577ac */ /* 0x000e220008000800 */
[----:B------:R-:W-:-:S04]  /*03d0*/  IADD3 R5, PT, PT, R5, UR4, RZ ;  /* 0x0000000405057c10 */ /* 0x000fc8000fffe0ff */
[----:B0-----:R-:W-:-:S13]  /*03e0*/  ISETP.GE.AND P0, PT, R5, UR5, PT ;  /* 0x0000000505007c0c */ /* 0x001fda000bf06270 */
[----:B------:R-:W-:Y:S05]  /*03f0*/  @!P0 BRA `(.L_x_193) ;  /* 0xfffffffc00348947 */ /* 0x000fea000383ffff */
[----:B-1----:R-:W-:Y:S05]  /*0400*/  EXIT ;  /* 0x000000000000794d */ /* 0x002fea0003800000 */
.L_x_194:
        /* <DEDUP_REMOVED lines=15> */
.L_x_264:


//--------------------- .text._Z20PermutationGeneratoriPiii --------------------------
	.section	.text._Z20PermutationGeneratoriPiii,"ax",@progbits
	.align	128
        .global         _Z20PermutationGeneratoriPiii
        .type           _Z20PermutationGeneratoriPiii,@function
        .size           _Z20PermutationGeneratoriPiii,(.L_x_265 - _Z20PermutationGeneratoriPiii)
        .other          _Z20PermutationGeneratoriPiii,@"STO_CUDA_ENTRY STV_DEFAULT"
_Z20PermutationGeneratoriPiii:
.text._Z20PermutationGeneratoriPiii:
[----:B------:R-:W0:Y:S08]  /*0000*/  LDC R1, c[0x0][0x37c] ;  /* 0x0000df00ff017b82 */ /* 0x000e300000000800 */
[----:B------:R-:W1:Y:S01]  /*0010*/  LDC R12, c[0x0][0x360] ;  /* 0x0000d800ff0c7b82 */ /* 0x000e620000000800 */
[----:B------:R-:W2:Y:S01]  /*0020*/  S2R R15, SR_TID.X ;  /* 0x00000000000f7919 */ /* 0x000ea20000002100 */
[----:B0-----:R-:W-:Y:S01]  /*0030*/  VIADD R1, R1, 0xffffffd0 ;  /* 0xffffffd001017836 */ /* 0x001fe20000000000 */
[----:B------:R-:W0:Y:S01]  /*0040*/  LDCU.64 UR6, c[0x0][0x358] ;  /* 0x00006b00ff0677ac */ /* 0x000e220008000a00 */
[----:B------:R-:W-:Y:S01]  /*0050*/  IMAD.MOV.U32 R11, RZ, RZ, -0x75bd8fc ;  /* 0xf8a42704ff0b7424 */ /* 0x000fe200078e00ff */
[----:B------:R-:W-:Y:S01]  /*0060*/  BSSY.RECONVERGENT B0, `(.L_x_195) ;  /* 0x0000264000007945 */ /* 0x000fe20003800200 */
[----:B------:R-:W-:-:S02]  /*0070*/  IMAD.MOV.U32 R8, RZ, RZ, -0x23270784 ;  /* 0xdcd8f87cff087424 */ /* 0x000fc400078e00ff */
[----:B------:R-:W-:Y:S02]  /*0080*/  IMAD.MOV.U32 R7, RZ, RZ, -0x75bd8fc ;  /* 0xf8a42704ff077424 */ /* 0x000fe400078e00ff */
[----:B------:R-:W-:Y:S01]  /*0090*/  IMAD.MOV.U32 R2, RZ, RZ, -0x23270784 ;  /* 0xdcd8f87cff027424 */ /* 0x000fe200078e00ff */
[----:B-1----:R-:W-:-:S05]  /*00a0*/  LOP3.LUT R0, R12, 0xaad26b49, RZ, 0x3c, !PT ;  /* 0xaad26b490c007812 */ /* 0x002fca00078e3cff */
[----:B------:R-:W-:-:S04]  /*00b0*/  IMAD R0, R0, 0x4182bed5, RZ ;  /* 0x4182bed500007824 */ /* 0x000fc800078e02ff */
[C---:B------:R-:W-:Y:S01]  /*00c0*/  VIADD R3, R0.reuse, 0x583f19 ;  /* 0x00583f1900037836 */ /* 0x040fe20000000000 */
[C---:B------:R-:W-:Y:S01]  /*00d0*/  LOP3.LUT R6, R0.reuse, 0x159a55e5, RZ, 0x3c, !PT ;  /* 0x159a55e500067812 */ /* 0x040fe200078e3cff */
[C---:B------:R-:W-:Y:S01]  /*00e0*/  VIADD R4, R0.reuse, 0xd9f6dc18 ;  /* 0xd9f6dc1800047836 */ /* 0x040fe20000000000 */
[----:B--2---:R-:W-:Y:S01]  /*00f0*/  ISETP.NE.AND P0, PT, R15, RZ, PT ;  /* 0x000000ff0f00720c */ /* 0x004fe20003f05270 */
[----:B------:R-:W-:Y:S02]  /*0100*/  IMAD.MOV.U32 R9, RZ, RZ, R3 ;  /* 0x000000ffff097224 */ /* 0x000fe400078e0003 */
[----:B------:R-:W-:Y:S02]  /*0110*/  IMAD.MOV.U32 R10, RZ, RZ, R6 ;  /* 0x000000ffff0a7224 */ /* 0x000fe400078e0006 */
[----:B------:R-:W-:Y:S01]  /*0120*/  VIADD R5, R0, 0x75bcd15 ;  /* 0x075bcd1500057836 */ /* 0x000fe20000000000 */
[----:B------:R1:W-:Y:S04]  /*0130*/  STL.64 [R1+0x10], R8 ;  /* 0x0000100801007387 */ /* 0x0003e80000100a00 */
[----:B------:R1:W-:Y:S04]  /*0140*/  STL.64 [R1+0x8], R10 ;  /* 0x0000080a01007387 */ /* 0x0003e80000100a00 */
[----:B------:R1:W-:Y:S01]  /*0150*/  STL.64 [R1], R4 ;  /* 0x0000000401007387 */ /* 0x0003e20000100a00 */
[----:B0-----:R-:W-:Y:S05]  /*0160*/  @!P0 BRA `(.L_x_196) ;  /* 0x00000024004c8947 */ /* 0x001fea0003800000 */
[----:B------:R-:W-:Y:S02]  /*0170*/  IMAD.MOV.U32 R14, RZ, RZ, RZ ;  /* 0x000000ffff0e7224 */ /* 0x000fe400078e00ff */
[----:B------:R-:W-:Y:S02]  /*0180*/  IMAD.MOV.U32 R13, RZ, RZ, RZ ;  /* 0x000000ffff0d7224 */ /* 0x000fe400078e00ff */
[----:B------:R-:W-:Y:S02]  /*0190*/  IMAD.MOV.U32 R7, RZ, RZ, -0x75bd8fc ;  /* 0xf8a42704ff077424 */ /* 0x000fe400078e00ff */
[----:B------:R-:W-:-:S07]  /*01a0*/  IMAD.MOV.U32 R2, RZ, RZ, -0x23270784 ;  /* 0xdcd8f87cff027424 */ /* 0x000fce00078e00ff */
.L_x_205:
[----:B------:R-:W-:Y:S01]  /*01b0*/  LOP3.LUT R0, R15, 0x3, RZ, 0xc0, !PT ;  /* 0x000000030f007812 */ /* 0x000fe200078ec0ff */
[----:B------:R-:W-:Y:S03]  /*01c0*/  BSSY.RECONVERGENT B1, `(.L_x_197) ;  /* 0x0000247000017945 */ /* 0x000fe60003800200 */
[----:B------:R-:W-:-:S04]  /*01d0*/  ISETP.NE.U32.AND P0, PT, R0, RZ, PT ;  /* 0x000000ff0000720c */ /* 0x000fc80003f05070 */
[----:B------:R-:W-:-:S13]  /*01e0*/  ISETP.NE.AND.EX P0, PT, RZ, RZ, PT, P0 ;  /* 0x000000ffff00720c */ /* 0x000fda0003f05300 */
[----:B0-----:R-:W-:Y:S05]  /*01f0*/  @!P0 BRA `(.L_x_198) ;  /* 0x00000024000c8947 */ /* 0x001fea0003800000 */
[----:B-1----:R-:W0:Y:S01]  /*0200*/  LDC.64 R8, c[0x4][RZ] ;  /* 0x01000000ff087b82 */ /* 0x002e220000000a00 */
[----:B------:R-:W-:Y:S01]  /*0210*/  IMAD.MOV.U32 R0, RZ, RZ, RZ ;  /* 0x000000ffff007224 */ /* 0x000fe200078e00ff */
[----:B------:R-:W-:Y:S02]  /*0220*/  CS2R R2, SRZ ;  /* 0x0000000000027805 */ /* 0x000fe4000001ff00 */
[----:B------:R-:W-:Y:S01]  /*0230*/  CS2R R6, SRZ ;  /* 0x0000000000067805 */ /* 0x000fe2000001ff00 */
[----:B------:R-:W-:Y:S02]  /*0240*/  IMAD.MOV.U32 R5, RZ, RZ, RZ ;  /* 0x000000ffff057224 */ /* 0x000fe400078e00ff */
[----:B0-----:R-:W-:-:S07]  /*0250*/  IMAD.WIDE.U32 R8, R13, 0xc80, R8 ;  /* 0x00000c800d087825 */ /* 0x001fce00078e0008 */
.L_x_200:
[----:B------:R-:W-:-:S06]  /*0260*/  IMAD R16, R0, 0x4, R1 ;  /* 0x0000000400107824 */ /* 0x000fcc00078e0201 */
[----:B------:R-:W5:Y:S01]  /*0270*/  LDL R16, [R16+0x4] ;  /* 0x0000040010107983 */ /* 0x000f620000100800 */
[----:B------:R-:W-:-:S05]  /*0280*/  UMOV UR4, URZ ;  /* 0x000000ff00047c82 */ /* 0x000fca0008000000 */
.L_x_199:
[----:B-----5:R-:W-:Y:S01]  /*0290*/  SHF.R.U32.HI R21, RZ, UR4, R16 ;  /* 0x00000004ff157c19 */ /* 0x020fe20008011610 */
[----:B------:R-:W-:-:S03]  /*02a0*/  IMAD.SHL.U32 R10, R0, 0x20, RZ ;  /* 0x00000020000a7824 */ /* 0x000fc600078e00ff */
[----:B------:R-:W-:Y:S01]  /*02b0*/  LOP3.LUT R11, R21, 0x1, RZ, 0xc0, !PT ;  /* 0x00000001150b7812 */ /* 0x000fe200078ec0ff */
[----:B------:R-:W-:-:S03]  /*02c0*/  VIADD R10, R10, UR4 ;  /* 0x000000040a0a7c36 */ /* 0x000fc60008000000 */
[----:B------:R-:W-:Y:S01]  /*02d0*/  ISETP.NE.U32.AND P0, PT, R11, 0x1, PT ;  /* 0x000000010b00780c */ /* 0x000fe20003f05070 */
[----:B------:R-:W-:-:S03]  /*02e0*/  IMAD R11, R10, 0x5, RZ ;  /* 0x000000050a0b7824 */ /* 0x000fc600078e02ff */
[----:B------:R-:W-:Y:S01]  /*02f0*/  R2P PR, R21, 0x7e ;  /* 0x0000007e15007804 */ /* 0x000fe20000000000 */
[----:B------:R-:W-:-:S08]  /*0300*/  IMAD.WIDE.U32 R10, R11, 0x4, R8 ;  /* 0x000000040b0a7825 */ /* 0x000fd000078e0008 */
[----:B------:R-:W2:Y:S04]  /*0310*/  @!P0 LDG.E R20, desc[UR6][R10.64+0x10] ;  /* 0x000010060a148981 */ /* 0x000ea8000c1e1900 */
[----:B------:R-:W3:Y:S04]  /*0320*/  @P1 LDG.E R22, desc[UR6][R10.64+0x24] ;  /* 0x000024060a161981 */ /* 0x000ee8000c1e1900 */
[----:B------:R-:W4:Y:S04]  /*0330*/  @P2 LDG.E R24, desc[UR6][R10.64+0x38] ;  /* 0x000038060a182981 */ /* 0x000f28000c1e1900 */
[----:B------:R-:W4:Y:S04]  /*0340*/  @P3 LDG.E R26, desc[UR6][R10.64+0x4c] ;  /* 0x00004c060a1a3981 */ /* 0x000f28000c1e1900 */
[----:B------:R-:W4:Y:S04]  /*0350*/  @P4 LDG.E R28, desc[UR6][R10.64+0x60] ;  /* 0x000060060a1c4981 */ /* 0x000f28000c1e1900 */
[----:B------:R-:W4:Y:S04]  /*0360*/  @!P0 LDG.E R18, desc[UR6][R10.64] ;  /* 0x000000060a128981 */ /* 0x000f28000c1e1900 */
[----:B------:R-:W4:Y:S04]  /*0370*/  @!P0 LDG.E R17, desc[UR6][R10.64+0x4] ;  /* 0x000004060a118981 */ /* 0x000f28000c1e1900 */
[----:B------:R-:W4:Y:S04]  /*0380*/  @P5 LDG.E R19, desc[UR6][R10.64+0x74] ;  /* 0x000074060a135981 */ /* 0x000f28000c1e1900 */
[----:B------:R-:W4:Y:S04]  /*0390*/  @P1 LDG.E R23, desc[UR6][R10.64+0x20] ;  /* 0x000020060a171981 */ /* 0x000f28000c1e1900 */
[----:B------:R-:W4:Y:S01]  /*03a0*/  @P3 LDG.E R25, desc[UR6][R10.64+0x48] ;  /* 0x000048060a193981 */ /* 0x000f22000c1e1900 */
[----:B--2---:R-:W-:-:S03]  /*03b0*/  @!P0 LOP3.LUT R3, R3, R20, RZ, 0x3c, !PT ;  /* 0x0000001403038212 */ /* 0x004fc600078e3cff */
[----:B------:R-:W2:Y:S01]  /*03c0*/  @P1 LDG.E R20, desc[UR6][R10.64+0x14] ;  /* 0x000014060a141981 */ /* 0x000ea2000c1e1900 */
[----:B---3--:R-:W-:-:S03]  /*03d0*/  @P1 LOP3.LUT R3, R3, R22, RZ, 0x3c, !PT ;  /* 0x0000001603031212 */ /* 0x008fc600078e3cff */
[----:B------:R-:W3:Y:S01]  /*03e0*/  @P1 LDG.E R22, desc[UR6][R10.64+0x1c] ;  /* 0x00001c060a161981 */ /* 0x000ee2000c1e1900 */
[----:B----4-:R-:W-:-:S03]  /*03f0*/  @P2 LOP3.LUT R3, R3, R24, RZ, 0x3c, !PT ;  /* 0x0000001803032212 */ /* 0x010fc600078e3cff */
[----:B------:R-:W4:Y:S01]  /*0400*/  @P2 LDG.E R24, desc[UR6][R10.64+0x28] ;  /* 0x000028060a182981 */ /* 0x000f22000c1e1900 */
[----:B------:R-:W-:-:S03]  /*0410*/  @P3 LOP3.LUT R3, R3, R26, RZ, 0x3c, !PT ;  /* 0x0000001a03033212 */ /* 0x000fc600078e3cff */
[----:B------:R-:W3:Y:S01]  /*0420*/  @P6 LDG.E R26, desc[UR6][R10.64+0x88] ;  /* 0x000088060a1a6981 */ /* 0x000ee2000c1e1900 */
[----:B------:R-:W-:Y:S02]  /*0430*/  @P4 LOP3.LUT R3, R3, R28, RZ, 0x3c, !PT ;  /* 0x0000001c03034212 */ /* 0x000fe400078e3cff */
[----:B------:R-:W-:Y:S02]  /*0440*/  @!P0 LOP3.LUT R5, R5, R18, RZ, 0x3c, !PT ;  /* 0x0000001205058212 */ /* 0x000fe400078e3cff */
[----:B------:R-:W3:Y:S01]  /*0450*/  @!P0 LDG.E R18, desc[UR6][R10.64+0x8] ;  /* 0x000008060a128981 */ /* 0x000ee2000c1e1900 */
[----:B------:R-:W-:-:S03]  /*0460*/  @!P0 LOP3.LUT R6, R6, R17, RZ, 0x3c, !PT ;  /* 0x0000001106068212 */ /* 0x000fc600078e3cff */
[----:B------:R-:W3:Y:S01]  /*0470*/  @!P0 LDG.E R17, desc[UR6][R10.64+0xc] ;  /* 0x00000c060a118981 */ /* 0x000ee2000c1e1900 */
[----:B------:R-:W-:-:S03]  /*0480*/  @P5 LOP3.LUT R3, R3, R19, RZ, 0x3c, !PT ;  /* 0x0000001303035212 */ /* 0x000fc600078e3cff */
[----:B------:R-:W3:Y:S01]  /*0490*/  @P1 LDG.E R19, desc[UR6][R10.64+0x18] ;  /* 0x000018060a131981 */ /* 0x000ee2000c1e1900 */
[----:B--2---:R-:W-:-:S03]  /*04a0*/  @P1 LOP3.LUT R5, R5, R20, RZ, 0x3c, !PT ;  /* 0x0000001405051212 */ /* 0x004fc600078e3cff */
[----:B------:R-:W2:Y:S01]  /*04b0*/  @P3 LDG.E R20, desc[UR6][R10.64+0x3c] ;  /* 0x00003c060a143981 */ /* 0x000ea2000c1e1900 */
[----:B----4-:R-:W-:-:S03]  /*04c0*/  @P2 LOP3.LUT R5, R5, R24, RZ, 0x3c, !PT ;  /* 0x0000001805052212 */ /* 0x010fc600078e3cff */
[----:B------:R-:W4:Y:S01]  /*04d0*/  @P4 LDG.E R24, desc[UR6][R10.64+0x50] ;  /* 0x000050060a184981 */ /* 0x000f22000c1e1900 */
[----:B---3--:R-:W-:-:S03]  /*04e0*/  @!P0 LOP3.LUT R7, R7, R18, RZ, 0x3c, !PT ;  /* 0x0000001207078212 */ /* 0x008fc600078e3cff */
[----:B------:R-:W3:Y:S01]  /*04f0*/  @P2 LDG.E R18, desc[UR6][R10.64+0x30] ;  /* 0x000030060a122981 */ /* 0x000ee2000c1e1900 */
[----:B------:R-:W-:-:S03]  /*0500*/  @!P0 LOP3.LUT R2, R2, R17, RZ, 0x3c, !PT ;  /* 0x0000001102028212 */ /* 0x000fc600078e3cff */
[----:B------:R-:W3:Y:S01]  /*0510*/  @P2 LDG.E R17, desc[UR6][R10.64+0x2c] ;  /* 0x00002c060a112981 */ /* 0x000ee2000c1e1900 */
[----:B------:R-:W-:-:S03]  /*0520*/  @P1 LOP3.LUT R6, R6, R19, RZ, 0x3c, !PT ;  /* 0x0000001306061212 */ /* 0x000fc600078e3cff */
[----:B------:R-:W3:Y:S01]  /*0530*/  @P2 LDG.E R19, desc[UR6][R10.64+0x34] ;  /* 0x000034060a132981 */ /* 0x000ee2000c1e1900 */
[----:B------:R-:W-:Y:S02]  /*0540*/  @P1 LOP3.LUT R7, R7, R22, RZ, 0x3c, !PT ;  /* 0x0000001607071212 */ /* 0x000fe400078e3cff */
[----:B------:R-:W-:Y:S01]  /*0550*/  @P1 LOP3.LUT R2, R2, R23, RZ, 0x3c, !PT ;  /* 0x0000001702021212 */ /* 0x000fe200078e3cff */
[----:B------:R-:W3:Y:S04]  /*0560*/  @P3 LDG.E R22, desc[UR6][R10.64+0x44] ;  /* 0x000044060a163981 */ /* 0x000ee8000c1e1900 */
[----:B------:R-:W3:Y:S01]  /*0570*/  @P3 LDG.E R23, desc[UR6][R10.64+0x40] ;  /* 0x000040060a173981 */ /* 0x000ee2000c1e1900 */
[----:B--2---:R-:W-:-:S03]  /*0580*/  @P3 LOP3.LUT R5, R5, R20, RZ, 0x3c, !PT ;  /* 0x0000001405053212 */ /* 0x004fc600078e3cff */
[----:B------:R-:W2:Y:S01]  /*0590*/  @P5 LDG.E R20, desc[UR6][R10.64+0x64] ;  /* 0x000064060a145981 */ /* 0x000ea2000c1e1900 */
[----:B----4-:R-:W-:-:S03]  /*05a0*/  @P4 LOP3.LUT R5, R5, R24, RZ, 0x3c, !PT ;  /* 0x0000001805054212 */ /* 0x010fc600078e3cff */
[----:B------:R-:W4:Y:S01]  /*05b0*/  @P6 LDG.E R24, desc[UR6][R10.64+0x78] ;  /* 0x000078060a186981 */ /* 0x000f22000c1e1900 */
[----:B---3--:R-:W-:-:S03]  /*05c0*/  @P2 LOP3.LUT R7, R7, R18, RZ, 0x3c, !PT ;  /* 0x0000001207072212 */ /* 0x008fc600078e3cff */
[----:B------:R-:W3:Y:S01]  /*05d0*/  @P4 LDG.E R18, desc[UR6][R10.64+0x58] ;  /* 0x000058060a124981 */ /* 0x000ee2000c1e1900 */
[----:B------:R-:W-:-:S03]  /*05e0*/  @P2 LOP3.LUT R6, R6, R17, RZ, 0x3c, !PT ;  /* 0x0000001106062212 */ /* 0x000fc600078e3cff */
[----:B------:R-:W3:Y:S01]  /*05f0*/  @P4 LDG.E R17, desc[UR6][R10.64+0x54] ;  /* 0x000054060a114981 */ /* 0x000ee2000c1e1900 */
[----:B------:R-:W-:-:S03]  /*0600*/  @P2 LOP3.LUT R2, R2, R19, RZ, 0x3c, !PT ;  /* 0x0000001302022212 */ /* 0x000fc600078e3cff */
[----:B------:R-:W3:Y:S01]  /*0610*/  @P4 LDG.E R19, desc[UR6][R10.64+0x5c] ;  /* 0x00005c060a134981 */ /* 0x000ee2000c1e1900 */
[----:B------:R-:W-:Y:S02]  /*0620*/  @P3 LOP3.LUT R7, R7, R22, RZ, 0x3c, !PT ;  /* 0x0000001607073212 */ /* 0x000fe400078e3cff */
[----:B------:R-:W-:Y:S01]  /*0630*/  @P3 LOP3.LUT R2, R2, R25, RZ, 0x3c, !PT ;  /* 0x0000001902023212 */ /* 0x000fe200078e3cff */
[----:B------:R-:W3:Y:S01]  /*0640*/  @P5 LDG.E R22, desc[UR6][R10.64+0x6c] ;  /* 0x00006c060a165981 */ /* 0x000ee2000c1e1900 */
[----:B------:R-:W-:-:S03]  /*0650*/  @P3 LOP3.LUT R6, R6, R23, RZ, 0x3c, !PT ;  /* 0x0000001706063212 */ /* 0x000fc600078e3cff */
[----:B------:R-:W3:Y:S04]  /*0660*/  @P5 LDG.E R23, desc[UR6][R10.64+0x68] ;  /* 0x000068060a175981 */ /* 0x000ee8000c1e1900 */
[----:B------:R-:W3:Y:S01]  /*0670*/  @P5 LDG.E R25, desc[UR6][R10.64+0x70] ;  /* 0x000070060a195981 */ /* 0x000ee2000c1e1900 */
[----:B------:R-:W-:Y:S02]  /*0680*/  LOP3.LUT P0, RZ, R21, 0x80, RZ, 0xc0, !PT ;  /* 0x0000008015ff7812 */ /* 0x000fe4000780c0ff */
[----:B--2---:R-:W-:-:S11]  /*0690*/  @P5 LOP3.LUT R5, R5, R20, RZ, 0x3c, !PT ;  /* 0x0000001405055212 */ /* 0x004fd600078e3cff */
        /* <DEDUP_REMOVED lines=15> */
[----:B------:R-:W-:Y:S02]  /*0790*/  @P6 LOP3.LUT R3, R3, R26, RZ, 0x3c, !PT ;  /* 0x0000001a03036212 */ /* 0x000fe400078e3cff */
[----:B--2---:R-:W-:Y:S02]  /*07a0*/  @P0 LOP3.LUT R5, R5, R20, RZ, 0x3c, !PT ;  /* 0x0000001405050212 */ /* 0x004fe400078e3cff */
[----:B----4-:R-:W-:Y:S02]  /*07b0*/  @P0 LOP3.LUT R3, R3, R24, RZ, 0x3c, !PT ;  /* 0x0000001803030212 */ /* 0x010fe400078e3cff */
[----:B---3--:R-:W-:Y:S02]  /*07c0*/  @P6 LOP3.LUT R7, R7, R18, RZ, 0x3c, !PT ;  /* 0x0000001207076212 */ /* 0x008fe400078e3cff */
[----:B------:R-:W-:Y:S02]  /*07d0*/  @P6 LOP3.LUT R6, R6, R17, RZ, 0x3c, !PT ;  /* 0x0000001106066212 */ /* 0x000fe400078e3cff */
[----:B------:R-:W-:-:S02]  /*07e0*/  @P6 LOP3.LUT R2, R2, R19, RZ, 0x3c, !PT ;  /* 0x0000001302026212 */ /* 0x000fc400078e3cff */
[----:B------:R-:W-:Y:S02]  /*07f0*/  @P0 LOP3.LUT R7, R7, R22, RZ, 0x3c, !PT ;  /* 0x0000001607070212 */ /* 0x000fe400078e3cff */
[----:B------:R-:W-:Y:S02]  /*0800*/  @P0 LOP3.LUT R6, R6, R23, RZ, 0x3c, !PT ;  /* 0x0000001706060212 */ /* 0x000fe400078e3cff */
[----:B------:R-:W-:Y:S02]  /*0810*/  @P0 LOP3.LUT R2, R2, R25, RZ, 0x3c, !PT ;  /* 0x0000001902020212 */ /* 0x000fe400078e3cff */
[----:B------:R-:W-:-:S13]  /*0820*/  R2P PR, R21.B1, 0x7f ;  /* 0x0000007f15007804 */ /* 0x000fda0000001000 */
[----:B------:R-:W2:Y:S04]  /*0830*/  @P0 LDG.E R18, desc[UR6][R10.64+0xa0] ;  /* 0x0000a0060a120981 */ /* 0x000ea8000c1e1900 */
[----:B------:R-:W3:Y:S04]  /*0840*/  @P0 LDG.E R17, desc[UR6][R10.64+0xa4] ;  /* 0x0000a4060a110981 */ /* 0x000ee8000c1e1900 */
[----:B------:R-:W4:Y:S04]  /*0850*/  @P0 LDG.E R20, desc[UR6][R10.64+0xa8] ;  /* 0x0000a8060a140981 */ /* 0x000f28000c1e1900 */
[----:B------:R-:W4:Y:S04]  /*0860*/  @P0 LDG.E R19, desc[UR6][R10.64+0xac] ;  /* 0x0000ac060a130981 */ /* 0x000f28000c1e1900 */
[----:B------:R-:W4:Y:S04]  /*0870*/  @P0 LDG.E R22, desc[UR6][R10.64+0xb0] ;  /* 0x0000b0060a160981 */ /* 0x000f28000c1e1900 */
[----:B------:R-:W4:Y:S04]  /*0880*/  @P1 LDG.E R24, desc[UR6][R10.64+0xb4] ;  /* 0x0000b4060a181981 */ /* 0x000f28000c1e1900 */
[----:B------:R-:W4:Y:S04]  /*0890*/  @P1 LDG.E R26, desc[UR6][R10.64+0xbc] ;  /* 0x0000bc060a1a1981 */ /* 0x000f28000c1e1900 */
[----:B------:R-:W4:Y:S04]  /*08a0*/  @P1 LDG.E R23, desc[UR6][R10.64+0xb8] ;  /* 0x0000b8060a171981 */ /* 0x000f28000c1e1900 */
[----:B------:R-:W4:Y:S04]  /*08b0*/  @P1 LDG.E R28, desc[UR6][R10.64+0xc4] ;  /* 0x0000c4060a1c1981 */ /* 0x000f28000c1e1900 */
[----:B------:R-:W4:Y:S01]  /*08c0*/  @P1 LDG.E R25, desc[UR6][R10.64+0xc0] ;  /* 0x0000c0060a191981 */ /* 0x000f22000c1e1900 */
[----:B--2---:R-:W-:-:S03]  /*08d0*/  @P0 LOP3.LUT R5, R5, R18, RZ, 0x3c, !PT ;  /* 0x0000001205050212 */ /* 0x004fc600078e3cff */
[----:B------:R-:W2:Y:S01]  /*08e0*/  @P2 LDG.E R18, desc[UR6][R10.64+0xc8] ;  /* 0x0000c8060a122981 */ /* 0x000ea2000c1e1900 */
[----:B---3--:R-:W-:-:S03]  /*08f0*/  @P0 LOP3.LUT R6, R6, R17, RZ, 0x3c, !PT ;  /* 0x0000001106060212 */ /* 0x008fc600078e3cff */
[----:B------:R-:W3:Y:S01]  /*0900*/  @P2 LDG.E R17, desc[UR6][R10.64+0xcc] ;  /* 0x0000cc060a112981 */ /* 0x000ee2000c1e1900 */
[----:B----4-:R-:W-:-:S03]  /*0910*/  @P0 LOP3.LUT R7, R7, R20, RZ, 0x3c, !PT ;  /* 0x0000001407070212 */ /* 0x010fc600078e3cff */
[----:B------:R-:W4:Y:S01]  /*0920*/  @P3 LDG.E R20, desc[UR6][R10.64+0xec] ;  /* 0x0000ec060a143981 */ /* 0x000f22000c1e1900 */
[----:B------:R-:W-:-:S03]  /*0930*/  @P0 LOP3.LUT R2, R2, R19, RZ, 0x3c, !PT ;  /* 0x0000001302020212 */ /* 0x000fc600078e3cff */
[----:B------:R-:W4:Y:S01]  /*0940*/  @P2 LDG.E R19, desc[UR6][R10.64+0xd4] ;  /* 0x0000d4060a132981 */ /* 0x000f22000c1e1900 */
[----:B------:R-:W-:Y:S02]  /*0950*/  @P0 LOP3.LUT R3, R3, R22, RZ, 0x3c, !PT ;  /* 0x0000001603030212 */ /* 0x000fe400078e3cff */
[----:B------:R-:W-:Y:S01]  /*0960*/  LOP3.LUT P0, RZ, R21, 0x8000, RZ, 0xc0, !PT ;  /* 0x0000800015ff7812 */ /* 0x000fe2000780c0ff */
[----:B------:R-:W4:Y:S01]  /*0970*/  @P2 LDG.E R22, desc[UR6][R10.64+0xd0] ;  /* 0x0000d0060a162981 */ /* 0x000f22000c1e1900 */
[----:B------:R-:W-:-:S03]  /*0980*/  @P1 LOP3.LUT R5, R5, R24, RZ, 0x3c, !PT ;  /* 0x0000001805051212 */ /* 0x000fc600078e3cff */
[----:B------:R-:W4:Y:S01]  /*0990*/  @P3 LDG.E R21, desc[UR6][R10.64+0xe0] ;  /* 0x0000e0060a153981 */ /* 0x000f22000c1e1900 */
[----:B------:R-:W-:-:S03]  /*09a0*/  @P1 LOP3.LUT R7, R7, R26, RZ, 0x3c, !PT ;  /* 0x0000001a07071212 */ /* 0x000fc600078e3cff */
[----:B------:R-:W4:Y:S01]  /*09b0*/  @P2 LDG.E R24, desc[UR6][R10.64+0xd8] ;  /* 0x0000d8060a182981 */ /* 0x000f22000c1e1900 */
[----:B------:R-:W-:-:S03]  /*09c0*/  @P1 LOP3.LUT R6, R6, R23, RZ, 0x3c, !PT ;  /* 0x0000001706061212 */ /* 0x000fc600078e3cff */
[----:B------:R-:W4:Y:S01]  /*09d0*/  @P3 LDG.E R26, desc[UR6][R10.64+0xdc] ;  /* 0x0000dc060a1a3981 */ /* 0x000f22000c1e1900 */
[----:B------:R-:W-:-:S03]  /*09e0*/  @P1 LOP3.LUT R3, R3, R28, RZ, 0x3c, !PT ;  /* 0x0000001c03031212 */ /* 0x000fc600078e3cff */
[----:B------:R-:W4:Y:S04]  /*09f0*/  @P3 LDG.E R28, desc[UR6][R10.64+0xe4] ;  /* 0x0000e4060a1c3981 */ /* 0x000f28000c1e1900 */
[----:B------:R-:W4:Y:S01]  /*0a00*/  @P3 LDG.E R23, desc[UR6][R10.64+0xe8] ;  /* 0x0000e8060a173981 */ /* 0x000f22000c1e1900 */
[----:B--2---:R-:W-:-:S03]  /*0a10*/  @P2 LOP3.LUT R5, R5, R18, RZ, 0x3c, !PT ;  /* 0x0000001205052212 */ /* 0x004fc600078e3cff */
[----:B------:R-:W2:Y:S01]  /*0a20*/  @P4 LDG.E R18, desc[UR6][R10.64+0xf0] ;  /* 0x0000f0060a124981 */ /* 0x000ea2000c1e1900 */
[----:B---3--:R-:W-:Y:S02]  /*0a30*/  @P2 LOP3.LUT R6, R6, R17, RZ, 0x3c, !PT ;  /* 0x0000001106062212 */ /* 0x008fe400078e3cff */
[----:B------:R-:W-:Y:S01]  /*0a40*/  @P1 LOP3.LUT R2, R2, R25, RZ, 0x3c, !PT ;  /* 0x0000001902021212 */ /* 0x000fe200078e3cff */
[----:B------:R-:W3:Y:S03]  /*0a50*/  @P5 LDG.E R17, desc[UR6][R10.64+0x110] ;  /* 0x000110060a115981 */ /* 0x000ee6000c1e1900 */
[----:B----4-:R-:W-:Y:S02]  /*0a60*/  @P2 LOP3.LUT R2, R2, R19, RZ, 0x3c, !PT ;  /* 0x0000001302022212 */ /* 0x010fe400078e3cff */
[----:B------:R-:W4:Y:S01]  /*0a70*/  @P4 LDG.E R19, desc[UR6][R10.64+0xf4] ;  /* 0x0000f4060a134981 */ /* 0x000f22000c1e1900 */
        /* <DEDUP_REMOVED lines=12> */
[----:B--2---:R-:W-:-:S03]  /*0b40*/  @P4 LOP3.LUT R5, R5, R18, RZ, 0x3c, !PT ;  /* 0x0000001205054212 */ /* 0x004fc600078e3cff */
[----:B------:R-:W2:Y:S01]  /*0b50*/  @P5 LDG.E R18, desc[UR6][R10.64+0x114] ;  /* 0x000114060a125981 */ /* 0x000ea2000c1e1900 */
[----:B------:R-:W-:-:S03]  /*0b60*/  @P3 LOP3.LUT R3, R3, R20, RZ, 0x3c, !PT ;  /* 0x0000001403033212 */ /* 0x000fc600078e3cff */
[----:B------:R-:W2:Y:S01]  /*0b70*/  @P6 LDG.E R20, desc[UR6][R10.64+0x118] ;  /* 0x000118060a146981 */ /* 0x000ea2000c1e1900 */
[----:B----4-:R-:W-:-:S03]  /*0b80*/  @P4 LOP3.LUT R6, R6, R19, RZ, 0x3c, !PT ;  /* 0x0000001306064212 */ /* 0x010fc600078e3cff */
[----:B------:R-:W4:Y:S01]  /*0b90*/  @P6 LDG.E R19, desc[UR6][R10.64+0x11c] ;  /* 0x00011c060a136981 */ /* 0x000f22000c1e1900 */
[----:B---3--:R-:W-:-:S03]  /*0ba0*/  @P4 LOP3.LUT R7, R7, R22, RZ, 0x3c, !PT ;  /* 0x0000001607074212 */ /* 0x008fc600078e3cff */
[----:B------:R-:W3:Y:S01]  /*0bb0*/  @P6 LDG.E R22, desc[UR6][R10.64+0x120] ;  /* 0x000120060a166981 */ /* 0x000ee2000c1e1900 */
[----:B------:R-:W-:-:S03]  /*0bc0*/  @P4 LOP3.LUT R2, R2, R21, RZ, 0x3c, !PT ;  /* 0x0000001502024212 */ /* 0x000fc600078e3cff */
[----:B------:R-:W3:Y:S01]  /*0bd0*/  @P0 LDG.E R21, desc[UR6][R10.64+0x130] ;  /* 0x000130060a150981 */ /* 0x000ee2000c1e1900 */
[----:B------:R-:W-:Y:S02]  /*0be0*/  @P4 LOP3.LUT R3, R3, R24, RZ, 0x3c, !PT ;  /* 0x0000001803034212 */ /* 0x000fe400078e3cff */
[----:B------:R-:W-:Y:S01]  /*0bf0*/  @P5 LOP3.LUT R2, R2, R17, RZ, 0x3c, !PT ;  /* 0x0000001102025212 */ /* 0x000fe200078e3cff */
[----:B------:R-:W3:Y:S01]  /*0c00*/  @P6 LDG.E R24, desc[UR6][R10.64+0x128] ;  /* 0x000128060a186981 */ /* 0x000ee2000c1e1900 */
[----:B------:R-:W-:-:S03]  /*0c10*/  @P5 LOP3.LUT R5, R5, R26, RZ, 0x3c, !PT ;  /* 0x0000001a05055212 */ /* 0x000fc600078e3cff */
[----:B------:R-:W3:Y:S01]  /*0c20*/  @P6 LDG.E R17, desc[UR6][R10.64+0x124] ;  /* 0x000124060a116981 */ /* 0x000ee2000c1e1900 */
[----:B------:R-:W-:-:S03]  /*0c30*/  @P5 LOP3.LUT R7, R7, R28, RZ, 0x3c, !PT ;  /* 0x0000001c07075212 */ /* 0x000fc600078e3cff */
[----:B------:R-:W3:Y:S01]  /*0c40*/  @P0 LDG.E R26, desc[UR6][R10.64+0x12c] ;  /* 0x00012c060a1a0981 */ /* 0x000ee2000c1e1900 */
[----:B------:R-:W-:-:S03]  /*0c50*/  @P5 LOP3.LUT R6, R6, R23, RZ, 0x3c, !PT ;  /* 0x0000001706065212 */ /* 0x000fc600078e3cff */
[----:B------:R-:W3:Y:S04]  /*0c60*/  @P0 LDG.E R28, desc[UR6][R10.64+0x13c] ;  /* 0x00013c060a1c0981 */ /* 0x000ee8000c1e1900 */
[----:B------:R-:W3:Y:S01]  /*0c70*/  @P0 LDG.E R23, desc[UR6][R10.64+0x138] ;  /* 0x000138060a170981 */ /* 0x000ee2000c1e1900 */
[----:B--2---:R-:W-:-:S03]  /*0c80*/  @P5 LOP3.LUT R3, R3, R18, RZ, 0x3c, !PT ;  /* 0x0000001203035212 */ /* 0x004fc600078e3cff */
[----:B------:R-:W2:Y:S01]  /*0c90*/  @P0 LDG.E R18, desc[UR6][R10.64+0x134] ;  /* 0x000134060a120981 */ /* 0x000ea2000c1e1900 */
[----:B------:R-:W-:-:S04]  /*0ca0*/  UIADD3 UR4, UPT, UPT, UR4, 0x10, URZ ;  /* 0x0000001004047890 */ /* 0x000fc8000fffe0ff */
[----:B------:R-:W-:Y:S01]  /*0cb0*/  UISETP.NE.AND UP0, UPT, UR4, 0x20, UPT ;  /* 0x000000200400788c */ /* 0x000fe2000bf05270 */
[----:B------:R-:W-:Y:S02]  /*0cc0*/  @P6 LOP3.LUT R5, R5, R20, RZ, 0x3c, !PT ;  /* 0x0000001405056212 */ /* 0x000fe400078e3cff */
[----:B----4-:R-:W-:Y:S02]  /*0cd0*/  @P6 LOP3.LUT R6, R6, R19, RZ, 0x3c, !PT ;  /* 0x0000001306066212 */ /* 0x010fe400078e3cff */
[----:B---3--:R-:W-:Y:S02]  /*0ce0*/  @P6 LOP3.LUT R7, R7, R22, RZ, 0x3c, !PT ;  /* 0x0000001607076212 */ /* 0x008fe400078e3cff */
[----:B------:R-:W-:Y:S02]  /*0cf0*/  @P0 LOP3.LUT R6, R6, R21, RZ, 0x3c, !PT ;  /* 0x0000001506060212 */ /* 0x000fe400078e3cff */
[----:B------:R-:W-:Y:S02]  /*0d00*/  @P6 LOP3.LUT R3, R3, R24, RZ, 0x3c, !PT ;  /* 0x0000001803036212 */ /* 0x000fe400078e3cff */
[----:B------:R-:W-:-:S02]  /*0d10*/  @P6 LOP3.LUT R2, R2, R17, RZ, 0x3c, !PT ;  /* 0x0000001102026212 */ /* 0x000fc400078e3cff */
[----:B------:R-:W-:Y:S02]  /*0d20*/  @P0 LOP3.LUT R5, R5, R26, RZ, 0x3c, !PT ;  /* 0x0000001a05050212 */ /* 0x000fe400078e3cff */
[----:B------:R-:W-:Y:S02]  /*0d30*/  @P0 LOP3.LUT R3, R3, R28, RZ, 0x3c, !PT ;  /* 0x0000001c03030212 */ /* 0x000fe400078e3cff */
[----:B------:R-:W-:Y:S02]  /*0d40*/  @P0 LOP3.LUT R2, R2, R23, RZ, 0x3c, !PT ;  /* 0x0000001702020212 */ /* 0x000fe400078e3cff */
[----:B--2---:R-:W-:Y:S01]  /*0d50*/  @P0 LOP3.LUT R7, R7, R18, RZ, 0x3c, !PT ;  /* 0x0000001207070212 */ /* 0x004fe200078e3cff */
[----:B------:R-:W-:Y:S06]  /*0d60*/  BRA.U UP0, `(.L_x_199) ;  /* 0xfffffff500487547 */ /* 0x000fec000b83ffff */
[----:B------:R-:W-:-:S05]  /*0d70*/  VIADD R0, R0, 0x1 ;  /* 0x0000000100007836 */ /* 0x000fca0000000000 */
[----:B------:R-:W-:-:S13]  /*0d80*/  ISETP.NE.AND P0, PT, R0, 0x5, PT ;  /* 0x000000050000780c */ /* 0x000fda0003f05270 */
[----:B------:R-:W-:Y:S05]  /*0d90*/  @P0 BRA `(.L_x_200) ;  /* 0xfffffff400300947 */ /* 0x000fea000383ffff */
[----:B------:R-:W-:Y:S01]  /*0da0*/  LOP3.LUT R0, R15, 0x3, RZ, 0xc0, !PT ;  /* 0x000000030f007812 */ /* 0x000fe200078ec0ff */
[----:B------:R0:W-:Y:S03]  /*0db0*/  STL [R1+0x4], R5 ;  /* 0x0000040501007387 */ /* 0x0001e60000100800 */
[----:B------:R-:W-:Y:S01]  /*0dc0*/  ISETP.NE.U32.AND P0, PT, R0, 0x1, PT ;  /* 0x000000010000780c */ /* 0x000fe20003f05070 */
[----:B------:R0:W-:Y:S03]  /*0dd0*/  STL.64 [R1+0x8], R6 ;  /* 0x0000080601007387 */ /* 0x0001e60000100a00 */
[----:B------:R-:W-:Y:S01]  /*0de0*/  ISETP.NE.AND.EX P0, PT, RZ, RZ, PT, P0 ;  /* 0x000000ffff00720c */ /* 0x000fe20003f05300 */
[----:B------:R0:W-:-:S12]  /*0df0*/  STL.64 [R1+0x10], R2 ;  /* 0x0000100201007387 */ /* 0x0001d80000100a00 */
[----:B0-----:R-:W-:Y:S05]  /*0e00*/  @!P0 BRA `(.L_x_198) ;  /* 0x0000001800088947 */ /* 0x001fea0003800000 */
[----:B------:R-:W-:Y:S01]  /*0e10*/  UMOV UR4, URZ ;  /* 0x000000ff00047c82 */ /* 0x000fe20008000000 */
[----:B------:R-:W-:Y:S01]  /*0e20*/  UMOV UR5, URZ ;  /* 0x000000ff00057c82 */ /* 0x000fe20008000000 */
[----:B------:R-:W-:Y:S02]  /*0e30*/  IMAD.MOV.U32 R0, RZ, RZ, RZ ;  /* 0x000000ffff007224 */ /* 0x000fe400078e00ff */
[----:B------:R-:W-:Y:S02]  /*0e40*/  IMAD.MOV.U32 R5, RZ, RZ, RZ ;  /* 0x000000ffff057224 */ /* 0x000fe400078e00ff */
[----:B------:R-:W-:Y:S02]  /*0e50*/  IMAD.U32 R3, RZ, RZ, UR4 ;  /* 0x00000004ff037e24 */ /* 0x000fe4000f8e00ff */
[----:B------:R-:W-:Y:S02]  /*0e60*/  IMAD.U32 R2, RZ, RZ, UR5 ;  /* 0x00000005ff027e24 */ /* 0x000fe4000f8e00ff */
[----:B------:R-:W-:-:S02]  /*0e70*/  IMAD.U32 R7, RZ, RZ, UR4 ;  /* 0x00000004ff077e24 */ /* 0x000fc4000f8e00ff */
[----:B------:R-:W-:-:S07]  /*0e80*/  IMAD.U32 R6, RZ, RZ, UR5 ;  /* 0x00000005ff067e24 */ /* 0x000fce000f8e00ff */
.L_x_202:
[----:B------:R-:W-:-:S06]  /*0e90*/  IMAD R16, R0, 0x4, R1 ;  /* 0x0000000400107824 */ /* 0x000fcc00078e0201 */
[----:B------:R-:W5:Y:S01]  /*0ea0*/  LDL R16, [R16+0x4] ;  /* 0x0000040010107983 */ /* 0x000f620000100800 */
[----:B------:R-:W-:-:S05]  /*0eb0*/  UMOV UR4, URZ ;  /* 0x000000ff00047c82 */ /* 0x000fca0008000000 */
.L_x_201:
        /* <DEDUP_REMOVED lines=183> */
[----:B0-----:R-:W-:Y:S05]  /*1a30*/  @P0 BRA `(.L_x_198) ;  /* 0x0000000800fc0947 */ /* 0x001fea0003800000 */
        /* <DEDUP_REMOVED lines=8> */
.L_x_204:
[----:B------:R-:W-:-:S06]  /*1ac0*/  IMAD R16, R0, 0x4, R1 ;  /* 0x0000000400107824 */ /* 0x000fcc00078e0201 */
[----:B------:R-:W5:Y:S01]  /*1ad0*/  LDL R16, [R16+0x4] ;  /* 0x0000040010107983 */ /* 0x000f620000100800 */
[----:B------:R-:W-:-:S05]  /*1ae0*/  UMOV UR4, URZ ;  /* 0x000000ff00047c82 */ /* 0x000fca0008000000 */
.L_x_203:
        /* <DEDUP_REMOVED lines=177> */
[----:B------:R0:W-:Y:S04]  /*2600*/  STL [R1+0x4], R5 ;  /* 0x0000040501007387 */ /* 0x0001e80000100800 */
[----:B------:R0:W-:Y:S04]  /*2610*/  STL.64 [R1+0x8], R6 ;  /* 0x0000080601007387 */ /* 0x0001e80000100a00 */
[----:B------:R0:W-:Y:S02]  /*2620*/  STL.64 [R1+0x10], R2 ;  /* 0x0000100201007387 */ /* 0x0001e40000100a00 */
.L_x_198:
[----:B------:R-:W-:Y:S05]  /*2630*/  BSYNC.RECONVERGENT B1 ;  /* 0x0000000000017941 */ /* 0x000fea0003800200 */
.L_x_197:
[----:B------:R-:W-:Y:S01]  /*2640*/  ISETP.GT.U32.AND P0, PT, R15, 0x3, PT ;  /* 0x000000030f00780c */ /* 0x000fe20003f04070 */
[----:B------:R-:W-:Y:S01]  /*2650*/  VIADD R13, R13, 0x1 ;  /* 0x000000010d0d7836 */ /* 0x000fe20000000000 */
[--C-:B------:R-:W-:Y:S02]  /*2660*/  SHF.R.U64 R15, R15, 0x2, R14.reuse ;  /* 0x000000020f0f7819 */ /* 0x100fe4000000120e */
[----:B------:R-:W-:Y:S02]  /*2670*/  ISETP.GT.U32.AND.EX P0, PT, R14, RZ, PT, P0 ;  /* 0x000000ff0e00720c */ /* 0x000fe40003f04100 */
[----:B------:R-:W-:-:S11]  /*2680*/  SHF.R.U32.HI R14, RZ, 0x2, R14 ;  /* 0x00000002ff0e7819 */ /* 0x000fd6000001160e */
[----:B------:R-:W-:Y:S05]  /*2690*/  @P0 BRA `(.L_x_205) ;  /* 0xffffffd800c40947 */ /* 0x000fea000383ffff */
.L_x_196:
[----:B------:R-:W-:Y:S05]  /*26a0*/  BSYNC.RECONVERGENT B0 ;  /* 0x0000000000007941 */ /* 0x000fea0003800200 */
.L_x_195:
[----:B------:R-:W2:Y:S01]  /*26b0*/  S2R R13, SR_TID.X ;  /* 0x00000000000d7919 */ /* 0x000ea20000002100 */
[----:B------:R-:W2:Y:S01]  /*26c0*/  S2UR UR4, SR_CTAID.X ;  /* 0x00000000000479c3 */ /* 0x000ea20000002500 */
[----:B------:R-:W1:Y:S01]  /*26d0*/  LDCU UR9, c[0x0][0x380] ;  /* 0x00007000ff0977ac */ /* 0x000e620008000800 */
[----:B------:R-:W-:Y:S01]  /*26e0*/  BSSY.RECONVERGENT B0, `(.L_x_206) ;  /* 0x00000a3000007945 */ /* 0x000fe20003800200 */
[----:B------:R-:W3:Y:S01]  /*26f0*/  LDCU UR8, c[0x0][0x390] ;  /* 0x00007200ff0877ac */ /* 0x000ee20008000800 */
[----:B------:R-:W4:Y:S01]  /*2700*/  LDCU UR5, c[0x0][0x370] ;  /* 0x00006e00ff0577ac */ /* 0x000f220008000800 */
[----:B-1----:R-:W-:-:S04]  /*2710*/  IMAD.U32 R10, RZ, RZ, UR9 ;  /* 0x00000009ff0a7e24 */ /* 0x002fc8000f8e00ff */
[----:B---3--:R-:W-:Y:S02]  /*2720*/  IMAD R0, R10, UR8, RZ ;  /* 0x000000080a007c24 */ /* 0x008fe4000f8e02ff */
[C---:B----4-:R-:W-:Y:S02]  /*2730*/  IMAD R11, R12.reuse, UR5, RZ ;  /* 0x000000050c0b7c24 */ /* 0x050fe4000f8e02ff */
[----:B--2---:R-:W-:-:S05]  /*2740*/  IMAD R13, R12, UR4, R13 ;  /* 0x000000040c0d7c24 */ /* 0x004fca000f8e020d */
[----:B------:R-:W-:-:S13]  /*2750*/  ISETP.GE.AND P0, PT, R13, R0, PT ;  /* 0x000000000d00720c */ /* 0x000fda0003f06270 */
[----:B------:R-:W-:Y:S05]  /*2760*/  @P0 BRA `(.L_x_207) ;  /* 0x0000000800680947 */ /* 0x000fea0003800000 */
[----:B------:R-:W1:Y:S01]  /*2770*/  I2F.U32.RP R16, R11 ;  /* 0x0000000b00107306 */ /* 0x000e620000209000 */
[C---:B------:R-:W-:Y:S01]  /*2780*/  IMAD.IADD R15, R11.reuse, 0x1, R13 ;  /* 0x000000010b0f7824 */ /* 0x040fe200078e020d */
[----:B------:R-:W-:Y:S01]  /*2790*/  ISETP.NE.U32.AND P2, PT, R11, RZ, PT ;  /* 0x000000ff0b00720c */ /* 0x000fe20003f45070 */
[----:B------:R-:W-:Y:S01]  /*27a0*/  IMAD.MOV R17, RZ, RZ, -R11 ;  /* 0x000000ffff117224 */ /* 0x000fe200078e0a0b */
[----:B------:R-:W-:Y:S02]  /*27b0*/  BSSY.RECONVERGENT B1, `(.L_x_208) ;  /* 0x000003f000017945 */ /* 0x000fe40003800200 */
[----:B------:R-:W-:Y:S02]  /*27c0*/  ISETP.GE.AND P0, PT, R15, R0, PT ;  /* 0x000000000f00720c */ /* 0x000fe40003f06270 */
[----:B------:R-:W-:Y:S02]  /*27d0*/  VIMNMX R12, PT, PT, R0, R15, !PT ;  /* 0x0000000f000c7248 */ /* 0x000fe40007fe0100 */
[----:B------:R-:W-:-:S04]  /*27e0*/  SEL R14, RZ, 0x1, P0 ;  /* 0x00000001ff0e7807 */ /* 0x000fc80000000000 */
[----:B------:R-:W-:Y:S01]  /*27f0*/  IADD3 R12, PT, PT, R12, -R15, -R14 ;  /* 0x8000000f0c0c7210 */ /* 0x000fe20007ffe80e */
[----:B-1----:R-:W1:Y:S02]  /*2800*/  MUFU.RCP R16, R16 ;  /* 0x0000001000107308 */ /* 0x002e640000001000 */
[----:B-1----:R-:W-:Y:S02]  /*2810*/  VIADD R8, R16, 0xffffffe ;  /* 0x0ffffffe10087836 */ /* 0x002fe40000000000 */
[----:B------:R-:W-:-:S04]  /*2820*/  IMAD.MOV.U32 R16, RZ, RZ, R13 ;  /* 0x000000ffff107224 */ /* 0x000fc800078e000d */
[----:B------:R1:W2:Y:S02]  /*2830*/  F2I.FTZ.U32.TRUNC.NTZ R9, R8 ;  /* 0x0000000800097305 */ /* 0x0002a4000021f000 */
[----:B-1----:R-:W-:Y:S02]  /*2840*/  IMAD.MOV.U32 R8, RZ, RZ, RZ ;  /* 0x000000ffff087224 */ /* 0x002fe400078e00ff */
[----:B--2---:R-:W-:-:S04]  /*2850*/  IMAD R17, R17, R9, RZ ;  /* 0x0000000911117224 */ /* 0x004fc800078e02ff */
[----:B------:R-:W-:-:S06]  /*2860*/  IMAD.HI.U32 R9, R9, R17, R8 ;  /* 0x0000001109097227 */ /* 0x000fcc00078e0008 */
[----:B------:R-:W-:-:S04]  /*2870*/  IMAD.HI.U32 R9, R9, R12, RZ ;  /* 0x0000000c09097227 */ /* 0x000fc800078e00ff */
[----:B------:R-:W-:-:S04]  /*2880*/  IMAD.MOV R8, RZ, RZ, -R9 ;  /* 0x000000ffff087224 */ /* 0x000fc800078e0a09 */
[----:B------:R-:W-:-:S05]  /*2890*/  IMAD R12, R11, R8, R12 ;  /* 0x000000080b0c7224 */ /* 0x000fca00078e020c */
[----:B------:R-:W-:-:S13]  /*28a0*/  ISETP.GE.U32.AND P0, PT, R12, R11, PT ;  /* 0x0000000b0c00720c */ /* 0x000fda0003f06070 */
[----:B------:R-:W-:Y:S02]  /*28b0*/  @P0 IMAD.IADD R12, R12, 0x1, -R11 ;  /* 0x000000010c0c0824 */ /* 0x000fe400078e0a0b */
[----:B------:R-:W-:-:S03]  /*28c0*/  @P0 VIADD R9, R9, 0x1 ;  /* 0x0000000109090836 */ /* 0x000fc60000000000 */
[----:B------:R-:W-:-:S13]  /*28d0*/  ISETP.GE.U32.AND P1, PT, R12, R11, PT ;  /* 0x0000000b0c00720c */ /* 0x000fda0003f26070 */
[----:B------:R-:W-:Y:S01]  /*28e0*/  @P1 VIADD R9, R9, 0x1 ;  /* 0x0000000109091836 */ /* 0x000fe20000000000 */
[----:B------:R-:W-:-:S05]  /*28f0*/  @!P2 LOP3.LUT R9, RZ, R11, RZ, 0x33, !PT ;  /* 0x0000000bff09a212 */ /* 0x000fca00078e33ff */
[----:B------:R-:W-:-:S05]  /*2900*/  IMAD.IADD R20, R14, 0x1, R9 ;  /* 0x000000010e147824 */ /* 0x000fca00078e0209 */
[C---:B------:R-:W-:Y:S02]  /*2910*/  LOP3.LUT R8, R20.reuse, 0x3, RZ, 0xc0, !PT ;  /* 0x0000000314087812 */ /* 0x040fe400078ec0ff */
[----:B------:R-:W-:Y:S02]  /*2920*/  ISETP.GE.U32.AND P3, PT, R20, 0x3, PT ;  /* 0x000000031400780c */ /* 0x000fe40003f66070 */
[----:B------:R-:W-:-:S13]  /*2930*/  ISETP.NE.AND P0, PT, R8, 0x3, PT ;  /* 0x000000030800780c */ /* 0x000fda0003f05270 */
[----:B------:R-:W-:Y:S05]  /*2940*/  @!P0 BRA `(.L_x_209) ;  /* 0x0000000000948947 */ /* 0x000fea0003800000 */
[----:B------:R-:W-:Y:S01]  /*2950*/  IABS R12, R10 ;  /* 0x0000000a000c7213 */ /* 0x000fe20000000000 */
[----:B------:R-:W1:Y:S01]  /*2960*/  LDC R17, c[0x0][0x380] ;  /* 0x0000e000ff117b82 */ /* 0x000e620000000800 */
[----:B------:R-:W-:Y:S01]  /*2970*/  IMAD.MOV.U32 R18, RZ, RZ, RZ ;  /* 0x000000ffff127224 */ /* 0x000fe200078e00ff */
[----:B------:R-:W-:Y:S01]  /*2980*/  ISETP.NE.AND P0, PT, R10, RZ, PT ;  /* 0x000000ff0a00720c */ /* 0x000fe20003f05270 */
[----:B------:R-:W2:Y:S01]  /*2990*/  I2F.RP R14, R12 ;  /* 0x0000000c000e7306 */ /* 0x000ea20000209400 */
[----:B------:R-:W-:-:S04]  /*29a0*/  IMAD.MOV.U32 R16, RZ, RZ, R13 ;  /* 0x000000ffff107224 */ /* 0x000fc800078e000d */
[----:B------:R-:W3:Y:S03]  /*29b0*/  LDC.64 R8, c[0x0][0x388] ;  /* 0x0000e200ff087b82 */ /* 0x000ee60000000a00 */
[----:B--2---:R-:W2:Y:S02]  /*29c0*/  MUFU.RCP R14, R14 ;  /* 0x0000000e000e7308 */ /* 0x004ea40000001000 */
[----:B--2---:R-:W-:-:S06]  /*29d0*/  VIADD R15, R14, 0xffffffe ;  /* 0x0ffffffe0e0f7836 */ /* 0x004fcc0000000000 */
[----:B------:R-:W2:Y:S02]  /*29e0*/  F2I.FTZ.U32.TRUNC.NTZ R19, R15 ;  /* 0x0000000f00137305 */ /* 0x000ea4000021f000 */
[----:B--2---:R-:W-:-:S04]  /*29f0*/  IMAD.MOV R21, RZ, RZ, -R19 ;  /* 0x000000ffff157224 */ /* 0x004fc800078e0a13 */
[----:B------:R-:W-:-:S04]  /*2a00*/  IMAD R21, R21, R12, RZ ;  /* 0x0000000c15157224 */ /* 0x000fc800078e02ff */
[----:B------:R-:W-:Y:S01]  /*2a10*/  IMAD.HI.U32 R18, R19, R21, R18 ;  /* 0x0000001513127227 */ /* 0x000fe200078e0012 */
[----:B------:R-:W-:-:S03]  /*2a20*/  LOP3.LUT R19, RZ, R10, RZ, 0x33, !PT ;  /* 0x0000000aff137212 */ /* 0x000fc600078e33ff */
[----:B------:R-:W-:Y:S02]  /*2a30*/  VIADD R21, R20, 0x1 ;  /* 0x0000000114157836 */ /* 0x000fe40000000000 */
[----:B------:R-:W-:-:S03]  /*2a40*/  IMAD.MOV.U32 R20, RZ, RZ, RZ ;  /* 0x000000ffff147224 */ /* 0x000fc600078e00ff */
[----:B-1-3--:R-:W-:-:S07]  /*2a50*/  LOP3.LUT R21, R21, 0x3, RZ, 0xc0, !PT ;  /* 0x0000000315157812 */ /* 0x00afce00078ec0ff */
.L_x_210:
[----:B-1----:R-:W-:Y:S01]  /*2a60*/  IABS R15, R16 ;  /* 0x00000010000f7213 */ /* 0x002fe20000000000 */
[----:B------:R-:W-:Y:S01]  /*2a70*/  IMAD.MOV.U32 R10, RZ, RZ, R17 ;  /* 0x000000ffff0a7224 */ /* 0x000fe200078e0011 */
[----:B------:R-:W-:Y:S01]  /*2a80*/  ISETP.GE.AND P2, PT, R16, RZ, PT ;  /* 0x000000ff1000720c */ /* 0x000fe20003f46270 */
[----:B------:R-:W-:Y:S02]  /*2a90*/  VIADD R20, R20, 0x1 ;  /* 0x0000000114147836 */ /* 0x000fe40000000000 */
[----:B------:R-:W-:Y:S01]  /*2aa0*/  IMAD.HI.U32 R14, R18, R15, RZ ;  /* 0x0000000f120e7227 */ /* 0x000fe200078e00ff */
[----:B------:R-:W-:-:S03]  /*2ab0*/  IABS R22, R10 ;  /* 0x0000000a00167213 */ /* 0x000fc60000000000 */
[----:B------:R-:W-:-:S04]  /*2ac0*/  IMAD.MOV R14, RZ, RZ, -R14 ;  /* 0x000000ffff0e7224 */ /* 0x000fc800078e0a0e */
[----:B------:R-:W-:-:S05]  /*2ad0*/  IMAD R15, R22, R14, R15 ;  /* 0x0000000e160f7224 */ /* 0x000fca00078e020f */
[----:B------:R-:W-:-:S13]  /*2ae0*/  ISETP.GT.U32.AND P1, PT, R12, R15, PT ;  /* 0x0000000f0c00720c */ /* 0x000fda0003f24070 */
[----:B------:R-:W-:-:S05]  /*2af0*/  @!P1 IMAD.IADD R15, R15, 0x1, -R22 ;  /* 0x000000010f0f9824 */ /* 0x000fca00078e0a16 */
[----:B------:R-:W-:-:S13]  /*2b00*/  ISETP.GT.U32.AND P1, PT, R12, R15, PT ;  /* 0x0000000f0c00720c */ /* 0x000fda0003f24070 */
[----:B------:R-:W-:Y:S01]  /*2b10*/  @!P1 IMAD.IADD R15, R15, 0x1, -R22 ;  /* 0x000000010f0f9824 */ /* 0x000fe200078e0a16 */
[----:B------:R-:W-:-:S03]  /*2b20*/  ISETP.NE.AND P1, PT, R20, R21, PT ;  /* 0x000000151400720c */ /* 0x000fc60003f25270 */
[----:B------:R-:W-:Y:S02]  /*2b30*/  IMAD.MOV.U32 R22, RZ, RZ, R15 ;  /* 0x000000ffff167224 */ /* 0x000fe400078e000f */
[----:B------:R-:W-:-:S04]  /*2b40*/  IMAD.WIDE R14, R16, 0x4, R8 ;  /* 0x00000004100e7825 */ /* 0x000fc800078e0208 */
[----:B------:R-:W-:Y:S02]  /*2b50*/  @!P2 IMAD.MOV R22, RZ, RZ, -R22 ;  /* 0x000000ffff16a224 */ /* 0x000fe400078e0a16 */
[----:B------:R-:W-:-:S03]  /*2b60*/  IMAD.IADD R16, R11, 0x1, R16 ;  /* 0x000000010b107824 */ /* 0x000fc600078e0210 */
[----:B------:R-:W-:-:S05]  /*2b70*/  SEL R23, R19, R22, !P0 ;  /* 0x0000001613177207 */ /* 0x000fca0004000000 */
[----:B------:R1:W-:Y:S01]  /*2b80*/  STG.E desc[UR6][R14.64], R23 ;  /* 0x000000170e007986 */ /* 0x0003e2000c101906 */
[----:B------:R-:W-:Y:S05]  /*2b90*/  @P1 BRA `(.L_x_210) ;  /* 0xfffffffc00b01947 */ /* 0x000fea000383ffff */
.L_x_209:
[----:B------:R-:W-:Y:S05]  /*2ba0*/  BSYNC.RECONVERGENT B1 ;  /* 0x0000000000017941 */ /* 0x000fea0003800200 */
.L_x_208:
[----:B------:R-:W-:Y:S05]  /*2bb0*/  @!P3 BRA `(.L_x_207) ;  /* 0x000000040054b947 */ /* 0x000fea0003800000 */
[----:B------:R-:W-:Y:S01]  /*2bc0*/  IABS R12, R10 ;  /* 0x0000000a000c7213 */ /* 0x000fe20000000000 */
[----:B------:R-:W2:Y:S03]  /*2bd0*/  LDC R18, c[0x0][0x380] ;  /* 0x0000e000ff127b82 */ /* 0x000ea60000000800 */
[----:B------:R-:W3:Y:S05]  /*2be0*/  I2F.RP R17, R12 ;  /* 0x0000000c00117306 */ /* 0x000eea0000209400 */
[----:B------:R-:W4:Y:S03]  /*2bf0*/  LDC.64 R8, c[0x0][0x388] ;  /* 0x0000e200ff087b82 */ /* 0x000f260000000a00 */
[----:B---3--:R-:W1:Y:S02]  /*2c00*/  MUFU.RCP R17, R17 ;  /* 0x0000001100117308 */ /* 0x008e640000001000 */
[----:B-1----:R-:W-:-:S06]  /*2c10*/  VIADD R14, R17, 0xffffffe ;  /* 0x0ffffffe110e7836 */ /* 0x002fcc0000000000 */
[----:B------:R1:W3:Y:S02]  /*2c20*/  F2I.FTZ.U32.TRUNC.NTZ R15, R14 ;  /* 0x0000000e000f7305 */ /* 0x0002e4000021f000 */
[----:B-1----:R-:W-:Y:S02]  /*2c30*/  IMAD.MOV.U32 R14, RZ, RZ, RZ ;  /* 0x000000ffff0e7224 */ /* 0x002fe400078e00ff */
[----:B---3--:R-:W-:-:S04]  /*2c40*/  IMAD.MOV R19, RZ, RZ, -R15 ;  /* 0x000000ffff137224 */ /* 0x008fc800078e0a0f */
[----:B------:R-:W-:-:S04]  /*2c50*/  IMAD R19, R19, R12, RZ ;  /* 0x0000000c13137224 */ /* 0x000fc800078e02ff */
[----:B--2-4-:R-:W-:-:S07]  /*2c60*/  IMAD.HI.U32 R10, R15, R19, R14 ;  /* 0x000000130f0a7227 */ /* 0x014fce00078e000e */
.L_x_211:
[----:B--2---:R-:W-:Y:S01]  /*2c70*/  IABS R22, R18 ;  /* 0x0000001200167213 */ /* 0x004fe20000000000 */
[C---:B------:R-:W-:Y:S01]  /*2c80*/  IMAD.IADD R26, R11.reuse, 0x1, R16 ;  /* 0x000000010b1a7824 */ /* 0x040fe200078e0210 */
[----:B------:R-:W-:Y:S02]  /*2c90*/  IABS R17, R16 ;  /* 0x0000001000117213 */ /* 0x000fe40000000000 */
[----:B------:R-:W1:Y:S01]  /*2ca0*/  I2F.RP R19, R22 ;  /* 0x0000001600137306 */ /* 0x000e620000209400 */
[----:B------:R-:W-:Y:S01]  /*2cb0*/  IMAD.IADD R24, R11, 0x1, R26 ;  /* 0x000000010b187824 */ /* 0x000fe200078e021a */
[----:B------:R-:W-:Y:S01]  /*2cc0*/  IABS R21, R26 ;  /* 0x0000001a00157213 */ /* 0x000fe20000000000 */
[----:B------:R-:W-:Y:S01]  /*2cd0*/  IMAD.HI.U32 R10, R10, R17, RZ ;  /* 0x000000110a0a7227 */ /* 0x000fe200078e00ff */
[----:B------:R-:W-:-:S03]  /*2ce0*/  LOP3.LUT R25, RZ, R18, RZ, 0x33, !PT ;  /* 0x00000012ff197212 */ /* 0x000fc600078e33ff */
[----:B------:R-:W-:Y:S02]  /*2cf0*/  IMAD.MOV R10, RZ, RZ, -R10 ;  /* 0x000000ffff0a7224 */ /* 0x000fe400078e0a0a */
[----:B------:R-:W-:Y:S02]  /*2d00*/  IMAD.IADD R20, R11, 0x1, R24 ;  /* 0x000000010b147824 */ /* 0x000fe400078e0218 */
[----:B------:R-:W-:-:S03]  /*2d10*/  IMAD R17, R22, R10, R17 ;  /* 0x0000000a16117224 */ /* 0x000fc600078e0211 */
[----:B------:R-:W-:Y:S01]  /*2d20*/  IABS R23, R20 ;  /* 0x0000001400177213 */ /* 0x000fe20000000000 */
[----:B-1----:R-:W1:Y:S01]  /*2d30*/  MUFU.RCP R19, R19 ;  /* 0x0000001300137308 */ /* 0x002e620000001000 */
[----:B------:R-:W-:Y:S02]  /*2d40*/  ISETP.GT.U32.AND P0, PT, R12, R17, PT ;  /* 0x000000110c00720c */ /* 0x000fe40003f04070 */
[----:B------:R-:W-:-:S11]  /*2d50*/  ISETP.GE.AND P6, PT, R20, RZ, PT ;  /* 0x000000ff1400720c */ /* 0x000fd60003fc6270 */
[----:B------:R-:W-:Y:S01]  /*2d60*/  @!P0 IMAD.IADD R17, R17, 0x1, -R22 ;  /* 0x0000000111118824 */ /* 0x000fe200078e0a16 */
[----:B------:R-:W-:Y:S01]  /*2d70*/  ISETP.GE.AND P0, PT, R16, RZ, PT ;  /* 0x000000ff1000720c */ /* 0x000fe20003f06270 */
[----:B-1----:R-:W-:-:S03]  /*2d80*/  VIADD R14, R19, 0xffffffe ;  /* 0x0ffffffe130e7836 */ /* 0x002fc60000000000 */
[----:B------:R-:W-:Y:S01]  /*2d90*/  ISETP.GT.U32.AND P1, PT, R12, R17, PT ;  /* 0x000000110c00720c */ /* 0x000fe20003f24070 */
[----:B------:R1:W2:Y:S02]  /*2da0*/  F2I.FTZ.U32.TRUNC.NTZ R15, R14 ;  /* 0x0000000e000f7305 */ /* 0x0002a4000021f000 */
[----:B-1----:R-:W-:-:S10]  /*2db0*/  IMAD.MOV.U32 R14, RZ, RZ, RZ ;  /* 0x000000ffff0e7224 */ /* 0x002fd400078e00ff */
[----:B------:R-:W-:Y:S01]  /*2dc0*/  @!P1 IMAD.IADD R17, R17, 0x1, -R22 ;  /* 0x0000000111119824 */ /* 0x000fe200078e0a16 */
[----:B------:R-:W-:Y:S01]  /*2dd0*/  ISETP.NE.AND P1, PT, R18, RZ, PT ;  /* 0x000000ff1200720c */ /* 0x000fe20003f25270 */
[----:B--2---:R-:W-:-:S04]  /*2de0*/  IMAD.MOV R19, RZ, RZ, -R15 ;  /* 0x000000ffff137224 */ /* 0x004fc800078e0a0f */
[----:B------:R-:W-:-:S04]  /*2df0*/  IMAD R19, R19, R22, RZ ;  /* 0x0000001613137224 */ /* 0x000fc800078e02ff */
[----:B------:R-:W-:Y:S01]  /*2e00*/  IMAD.HI.U32 R10, R15, R19, R14 ;  /* 0x000000130f0a7227 */ /* 0x000fe200078e000e */
[----:B------:R-:W-:-:S03]  /*2e10*/  IABS R14, R24 ;  /* 0x00000018000e7213 */ /* 0x000fc60000000000 */
[----:B------:R-:W-:Y:S02]  /*2e20*/  IMAD.MOV.U32 R19, RZ, RZ, R21 ;  /* 0x000000ffff137224 */ /* 0x000fe400078e0015 */
[----:B------:R-:W-:Y:S02]  /*2e30*/  IMAD.MOV.U32 R21, RZ, RZ, R14 ;  /* 0x000000ffff157224 */ /* 0x000fe400078e000e */
[----:B------:R-:W-:-:S04]  /*2e40*/  IMAD.HI.U32 R12, R10, R19, RZ ;  /* 0x000000130a0c7227 */ /* 0x000fc800078e00ff */
[----:B------:R-:W-:-:S04]  /*2e50*/  IMAD.HI.U32 R15, R10, R23, RZ ;  /* 0x000000170a0f7227 */ /* 0x000fc800078e00ff */
[----:B------:R-:W-:Y:S02]  /*2e60*/  IMAD.MOV R12, RZ, RZ, -R12 ;  /* 0x000000ffff0c7224 */ /* 0x000fe400078e0a0c */
[----:B------:R-:W-:-:S04]  /*2e70*/  IMAD.HI.U32 R14, R10, R21, RZ ;  /* 0x000000150a0e7227 */ /* 0x000fc800078e00ff */
[----:B------:R-:W-:Y:S02]  /*2e80*/  IMAD.MOV R15, RZ, RZ, -R15 ;  /* 0x000000ffff0f7224 */ /* 0x000fe400078e0a0f */
[C---:B------:R-:W-:Y:S02]  /*2e90*/  IMAD R19, R22.reuse, R12, R19 ;  /* 0x0000000c16137224 */ /* 0x040fe400078e0213 */
[----:B------:R-:W-:Y:S02]  /*2ea0*/  IMAD.MOV R14, RZ, RZ, -R14 ;  /* 0x000000ffff0e7224 */ /* 0x000fe400078e0a0e */
[----:B------:R-:W-:Y:S02]  /*2eb0*/  IMAD.MOV.U32 R12, RZ, RZ, R22 ;  /* 0x000000ffff0c7224 */ /* 0x000fe400078e0016 */
[C---:B------:R-:W-:Y:S02]  /*2ec0*/  IMAD R23, R22.reuse, R15, R23 ;  /* 0x0000000f16177224 */ /* 0x040fe400078e0217 */
[----:B------:R-:W-:Y:S01]  /*2ed0*/  IMAD R21, R22, R14, R21 ;  /* 0x0000000e16157224 */ /* 0x000fe200078e0215 */
[C---:B------:R-:W-:Y:S01]  /*2ee0*/  ISETP.GT.U32.AND P2, PT, R12.reuse, R19, PT ;  /* 0x000000130c00720c */ /* 0x040fe20003f44070 */
[----:B------:R-:W-:Y:S01]  /*2ef0*/  IMAD.MOV.U32 R14, RZ, RZ, R17 ;  /* 0x000000ffff0e7224 */ /* 0x000fe200078e0011 */
[----:B------:R-:W-:Y:S01]  /*2f00*/  ISETP.GT.U32.AND P4, PT, R12, R23, PT ;  /* 0x000000170c00720c */ /* 0x000fe20003f84070 */
[----:B------:R-:W-:Y:S01]  /*2f10*/  IMAD.WIDE R16, R16, 0x4, R8 ;  /* 0x0000000410107825 */ /* 0x000fe200078e0208 */
[----:B------:R-:W-:-:S03]  /*2f20*/  ISETP.GT.U32.AND P3, PT, R12, R21, PT ;  /* 0x000000150c00720c */ /* 0x000fc60003f64070 */
[----:B------:R-:W-:Y:S01]  /*2f30*/  @!P0 IMAD.MOV R14, RZ, RZ, -R14 ;  /* 0x000000ffff0e8224 */ /* 0x000fe200078e0a0e */
[----:B------:R-:W-:-:S04]  /*2f40*/  ISETP.GE.AND P0, PT, R24, RZ, PT ;  /* 0x000000ff1800720c */ /* 0x000fc80003f06270 */
[----:B------:R-:W-:Y:S01]  /*2f50*/  SEL R27, R25, R14, !P1 ;  /* 0x0000000e191b7207 */ /* 0x000fe20004800000 */
[--C-:B------:R-:W-:Y:S01]  /*2f60*/  @!P2 IMAD.IADD R19, R19, 0x1, -R22.reuse ;  /* 0x000000011313a824 */ /* 0x100fe200078e0a16 */
[----:B------:R-:W-:Y:S01]  /*2f70*/  ISETP.GE.AND P2, PT, R26, RZ, PT ;  /* 0x000000ff1a00720c */ /* 0x000fe20003f46270 */
[--C-:B------:R-:W-:Y:S02]  /*2f80*/  @!P4 IMAD.IADD R23, R23, 0x1, -R22.reuse ;  /* 0x000000011717c824 */ /* 0x100fe400078e0a16 */
[----:B------:R-:W-:Y:S01]  /*2f90*/  @!P3 IMAD.IADD R21, R21, 0x1, -R22 ;  /* 0x000000011515b824 */ /* 0x000fe200078e0a16 */
[C---:B------:R-:W-:Y:S01]  /*2fa0*/  ISETP.GT.U32.AND P5, PT, R12.reuse, R19, PT ;  /* 0x000000130c00720c */ /* 0x040fe20003fa4070 */
[----:B------:R-:W-:Y:S01]  /*2fb0*/  IMAD.WIDE R14, R11, 0x4, R16 ;  /* 0x000000040b0e7825 */ /* 0x000fe200078e0210 */
[C---:B------:R-:W-:Y:S01]  /*2fc0*/  ISETP.GT.U32.AND P3, PT, R12.reuse, R23, PT ;  /* 0x000000170c00720c */ /* 0x040fe20003f64070 */
[----:B------:R1:W-:Y:S01]  /*2fd0*/  STG.E desc[UR6][R16.64], R27 ;  /* 0x0000001b10007986 */ /* 0x0003e2000c101906 */
[----:B------:R-:W-:-:S09]  /*2fe0*/  ISETP.GT.U32.AND P4, PT, R12, R21, PT ;  /* 0x000000150c00720c */ /* 0x000fd20003f84070 */
[--C-:B------:R-:W-:Y:S02]  /*2ff0*/  @!P5 IMAD.IADD R19, R19, 0x1, -R22.reuse ;  /* 0x000000011313d824 */ /* 0x100fe400078e0a16 */
[--C-:B------:R-:W-:Y:S02]  /*3000*/  @!P3 IMAD.IADD R23, R23, 0x1, -R22.reuse ;  /* 0x000000011717b824 */ /* 0x100fe400078e0a16 */
[----:B------:R-:W-:Y:S02]  /*3010*/  @!P4 IMAD.IADD R21, R21, 0x1, -R22 ;  /* 0x000000011515c824 */ /* 0x000fe400078e0a16 */
[----:B------:R-:W-:Y:S02]  /*3020*/  IMAD.MOV.U32 R24, RZ, RZ, R23 ;  /* 0x000000ffff187224 */ /* 0x000fe400078e0017 */
[----:B------:R-:W-:Y:S02]  /*3030*/  @!P2 IMAD.MOV R19, RZ, RZ, -R19 ;  /* 0x000000ffff13a224 */ /* 0x000fe400078e0a13 */
[----:B------:R-:W-:-:S03]  /*3040*/  IMAD.WIDE R22, R11, 0x4, R14 ;  /* 0x000000040b167825 */ /* 0x000fc600078e020e */
[C---:B------:R-:W-:Y:S01]  /*3050*/  SEL R19, R25.reuse, R19, !P1 ;  /* 0x0000001319137207 */ /* 0x040fe20004800000 */
[----:B------:R-:W-:Y:S02]  /*3060*/  @!P0 IMAD.MOV R21, RZ, RZ, -R21 ;  /* 0x000000ffff158224 */ /* 0x000fe400078e0a15 */
[----:B------:R-:W-:Y:S02]  /*3070*/  @!P6 IMAD.MOV R24, RZ, RZ, -R24 ;  /* 0x000000ffff18e224 */ /* 0x000fe400078e0a18 */
[----:B------:R2:W-:Y:S01]  /*3080*/  STG.E desc[UR6][R14.64], R19 ;  /* 0x000000130e007986 */ /* 0x0005e2000c101906 */
[----:B------:R-:W-:Y:S01]  /*3090*/  SEL R21, R25, R21, !P1 ;  /* 0x0000001519157207 */ /* 0x000fe20004800000 */
[----:B-1----:R-:W-:Y:S01]  /*30a0*/  IMAD.IADD R16, R11, 0x1, R20 ;  /* 0x000000010b107824 */ /* 0x002fe200078e0214 */
[----:B------:R-:W-:Y:S01]  /*30b0*/  SEL R29, R25, R24, !P1 ;  /* 0x00000018191d7207 */ /* 0x000fe20004800000 */
[----:B------:R-:W-:Y:S02]  /*30c0*/  IMAD.WIDE R24, R11, 0x4, R22 ;  /* 0x000000040b187825 */ /* 0x000fe400078e0216 */
[----:B------:R2:W-:Y:S01]  /*30d0*/  STG.E desc[UR6][R22.64], R21 ;  /* 0x0000001516007986 */ /* 0x0005e2000c101906 */
[----:B------:R-:W-:-:S03]  /*30e0*/  ISETP.GE.AND P0, PT, R16, R0, PT ;  /* 0x000000001000720c */ /* 0x000fc60003f06270 */
[----:B------:R2:W-:Y:S10]  /*30f0*/  STG.E desc[UR6][R24.64], R29 ;  /* 0x0000001d18007986 */ /* 0x0005f4000c101906 */
[----:B------:R-:W-:Y:S05]  /*3100*/  @!P0 BRA `(.L_x_211) ;  /* 0xfffffff800d88947 */ /* 0x000fea000383ffff */
.L_x_207:
[----:B------:R-:W-:Y:S05]  /*3110*/  BSYNC.RECONVERGENT B0 ;  /* 0x0000000000007941 */ /* 0x000fea0003800200 */
.L_x_206:
[----:B-12---:R-:W1:Y:S08]  /*3120*/  LDC.64 R14, c[0x0][0x390] ;  /* 0x0000e400ff0e7b82 */ /* 0x006e700000000a00 */
[----:B------:R-:W-:Y:S01]  /*3130*/  BAR.SYNC.DEFER_BLOCKING 0x0 ;  /* 0x0000000000007b1d */ /* 0x000fe20000010000 */
[----:B-1----:R-:W-:-:S04]  /*3140*/  ISETP.GE.AND P0, PT, R15, 0x1, PT ;  /* 0x000000010f00780c */ /* 0x002fc80003f06270 */
[----:B------:R-:W-:-:S13]  /*3150*/  ISETP.GE.OR P0, PT, R13, R14, !P0 ;  /* 0x0000000e0d00720c */ /* 0x000fda0004706670 */
[----:B------:R-:W-:Y:S05]  /*3160*/  @P0 EXIT ;  /* 0x000000000000094d */ /* 0x000fea0003800000 */
[C---:B------:R-:W-:Y:S02]  /*3170*/  LOP3.LUT R9, R15.reuse, 0x7ffffffc, RZ, 0xc0, !PT ;  /* 0x7ffffffc0f097812 */ /* 0x040fe400078ec0ff */
[----:B------:R-:W-:-:S03]  /*3180*/  LOP3.LUT R10, R15, 0x3, RZ, 0xc0, !PT ;  /* 0x000000030f0a7812 */ /* 0x000fc600078ec0ff */
[----:B------:R-:W-:-:S07]  /*3190*/  IMAD.MOV R9, RZ, RZ, -R9 ;  /* 0x000000ffff097224 */ /* 0x000fce00078e0a09 */
.L_x_216:
[----:B-1----:R-:W1:Y:S02]  /*31a0*/  LDC R8, c[0x0][0x394] ;  /* 0x0000e500ff087b82 */ /* 0x002e640000000800 */
[----:B-1----:R-:W-:-:S13]  /*31b0*/  ISETP.GE.U32.AND P0, PT, R8, 0x4, PT ;  /* 0x000000040800780c */ /* 0x002fda0003f06070 */
[----:B0-2---:R-:W-:Y:S05]  /*31c0*/  @!P0 BRA `(.L_x_212) ;  /* 0x0000000800b48947 */ /* 0x005fea0003800000 */
[----:B------:R-:W1:Y:S01]  /*31d0*/  LDC R0, c[0x0][0x380] ;  /* 0x0000e000ff007b82 */ /* 0x000e620000000800 */
[----:B------:R-:W-:Y:S02]  /*31e0*/  IMAD.MOV.U32 R22, RZ, RZ, RZ ;  /* 0x000000ffff167224 */ /* 0x000fe400078e00ff */
[----:B------:R-:W-:Y:S01]  /*31f0*/  VIADD R4, R4, 0x161f14 ;  /* 0x00161f1404047836 */ /* 0x000fe20000000000 */
[----:B-1----:R-:W1:Y:S01]  /*3200*/  I2F.U32.RP R12, R0 ;  /* 0x00000000000c7306 */ /* 0x002e620000209000 */
[----:B------:R-:W-:-:S07]  /*3210*/  ISETP.NE.U32.AND P0, PT, R0, RZ, PT ;  /* 0x000000ff0000720c */ /* 0x000fce0003f05070 */
[----:B-1----:R-:W1:Y:S02]  /*3220*/  MUFU.RCP R12, R12 ;  /* 0x0000000c000c7308 */ /* 0x002e640000001000 */
[----:B-1----:R-:W-:Y:S01]  /*3230*/  VIADD R14, R12, 0xffffffe ;  /* 0x0ffffffe0c0e7836 */ /* 0x002fe20000000000 */
[----:B------:R-:W-:-:S05]  /*3240*/  LOP3.LUT R12, RZ, R0, RZ, 0x33, !PT ;  /* 0x00000000ff0c7212 */ /* 0x000fca00078e33ff */
[----:B------:R-:W1:Y:S02]  /*3250*/  F2I.FTZ.U32.TRUNC.NTZ R23, R14 ;  /* 0x0000000e00177305 */ /* 0x000e64000021f000 */
[----:B-1----:R-:W-:-:S04]  /*3260*/  IMAD.MOV R15, RZ, RZ, -R23 ;  /* 0x000000ffff0f7224 */ /* 0x002fc800078e0a17 */
[----:B------:R-:W-:-:S04]  /*3270*/  IMAD R15, R15, R0, RZ ;  /* 0x000000000f0f7224 */ /* 0x000fc800078e02ff */
[----:B------:R-:W-:-:S04]  /*3280*/  IMAD.HI.U32 R22, R23, R15, R22 ;  /* 0x0000000f17167227 */ /* 0x000fc800078e0016 */
[----:B------:R-:W-:-:S07]  /*3290*/  IMAD.MOV.U32 R23, RZ, RZ, R9 ;  /* 0x000000ffff177224 */ /* 0x000fce00078e0009 */
.L_x_213:
[----:B-1----:R-:W-:Y:S02]  /*32a0*/  SHF.R.U32.HI R14, RZ, 0x2, R5 ;  /* 0x00000002ff0e7819 */ /* 0x002fe40000011605 */
[----:B------:R-:W-:Y:S02]  /*32b0*/  SHF.R.U32.HI R17, RZ, 0x2, R6 ;  /* 0x00000002ff117819 */ /* 0x000fe40000011606 */
[----:B------:R-:W-:Y:S01]  /*32c0*/  LOP3.LUT R14, R14, R5, RZ, 0x3c, !PT ;  /* 0x000000050e0e7212 */ /* 0x000fe200078e3cff */
[----:B0-----:R-:W-:Y:S01]  /*32d0*/  IMAD.SHL.U32 R5, R3, 0x10, RZ ;  /* 0x0000001003057824 */ /* 0x001fe200078e00ff */
[----:B------:R-:W-:-:S03]  /*32e0*/  LOP3.LUT R17, R17, R6, RZ, 0x3c, !PT ;  /* 0x0000000611117212 */ /* 0x000fc600078e3cff */
[----:B------:R-:W-:-:S05]  /*32f0*/  IMAD.SHL.U32 R15, R14, 0x2, RZ ;  /* 0x000000020e0f7824 */ /* 0x000fca00078e00ff */
[----:B------:R-:W-:Y:S01]  /*3300*/  LOP3.LUT R14, R14, R15, R5, 0x96, !PT ;  /* 0x0000000f0e0e7212 */ /* 0x000fe200078e9605 */
[----:B------:R-:W-:-:S03]  /*3310*/  IMAD.SHL.U32 R5, R17, 0x2, RZ ;  /* 0x0000000211057824 */ /* 0x000fc600078e00ff */
[----:B------:R-:W-:-:S05]  /*3320*/  LOP3.LUT R25, R14, R3, RZ, 0x3c, !PT ;  /* 0x000000030e197212 */ /* 0x000fca00078e3cff */
[----:B------:R-:W-:-:S05]  /*3330*/  IMAD.SHL.U32 R6, R25, 0x10, RZ ;  /* 0x0000001019067824 */ /* 0x000fca00078e00ff */
[----:B------:R-:W-:Y:S02]  /*3340*/  LOP3.LUT R6, R17, R5, R6, 0x96, !PT ;  /* 0x0000000511067212 */ /* 0x000fe400078e9606 */
[----:B------:R-:W-:Y:S02]  /*3350*/  IADD3 R5, PT, PT, R4, -0x10974f, R25 ;  /* 0xffef68b104057810 */ /* 0x000fe40007ffe019 */
[----:B------:R-:W-:-:S03]  /*3360*/  LOP3.LUT R27, R6, R25, RZ, 0x3c, !PT ;  /* 0x00000019061b7212 */ /* 0x000fc600078e3cff */
[----:B------:R-:W-:Y:S01]  /*3370*/  IMAD.HI.U32 R6, R22, R5, RZ ;  /* 0x0000000516067227 */ /* 0x000fe200078e00ff */
[----:B------:R-:W-:-:S03]  /*3380*/  IADD3 R15, PT, PT, R4, -0xb0f8a, R27 ;  /* 0xfff4f076040f7810 */ /* 0x000fc60007ffe01b */
[----:B------:R-:W-:Y:S02]  /*3390*/  IMAD.MOV R6, RZ, RZ, -R6 ;  /* 0x000000ffff067224 */ /* 0x000fe400078e0a06 */
[----:B------:R-:W-:-:S04]  /*33a0*/  IMAD.HI.U32 R14, R22, R15, RZ ;  /* 0x0000000f160e7227 */ /* 0x000fc800078e00ff */
[----:B------:R-:W-:Y:S02]  /*33b0*/  IMAD.MOV R14, RZ, RZ, -R14 ;  /* 0x000000ffff0e7224 */ /* 0x000fe400078e0a0e */
[C---:B------:R-:W-:Y:S02]  /*33c0*/  IMAD R5, R0.reuse, R6, R5 ;  /* 0x0000000600057224 */ /* 0x040fe400078e0205 */
[----:B------:R-:W-:Y:S02]  /*33d0*/  IMAD R17, R0, R14, R15 ;  /* 0x0000000e00117224 */ /* 0x000fe400078e020f */
[----:B------:R-:W0:Y:S01]  /*33e0*/  LDC.64 R14, c[0x0][0x388] ;  /* 0x0000e200ff0e7b82 */ /* 0x000e220000000a00 */
[-C--:B------:R-:W-:Y:S02]  /*33f0*/  ISETP.GE.U32.AND P1, PT, R5, R0.reuse, PT ;  /* 0x000000000500720c */ /* 0x080fe40003f26070 */
[----:B------:R-:W-:-:S11]  /*3400*/  ISETP.GE.U32.AND P2, PT, R17, R0, PT ;  /* 0x000000001100720c */ /* 0x000fd60003f46070 */
[--C-:B------:R-:W-:Y:S02]  /*3410*/  @P1 IMAD.IADD R5, R5, 0x1, -R0.reuse ;  /* 0x0000000105051824 */ /* 0x100fe400078e0a00 */
[----:B------:R-:W-:-:S03]  /*3420*/  @P2 IMAD.IADD R17, R17, 0x1, -R0 ;  /* 0x0000000111112824 */ /* 0x000fc600078e0a00 */
[-C--:B------:R-:W-:Y:S02]  /*3430*/  ISETP.GE.U32.AND P1, PT, R5, R0.reuse, PT ;  /* 0x000000000500720c */ /* 0x080fe40003f26070 */
[----:B------:R-:W-:-:S11]  /*3440*/  ISETP.GE.U32.AND P2, PT, R17, R0, PT ;  /* 0x000000001100720c */ /* 0x000fd60003f46070 */
[--C-:B------:R-:W-:Y:S02]  /*3450*/  @P1 IMAD.IADD R5, R5, 0x1, -R0.reuse ;  /* 0x0000000105051824 */ /* 0x100fe400078e0a00 */
[----:B------:R-:W-:-:S03]  /*3460*/  @P2 IMAD.IADD R17, R17, 0x1, -R0 ;  /* 0x0000000111112824 */ /* 0x000fc600078e0a00 */
[C---:B------:R-:W-:Y:S02]  /*3470*/  SEL R5, R12.reuse, R5, !P0 ;  /* 0x000000050c057207 */ /* 0x040fe40004000000 */
[----:B------:R-:W-:-:S03]  /*3480*/  SEL R17, R12, R17, !P0 ;  /* 0x000000110c117207 */ /* 0x000fc60004000000 */
[CC--:B------:R-:W-:Y:S02]  /*3490*/  IMAD R5, R13.reuse, R0.reuse, R5 ;  /* 0x000000000d057224 */ /* 0x0c0fe400078e0205 */
[----:B------:R-:W-:Y:S02]  /*34a0*/  IMAD R17, R13, R0, R17 ;  /* 0x000000000d117224 */ /* 0x000fe400078e0211 */
[----:B0-----:R-:W-:-:S04]  /*34b0*/  IMAD.WIDE R18, R5, 0x4, R14 ;  /* 0x0000000405127825 */ /* 0x001fc800078e020e */
[----:B------:R-:W-:Y:S01]  /*34c0*/  IMAD.WIDE R16, R17, 0x4, R14 ;  /* 0x0000000411107825 */ /* 0x000fe200078e020e */
[----:B------:R-:W2:Y:S04]  /*34d0*/  LDG.E R29, desc[UR6][R18.64] ;  /* 0x00000006121d7981 */ /* 0x000ea8000c1e1900 */
[----:B------:R-:W3:Y:S01]  /*34e0*/  LDG.E R26, desc[UR6][R16.64] ;  /* 0x00000006101a7981 */ /* 0x000ee2000c1e1900 */
[----:B------:R-:W-:-:S04]  /*34f0*/  SHF.R.U32.HI R6, RZ, 0x2, R7 ;  /* 0x00000002ff067819 */ /* 0x000fc80000011607 */
[----:B------:R-:W-:Y:S01]  /*3500*/  LOP3.LUT R6, R6, R7, RZ, 0x3c, !PT ;  /* 0x0000000706067212 */ /* 0x000fe200078e3cff */
[----:B------:R-:W-:-:S04]  /*3510*/  IMAD.SHL.U32 R5, R27, 0x10, RZ ;  /* 0x000000101b057824 */ /* 0x000fc800078e00ff */
[----:B------:R-:W-:-:S05]  /*3520*/  IMAD.SHL.U32 R7, R6, 0x2, RZ ;  /* 0x0000000206077824 */ /* 0x000fca00078e00ff */
[----:B------:R-:W-:Y:S02]  /*3530*/  LOP3.LUT R6, R6, R7, R5, 0x96, !PT ;  /* 0x0000000706067212 */ /* 0x000fe400078e9605 */
[----:B------:R-:W-:-:S04]  /*3540*/  SHF.R.U32.HI R5, RZ, 0x2, R2 ;  /* 0x00000002ff057819 */ /* 0x000fc80000011602 */
[----:B------:R-:W-:Y:S02]  /*3550*/  LOP3.LUT R5, R5, R2, RZ, 0x3c, !PT ;  /* 0x0000000205057212 */ /* 0x000fe400078e3cff */
[----:B------:R-:W-:-:S03]  /*3560*/  LOP3.LUT R2, R6, R27, RZ, 0x3c, !PT ;  /* 0x0000001b06027212 */ /* 0x000fc600078e3cff */
[----:B------:R-:W-:Y:S02]  /*3570*/  IMAD.SHL.U32 R20, R5, 0x2, RZ ;  /* 0x0000000205147824 */ /* 0x000fe400078e00ff */
[----:B------:R-:W-:Y:S01]  /*3580*/  IMAD.SHL.U32 R6, R2, 0x10, RZ ;  /* 0x0000001002067824 */ /* 0x000fe200078e00ff */
[----:B------:R-:W-:-:S04]  /*3590*/  IADD3 R7, PT, PT, R4, -0x587c5, R2 ;  /* 0xfffa783b04077810 */ /* 0x000fc80007ffe002 */
[----:B------:R-:W-:Y:S01]  /*35a0*/  LOP3.LUT R5, R5, R20, R6, 0x96, !PT ;  /* 0x0000001405057212 */ /* 0x000fe200078e9606 */
[----:B------:R-:W-:-:S03]  /*35b0*/  IMAD.HI.U32 R6, R22, R7, RZ ;  /* 0x0000000716067227 */ /* 0x000fc600078e00ff */
[----:B------:R-:W-:Y:S01]  /*35c0*/  LOP3.LUT R5, R5, R2, RZ, 0x3c, !PT ;  /* 0x0000000205057212 */ /* 0x000fe200078e3cff */
[----:B------:R-:W-:-:S04]  /*35d0*/  IMAD.MOV R6, RZ, RZ, -R6 ;  /* 0x000000ffff067224 */ /* 0x000fc800078e0a06 */
[----:B------:R-:W-:Y:S02]  /*35e0*/  IMAD.IADD R21, R5, 0x1, R4 ;  /* 0x0000000105157824 */ /* 0x000fe400078e0204 */
[----:B------:R-:W-:Y:S02]  /*35f0*/  IMAD R7, R0, R6, R7 ;  /* 0x0000000600077224 */ /* 0x000fe400078e0207 */
[----:B------:R-:W-:-:S04]  /*3600*/  IMAD.HI.U32 R6, R22, R21, RZ ;  /* 0x0000001516067227 */ /* 0x000fc800078e00ff */
[----:B------:R-:W-:-:S04]  /*3610*/  IMAD.MOV R6, RZ, RZ, -R6 ;  /* 0x000000ffff067224 */ /* 0x000fc800078e0a06 */
[----:B------:R-:W-:Y:S01]  /*3620*/  IMAD R21, R0, R6, R21 ;  /* 0x0000000600157224 */ /* 0x000fe200078e0215 */
[----:B------:R-:W-:-:S04]  /*3630*/  ISETP.GE.U32.AND P1, PT, R7, R0, PT ;  /* 0x000000000700720c */ /* 0x000fc80003f26070 */
[----:B------:R-:W-:-:S09]  /*3640*/  ISETP.GE.U32.AND P2, PT, R21, R0, PT ;  /* 0x000000001500720c */ /* 0x000fd20003f46070 */
[----:B------:R-:W-:-:S04]  /*3650*/  @P1 IMAD.IADD R7, R7, 0x1, -R0 ;  /* 0x0000000107071824 */ /* 0x000fc800078e0a00 */
[----:B------:R-:W-:Y:S01]  /*3660*/  @P2 IMAD.IADD R21, R21, 0x1, -R0 ;  /* 0x0000000115152824 */ /* 0x000fe200078e0a00 */
[----:B------:R-:W-:-:S04]  /*3670*/  ISETP.GE.U32.AND P1, PT, R7, R0, PT ;  /* 0x000000000700720c */ /* 0x000fc80003f26070 */
[----:B------:R-:W-:-:S09]  /*3680*/  ISETP.GE.U32.AND P2, PT, R21, R0, PT ;  /* 0x000000001500720c */ /* 0x000fd20003f46070 */
[----:B------:R-:W-:-:S04]  /*3690*/  @P1 IMAD.IADD R7, R7, 0x1, -R0 ;  /* 0x0000000107071824 */ /* 0x000fc800078e0a00 */
[----:B------:R-:W-:Y:S01]  /*36a0*/  @P2 IMAD.IADD R21, R21, 0x1, -R0 ;  /* 0x0000000115152824 */ /* 0x000fe200078e0a00 */
[----:B------:R-:W-:-:S04]  /*36b0*/  SEL R7, R12, R7, !P0 ;  /* 0x000000070c077207 */ /* 0x000fc80004000000 */
[----:B------:R-:W-:-:S05]  /*36c0*/  SEL R21, R12, R21, !P0 ;  /* 0x000000150c157207 */ /* 0x000fca0004000000 */
[CC--:B------:R-:W-:Y:S02]  /*36d0*/  IMAD R6, R13.reuse, R0.reuse, R21 ;  /* 0x000000000d067224 */ /* 0x0c0fe400078e0215 */
[----:B------:R-:W-:Y:S02]  /*36e0*/  IMAD R21, R13, R0, R7 ;  /* 0x000000000d157224 */ /* 0x000fe400078e0207 */
[----:B------:R-:W-:-:S04]  /*36f0*/  IMAD.WIDE R6, R6, 0x4, R14 ;  /* 0x0000000406067825 */ /* 0x000fc800078e020e */
[----:B------:R-:W-:Y:S01]  /*3700*/  IMAD.WIDE R20, R21, 0x4, R14 ;  /* 0x0000000415147825 */ /* 0x000fe200078e020e */
[----:B---3--:R-:W-:Y:S04]  /*3710*/  STG.E desc[UR6][R18.64], R26 ;  /* 0x0000001a12007986 */ /* 0x008fe8000c101906 */
[----:B--2---:R0:W-:Y:S04]  /*3720*/  STG.E desc[UR6][R16.64], R29 ;  /* 0x0000001d10007986 */ /* 0x0041e8000c101906 */
[----:B------:R-:W2:Y:S04]  /*3730*/  LDG.E R28, desc[UR6][R6.64] ;  /* 0x00000006061c7981 */ /* 0x000ea8000c1e1900 */
[----:B------:R-:W3:Y:S01]  /*3740*/  LDG.E R24, desc[UR6][R20.64] ;  /* 0x0000000614187981 */ /* 0x000ee2000c1e1900 */
[----:B0-----:R-:W-:-:S04]  /*3750*/  SHF.R.U32.HI R16, RZ, 0x2, R3 ;  /* 0x00000002ff107819 */ /* 0x001fc80000011603 */
[----:B------:R-:W-:Y:S01]  /*3760*/  LOP3.LUT R3, R16, R3, RZ, 0x3c, !PT ;  /* 0x0000000310037212 */ /* 0x000fe200078e3cff */
[----:B------:R-:W-:-:S04]  /*3770*/  IMAD.SHL.U32 R16, R5, 0x10, RZ ;  /* 0x0000001005107824 */ /* 0x000fc800078e00ff */
[----:B------:R-:W-:Y:S01]  /*3780*/  IMAD.SHL.U32 R17, R3, 0x2, RZ ;  /* 0x0000000203117824 */ /* 0x000fe200078e00ff */
[----:B------:R-:W-:-:S04]  /*3790*/  SHF.R.U32.HI R26, RZ, 0x2, R25 ;  /* 0x00000002ff1a7819 */ /* 0x000fc80000011619 */
[----:B------:R-:W-:Y:S02]  /*37a0*/  LOP3.LUT R18, R3, R17, R16, 0x96, !PT ;  /* 0x0000001103127212 */ /* 0x000fe400078e9610 */
[----:B------:R-:W-:Y:S02]  /*37b0*/  LOP3.LUT R26, R26, R25, RZ, 0x3c, !PT ;  /* 0x000000191a1a7212 */ /* 0x000fe400078e3cff */
[----:B------:R-:W-:-:S03]  /*37c0*/  LOP3.LUT R29, R18, R5, RZ, 0x3c, !PT ;  /* 0x00000005121d7212 */ /* 0x000fc600078e3cff */
[----:B------:R-:W-:Y:S02]  /*37d0*/  IMAD.SHL.U32 R16, R26, 0x2, RZ ;  /* 0x000000021a107824 */ /* 0x000fe400078e00ff */
[----:B------:R-:W-:Y:S01]  /*37e0*/  IMAD.SHL.U32 R17, R29, 0x10, RZ ;  /* 0x000000101d117824 */ /* 0x000fe200078e00ff */
[----:B------:R-:W-:-:S04]  /*37f0*/  IADD3 R3, PT, PT, R4, 0x587c5, R29 ;  /* 0x000587c504037810 */ /* 0x000fc80007ffe01d */
[----:B------:R-:W-:Y:S01]  /*3800*/  LOP3.LUT R16, R26, R16, R17, 0x96, !PT ;  /* 0x000000101a107212 */ /* 0x000fe200078e9611 */
[----:B------:R-:W-:-:S03]  /*3810*/  IMAD.HI.U32 R17, R22, R3, RZ ;  /* 0x0000000316117227 */ /* 0x000fc600078e00ff */
[----:B------:R-:W-:Y:S01]  /*3820*/  LOP3.LUT R25, R16, R29, RZ, 0x3c, !PT ;  /* 0x0000001d10197212 */ /* 0x000fe200078e3cff */
[----:B------:R-:W-:-:S03]  /*3830*/  IMAD.MOV R16, RZ, RZ, -R17 ;  /* 0x000000ffff107224 */ /* 0x000fc600078e0a11 */
[----:B------:R-:W-:Y:S01]  /*3840*/  IADD3 R17, PT, PT, R4, 0xb0f8a, R25 ;  /* 0x000b0f8a04117810 */ /* 0x000fe20007ffe019 */
[----:B------:R-:W-:-:S04]  /*3850*/  IMAD R3, R0, R16, R3 ;  /* 0x0000001000037224 */ /* 0x000fc800078e0203 */
        /* <DEDUP_REMOVED lines=12> */
[----:B------:R-:W-:Y:S01]  /*3920*/  SEL R17, R12, R17, !P0 ;  /* 0x000000110c117207 */ /* 0x000fe20004000000 */
[----:B------:R-:W-:-:S04]  /*3930*/  IMAD R3, R13, R0, R3 ;  /* 0x000000000d037224 */ /* 0x000fc800078e0203 */
[----:B------:R-:W-:-:S04]  /*3940*/  IMAD R17, R13, R0, R17 ;  /* 0x000000000d117224 */ /* 0x000fc800078e0211 */
[----:B------:R-:W-:-:S04]  /*3950*/  IMAD.WIDE R18, R17, 0x4, R14 ;  /* 0x0000000411127825 */ /* 0x000fc800078e020e */
[----:B------:R-:W-:Y:S01]  /*3960*/  IMAD.WIDE R16, R3, 0x4, R14 ;  /* 0x0000000403107825 */ /* 0x000fe200078e020e */
[----:B--2---:R0:W-:Y:S04]  /*3970*/  STG.E desc[UR6][R20.64], R28 ;  /* 0x0000001c14007986 */ /* 0x0041e8000c101906 */
[----:B---3--:R1:W-:Y:S04]  /*3980*/  STG.E desc[UR6][R6.64], R24 ;  /* 0x0000001806007986 */ /* 0x0083e8000c101906 */
[----:B------:R-:W2:Y:S04]  /*3990*/  LDG.E R26, desc[UR6][R16.64] ;  /* 0x00000006101a7981 */ /* 0x000ea8000c1e1900 */
[----:B0-----:R-:W3:Y:S01]  /*39a0*/  LDG.E R28, desc[UR6][R18.64] ;  /* 0x00000006121c7981 */ /* 0x001ee2000c1e1900 */
[----:B------:R-:W-:-:S04]  /*39b0*/  SHF.R.U32.HI R3, RZ, 0x2, R27 ;  /* 0x00000002ff037819 */ /* 0x000fc8000001161b */
[----:B------:R-:W-:Y:S01]  /*39c0*/  LOP3.LUT R3, R3, R27, RZ, 0x3c, !PT ;  /* 0x0000001b03037212 */ /* 0x000fe200078e3cff */
[----:B------:R-:W-:-:S04]  /*39d0*/  IMAD.SHL.U32 R27, R25, 0x10, RZ ;  /* 0x00000010191b7824 */ /* 0x000fc800078e00ff */
[----:B-1----:R-:W-:-:S05]  /*39e0*/  IMAD.SHL.U32 R6, R3, 0x2, RZ ;  /* 0x0000000203067824 */ /* 0x002fca00078e00ff */
[----:B------:R-:W-:Y:S02]  /*39f0*/  LOP3.LUT R27, R3, R6, R27, 0x96, !PT ;  /* 0x00000006031b7212 */ /* 0x000fe400078e961b */
[----:B------:R-:W-:-:S04]  /*3a00*/  SHF.R.U32.HI R3, RZ, 0x2, R2 ;  /* 0x00000002ff037819 */ /* 0x000fc80000011602 */
        /* <DEDUP_REMOVED lines=28> */
[----:B---3--:R1:W-:Y:S04]  /*3bd0*/  STG.E desc[UR6][R16.64], R28 ;  /* 0x0000001c10007986 */ /* 0x0083e8000c101906 */
[----:B--2---:R1:W-:Y:S04]  /*3be0*/  STG.E desc[UR6][R18.64], R26 ;  /* 0x0000001a12007986 */ /* 0x0043e8000c101906 */
[----:B------:R-:W2:Y:S04]  /*3bf0*/  LDG.E R24, desc[UR6][R20.64] ;  /* 0x0000000614187981 */ /* 0x000ea8000c1e1900 */
[----:B------:R-:W3:Y:S01]  /*3c00*/  LDG.E R27, desc[UR6][R14.64] ;  /* 0x000000060e1b7981 */ /* 0x000ee2000c1e1900 */
[----:B------:R-:W-:-:S05]  /*3c10*/  VIADD R23, R23, 0x4 ;  /* 0x0000000417177836 */ /* 0x000fca0000000000 */
[----:B------:R-:W-:Y:S01]  /*3c20*/  ISETP.NE.AND P1, PT, R23, RZ, PT ;  /* 0x000000ff1700720c */ /* 0x000fe20003f25270 */
[----:B------:R-:W-:Y:S02]  /*3c30*/  IMAD.MOV.U32 R6, RZ, RZ, R29 ;  /* 0x000000ffff067224 */ /* 0x000fe400078e001d */
[----:B------:R-:W-:Y:S02]  /*3c40*/  IMAD.MOV.U32 R7, RZ, RZ, R25 ;  /* 0x000000ffff077224 */ /* 0x000fe400078e0019 */
[----:B------:R-:W-:Y:S01]  /*3c50*/  VIADD R4, R4, 0x2c3e28 ;  /* 0x002c3e2804047836 */ /* 0x000fe20000000000 */
[----:B--2---:R1:W-:Y:S04]  /*3c60*/  STG.E desc[UR6][R14.64], R24 ;  /* 0x000000180e007986 */ /* 0x0043e8000c101906 */
[----:B---3--:R1:W-:Y:S03]  /*3c70*/  STG.E desc[UR6][R20.64], R27 ;  /* 0x0000001b14007986 */ /* 0x0083e6000c101906 */
[----:B------:R-:W-:Y:S05]  /*3c80*/  @P1 BRA `(.L_x_213) ;  /* 0xfffffff400841947 */ /* 0x000fea000383ffff */
[----:B------:R-:W-:-:S07]  /*3c90*/  VIADD R4, R4, 0xffe9e0ec ;  /* 0xffe9e0ec04047836 */ /* 0x000fce0000000000 */
.L_x_212:
[----:B------:R-:W-:-:S13]  /*3ca0*/  ISETP.NE.AND P0, PT, R10, RZ, PT ;  /* 0x000000ff0a00720c */ /* 0x000fda0003f05270 */
[----:B------:R-:W-:Y:S05]  /*3cb0*/  @!P0 BRA `(.L_x_214) ;  /* 0x0000000800788947 */ /* 0x000fea0003800000 */
[----:B------:R-:W-:Y:S01]  /*3cc0*/  ISETP.NE.AND P1, PT, R10, 0x1, PT ;  /* 0x000000010a00780c */ /* 0x000fe20003f25270 */
[----:B------:R-:W-:Y:S01]  /*3cd0*/  IMAD.MOV.U32 R12, RZ, RZ, R5 ;  /* 0x000000ffff0c7224 */ /* 0x000fe200078e0005 */
[----:B------:R-:W-:Y:S01]  /*3ce0*/  LOP3.LUT P0, RZ, R8, 0x1, RZ, 0xc0, !PT ;  /* 0x0000000108ff7812 */ /* 0x000fe2000780c0ff */
[----:B------:R-:W-:Y:S02]  /*3cf0*/  IMAD.MOV.U32 R25, RZ, RZ, R6 ;  /* 0x000000ffff197224 */ /* 0x000fe400078e0006 */
[----:B------:R-:W-:Y:S02]  /*3d00*/  IMAD.MOV.U32 R0, RZ, RZ, R7 ;  /* 0x000000ffff007224 */ /* 0x000fe400078e0007 */
[----:B------:R-:W-:Y:S02]  /*3d10*/  IMAD.MOV.U32 R8, RZ, RZ, R2 ;  /* 0x000000ffff087224 */ /* 0x000fe400078e0002 */
[----:B0-----:R-:W-:-:S04]  /*3d20*/  IMAD.MOV.U32 R5, RZ, RZ, R3 ;  /* 0x000000ffff057224 */ /* 0x001fc800078e0003 */
[----:B------:R-:W-:Y:S05]  /*3d30*/  @!P1 BRA `(.L_x_215) ;  /* 0x0000000400789947 */ /* 0x000fea0003800000 */
[----:B------:R-:W0:Y:S01]  /*3d40*/  LDCU UR4, c[0x0][0x380] ;  /* 0x00007000ff0477ac */ /* 0x000e220008000800 */
[----:B-1----:R-:W-:Y:S01]  /*3d50*/  SHF.R.U32.HI R15, RZ, 0x2, R12 ;  /* 0x00000002ff0f7819 */ /* 0x002fe2000001160c */
[----:B------:R-:W-:-:S03]  /*3d60*/  IMAD.SHL.U32 R2, R3, 0x10, RZ ;  /* 0x0000001003027824 */ /* 0x000fc600078e00ff */
[----:B------:R-:W-:Y:S02]  /*3d70*/  LOP3.LUT R15, R15, R12, RZ, 0x3c, !PT ;  /* 0x0000000c0f0f7212 */ /* 0x000fe400078e3cff */
[----:B------:R-:W-:-:S03]  /*3d80*/  SHF.R.U32.HI R12, RZ, 0x2, R25 ;  /* 0x00000002ff0c7819 */ /* 0x000fc60000011619 */
[----:B------:R-:W-:Y:S01]  /*3d90*/  IMAD.SHL.U32 R6, R15, 0x2, RZ ;  /* 0x000000020f067824 */ /* 0x000fe200078e00ff */
[----:B------:R-:W-:-:S04]  /*3da0*/  LOP3.LUT R12, R12, R25, RZ, 0x3c, !PT ;  /* 0x000000190c0c7212 */ /* 0x000fc800078e3cff */
[----:B------:R-:W-:Y:S01]  /*3db0*/  LOP3.LUT R2, R15, R6, R2, 0x96, !PT ;  /* 0x000000060f027212 */ /* 0x000fe200078e9602 */
[----:B0-----:R-:W0:Y:S03]  /*3dc0*/  I2F.U32.RP R14, UR4 ;  /* 0x00000004000e7d06 */ /* 0x001e260008209000 */
[----:B------:R-:W-:Y:S01]  /*3dd0*/  LOP3.LUT R25, R2, R3, RZ, 0x3c, !PT ;  /* 0x0000000302197212 */ /* 0x000fe200078e3cff */
[----:B------:R-:W-:-:S04]  /*3de0*/  IMAD.SHL.U32 R2, R12, 0x2, RZ ;  /* 0x000000020c027824 */ /* 0x000fc800078e00ff */
[----:B------:R-:W-:-:S05]  /*3df0*/  IMAD.SHL.U32 R3, R25, 0x10, RZ ;  /* 0x0000001019037824 */ /* 0x000fca00078e00ff */
[----:B------:R-:W-:Y:S01]  /*3e00*/  LOP3.LUT R2, R12, R2, R3, 0x96, !PT ;  /* 0x000000020c027212 */ /* 0x000fe200078e9603 */
[----:B0-----:R-:W0:Y:S03]  /*3e10*/  MUFU.RCP R14, R14 ;  /* 0x0000000e000e7308 */ /* 0x001e260000001000 */
[----:B------:R-:W-:Y:S01]  /*3e20*/  LOP3.LUT R23, R2, R25, RZ, 0x3c, !PT ;  /* 0x0000001902177212 */ /* 0x000fe200078e3cff */
[----:B0-----:R-:W-:-:S06]  /*3e30*/  VIADD R7, R14, 0xffffffe ;  /* 0x0ffffffe0e077836 */ /* 0x001fcc0000000000 */
[----:B------:R-:W0:Y:S02]  /*3e40*/  F2I.FTZ.U32.TRUNC.NTZ R7, R7 ;  /* 0x0000000700077305 */ /* 0x000e24000021f000 */
[----:B0-----:R-:W-:-:S04]  /*3e50*/  IMAD.MOV R6, RZ, RZ, -R7 ;  /* 0x000000ffff067224 */ /* 0x001fc800078e0a07 */
[----:B------:R-:W-:Y:S02]  /*3e60*/  IMAD R3, R6, UR4, RZ ;  /* 0x0000000406037c24 */ /* 0x000fe4000f8e02ff */
[----:B------:R-:W-:-:S04]  /*3e70*/  IMAD.MOV.U32 R6, RZ, RZ, RZ ;  /* 0x000000ffff067224 */ /* 0x000fc800078e00ff */
[----:B------:R-:W-:Y:S01]  /*3e80*/  IMAD.HI.U32 R2, R7, R3, R6 ;  /* 0x0000000307027227 */ /* 0x000fe200078e0006 */
[C---:B------:R-:W-:Y:S02]  /*3e90*/  IADD3 R7, PT, PT, R4.reuse, 0xb0f8a, R23 ;  /* 0x000b0f8a04077810 */ /* 0x040fe40007ffe017 */
[----:B------:R-:W-:-:S03]  /*3ea0*/  IADD3 R3, PT, PT, R4, 0x587c5, R25 ;  /* 0x000587c504037810 */ /* 0x000fc60007ffe019 */
[----:B------:R-:W-:-:S04]  /*3eb0*/  IMAD.HI.U32 R12, R2, R7, RZ ;  /* 0x00000007020c7227 */ /* 0x000fc800078e00ff */
[----:B------:R-:W-:-:S04]  /*3ec0*/  IMAD.HI.U32 R6, R2, R3, RZ ;  /* 0x0000000302067227 */ /* 0x000fc800078e00ff */
[----:B------:R-:W-:Y:S02]  /*3ed0*/  IMAD.MOV R12, RZ, RZ, -R12 ;  /* 0x000000ffff0c7224 */ /* 0x000fe400078e0a0c */
[----:B------:R-:W-:Y:S02]  /*3ee0*/  IMAD.MOV R6, RZ, RZ, -R6 ;  /* 0x000000ffff067224 */ /* 0x000fe400078e0a06 */
[----:B------:R-:W-:Y:S01]  /*3ef0*/  IMAD R15, R12, UR4, R7 ;  /* 0x000000040c0f7c24 */ /* 0x000fe2000f8e0207 */
[----:B------:R-:W-:Y:S01]  /*3f00*/  LOP3.LUT R12, RZ, UR4, RZ, 0x33, !PT ;  /* 0x00000004ff0c7c12 */ /* 0x000fe2000f8e33ff */
[----:B------:R-:W-:Y:S02]  /*3f10*/  IMAD R3, R6, UR4, R3 ;  /* 0x0000000406037c24 */ /* 0x000fe4000f8e0203 */
[----:B------:R-:W0:Y:S01]  /*3f20*/  LDC.64 R6, c[0x0][0x388] ;  /* 0x0000e200ff067b82 */ /* 0x000e220000000a00 */
[----:B------:R-:W-:Y:S02]  /*3f30*/  ISETP.GE.U32.AND P2, PT, R15, UR4, PT ;  /* 0x000000040f007c0c */ /* 0x000fe4000bf46070 */
[----:B------:R-:W-:-:S11]  /*3f40*/  ISETP.GE.U32.AND P1, PT, R3, UR4, PT ;  /* 0x0000000403007c0c */ /* 0x000fd6000bf26070 */
[----:B------:R-:W-:Y:S02]  /*3f50*/  @P2 VIADD R15, R15, -UR4 ;  /* 0x800000040f0f2c36 */ /* 0x000fe40008000000 */
[----:B------:R-:W-:Y:S01]  /*3f60*/  @P1 VIADD R3, R3, -UR4 ;  /* 0x8000000403031c36 */ /* 0x000fe20008000000 */
[----:B------:R-:W-:Y:S02]  /*3f70*/  ISETP.NE.U32.AND P1, PT, RZ, UR4, PT ;  /* 0x00000004ff007c0c */ /* 0x000fe4000bf25070 */
[----:B------:R-:W-:Y:S02]  /*3f80*/  ISETP.GE.U32.AND P3, PT, R15, UR4, PT ;  /* 0x000000040f007c0c */ /* 0x000fe4000bf66070 */
[----:B------:R-:W-:-:S11]  /*3f90*/  ISETP.GE.U32.AND P2, PT, R3, UR4, PT ;  /* 0x0000000403007c0c */ /* 0x000fd6000bf46070 */
[----:B------:R-:W-:Y:S02]  /*3fa0*/  @P3 VIADD R15, R15, -UR4 ;  /* 0x800000040f0f3c36 */ /* 0x000fe40008000000 */
[----:B------:R-:W-:-:S03]  /*3fb0*/  @P2 VIADD R3, R3, -UR4 ;  /* 0x8000000403032c36 */ /* 0x000fc60008000000 */
[C---:B------:R-:W-:Y:S02]  /*3fc0*/  SEL R16, R12.reuse, R15, !P1 ;  /* 0x0000000f0c107207 */ /* 0x040fe40004800000 */
[----:B------:R-:W-:-:S03]  /*3fd0*/  SEL R14, R12, R3, !P1 ;  /* 0x000000030c0e7207 */ /* 0x000fc60004800000 */
[C---:B------:R-:W-:Y:S02]  /*3fe0*/  IMAD R15, R13.reuse, UR4, R16 ;  /* 0x000000040d0f7c24 */ /* 0x040fe4000f8e0210 */
[----:B------:R-:W-:Y:S02]  /*3ff0*/  IMAD R17, R13, UR4, R14 ;  /* 0x000000040d117c24 */ /* 0x000fe4000f8e020e */
[----:B0-----:R-:W-:-:S04]  /*4000*/  IMAD.WIDE R14, R15, 0x4, R6 ;  /* 0x000000040f0e7825 */ /* 0x001fc800078e0206 */
[----:B------:R-:W-:Y:S01]  /*4010*/  IMAD.WIDE R16, R17, 0x4, R6 ;  /* 0x0000000411107825 */ /* 0x000fe200078e0206 */
[----:B------:R-:W2:Y:S04]  /*4020*/  LDG.E R29, desc[UR6][R14.64] ;  /* 0x000000060e1d7981 */ /* 0x000ea8000c1e1900 */
[----:B------:R-:W3:Y:S01]  /*4030*/  LDG.E R27, desc[UR6][R16.64] ;  /* 0x00000006101b7981 */ /* 0x000ee2000c1e1900 */
[----:B------:R-:W-:Y:S02]  /*4040*/  SHF.R.U32.HI R3, RZ, 0x2, R0 ;  /* 0x00000002ff037819 */ /* 0x000fe40000011600 */
[----:B------:R-:W-:Y:S02]  /*4050*/  SHF.R.U32.HI R19, RZ, 0x2, R8 ;  /* 0x00000002ff137819 */ /* 0x000fe40000011608 */
[----:B------:R-:W-:Y:S01]  /*4060*/  LOP3.LUT R3, R3, R0, RZ, 0x3c, !PT ;  /* 0x0000000003037212 */ /* 0x000fe200078e3cff */
[----:B------:R-:W-:Y:S01]  /*4070*/  IMAD.SHL.U32 R0, R23, 0x10, RZ ;  /* 0x0000001017007824 */ /* 0x000fe200078e00ff */
[----:B------:R-:W-:-:S03]  /*4080*/  LOP3.LUT R19, R19, R8, RZ, 0x3c, !PT ;  /* 0x0000000813137212 */ /* 0x000fc600078e3cff */
[----:B------:R-:W-:-:S05]  /*4090*/  IMAD.SHL.U32 R18, R3, 0x2, RZ ;  /* 0x0000000203127824 */ /* 0x000fca00078e00ff */
[----:B------:R-:W-:Y:S01]  /*40a0*/  LOP3.LUT R0, R3, R18, R0, 0x96, !PT ;  /* 0x0000001203007212 */ /* 0x000fe200078e9600 */
[----:B------:R-:W-:-:S03]  /*40b0*/  IMAD.SHL.U32 R3, R19, 0x2, RZ ;  /* 0x0000000213037824 */ /* 0x000fc600078e00ff */
[----:B------:R-:W-:-:S05]  /*40c0*/  LOP3.LUT R8, R0, R23, RZ, 0x3c, !PT ;  /* 0x0000001700087212 */ /* 0x000fca00078e3cff */
[----:B------:R-:W-:-:S05]  /*40d0*/  IMAD.SHL.U32 R0, R8, 0x10, RZ ;  /* 0x0000001008007824 */ /* 0x000fca00078e00ff */
[----:B------:R-:W-:Y:S02]  /*40e0*/  LOP3.LUT R3, R19, R3, R0, 0x96, !PT ;  /* 0x0000000313037212 */ /* 0x000fe400078e9600 */
[C---:B------:R-:W-:Y:S01]  /*40f0*/  IADD3 R19, PT, PT, R4.reuse, 0x10974f, R8 ;  /* 0x0010974f04137810 */ /* 0x040fe20007ffe008 */
[----:B------:R-:W-:Y:S01]  /*4100*/  VIADD R4, R4, 0x161f14 ;  /* 0x00161f1404047836 */ /* 0x000fe20000000000 */
[----:B------:R-:W-:-:S05]  /*4110*/  LOP3.LUT R3, R3, R8, RZ, 0x3c, !PT ;  /* 0x0000000803037212 */ /* 0x000fca00078e3cff */
[----:B------:R-:W-:-:S04]  /*4120*/  IMAD.IADD R21, R4, 0x1, R3 ;  /* 0x0000000104157824 */ /* 0x000fc800078e0203 */
[----:B------:R-:W-:-:S04]  /*4130*/  IMAD.HI.U32 R0, R2, R21, RZ ;  /* 0x0000001502007227 */ /* 0x000fc800078e00ff */
[----:B------:R-:W-:-:S04]  /*4140*/  IMAD.HI.U32 R2, R2, R19, RZ ;  /* 0x0000001302027227 */ /* 0x000fc800078e00ff */
[----:B------:R-:W-:Y:S02]  /*4150*/  IMAD.MOV R0, RZ, RZ, -R0 ;  /* 0x000000ffff007224 */ /* 0x000fe400078e0a00 */
[----:B------:R-:W-:Y:S02]  /*4160*/  IMAD.MOV R2, RZ, RZ, -R2 ;  /* 0x000000ffff027224 */ /* 0x000fe400078e0a02 */
[----:B------:R-:W-:Y:S02]  /*4170*/  IMAD R21, R0, UR4, R21 ;  /* 0x0000000400157c24 */ /* 0x000fe4000f8e0215 */
[----:B------:R-:W-:-:S03]  /*4180*/  IMAD R19, R2, UR4, R19 ;  /* 0x0000000402137c24 */ /* 0x000fc6000f8e0213 */
[----:B------:R-:W-:Y:S02]  /*4190*/  ISETP.GE.U32.AND P3, PT, R21, UR4, PT ;  /* 0x0000000415007c0c */ /* 0x000fe4000bf66070 */
[----:B------:R-:W-:-:S11]  /*41a0*/  ISETP.GE.U32.AND P2, PT, R19, UR4, PT ;  /* 0x0000000413007c0c */ /* 0x000fd6000bf46070 */
[----:B------:R-:W-:Y:S02]  /*41b0*/  @P3 VIADD R21, R21, -UR4 ;  /* 0x8000000415153c36 */ /* 0x000fe40008000000 */
[----:B------:R-:W-:-:S03]  /*41c0*/  @P2 VIADD R19, R19, -UR4 ;  /* 0x8000000413132c36 */ /* 0x000fc60008000000 */
        /* <DEDUP_REMOVED lines=8> */
[----:B------:R-:W-:-:S04]  /*4250*/  IMAD.WIDE R18, R19, 0x4, R6 ;  /* 0x0000000413127825 */ /* 0x000fc800078e0206 */
[----:B------:R-:W-:Y:S01]  /*4260*/  IMAD.WIDE R20, R21, 0x4, R6 ;  /* 0x0000000415147825 */ /* 0x000fe200078e0206 */
[----:B--2---:R0:W-:Y:S04]  /*4270*/  STG.E desc[UR6][R16.64], R29 ;  /* 0x0000001d10007986 */ /* 0x0041e8000c101906 */
[----:B---3--:R0:W-:Y:S04]  /*4280*/  STG.E desc[UR6][R14.64], R27 ;  /* 0x0000001b0e007986 */ /* 0x0081e8000c101906 */
[----:B------:R-:W2:Y:S04]  /*4290*/  LDG.E R24, desc[UR6][R18.64] ;  /* 0x0000000612187981 */ /* 0x000ea8000c1e1900 */
[----:B------:R-:W3:Y:S01]  /*42a0*/  LDG.E R22, desc[UR6][R20.64] ;  /* 0x0000000614167981 */ /* 0x000ee2000c1e1900 */
[----:B------:R-:W-:-:S02]  /*42b0*/  IMAD.MOV.U32 R12, RZ, RZ, R5 ;  /* 0x000000ffff0c7224 */ /* 0x000fc400078e0005 */
[----:B------:R-:W-:Y:S02]  /*42c0*/  IMAD.MOV.U32 R6, RZ, RZ, R25 ;  /* 0x000000ffff067224 */ /* 0x000fe400078e0019 */
[--C-:B------:R-:W-:Y:S02]  /*42d0*/  IMAD.MOV.U32 R0, RZ, RZ, R23.reuse ;  /* 0x000000ffff007224 */ /* 0x100fe400078e0017 */
[----:B------:R-:W-:Y:S02]  /*42e0*/  IMAD.MOV.U32 R7, RZ, RZ, R23 ;  /* 0x000000ffff077224 */ /* 0x000fe400078e0017 */
[----:B------:R-:W-:Y:S01]  /*42f0*/  IMAD.MOV.U32 R2, RZ, RZ, R8 ;  /* 0x000000ffff027224 */ /* 0x000fe200078e0008 */
[----:B--2---:R0:W-:Y:S04]  /*4300*/  STG.E desc[UR6][R20.64], R24 ;  /* 0x0000001814007986 */ /* 0x0041e8000c101906 */
[----:B---3--:R0:W-:Y:S02]  /*4310*/  STG.E desc[UR6][R18.64], R22 ;  /* 0x0000001612007986 */ /* 0x0081e4000c101906 */
.L_x_215:
[----:B------:R-:W-:Y:S05]  /*4320*/  @!P0 BRA `(.L_x_214) ;  /* 0x0000000000dc8947 */ /* 0x000fea0003800000 */
[----:B------:R-:W0:Y:S01]  /*4330*/  LDCU UR4, c[0x0][0x380] ;  /* 0x00007000ff0477ac */ /* 0x000e220008000800 */
[----:B------:R-:W-:Y:S01]  /*4340*/  SHF.R.U32.HI R5, RZ, 0x2, R12 ;  /* 0x00000002ff057819 */ /* 0x000fe2000001160c */
[----:B------:R-:W-:-:S03]  /*4350*/  IMAD.SHL.U32 R2, R3, 0x10, RZ ;  /* 0x0000001003027824 */ /* 0x000fc600078e00ff */
[----:B------:R-:W-:Y:S02]  /*4360*/  LOP3.LUT R5, R5, R12, RZ, 0x3c, !PT ;  /* 0x0000000c05057212 */ /* 0x000fe400078e3cff */
[----:B------:R-:W-:-:S03]  /*4370*/  SHF.R.U32.HI R12, RZ, 0x2, R25 ;  /* 0x00000002ff0c7819 */ /* 0x000fc60000011619 */
[----:B------:R-:W-:Y:S01]  /*4380*/  IMAD.SHL.U32 R6, R5, 0x2, RZ ;  /* 0x0000000205067824 */ /* 0x000fe200078e00ff */
[----:B------:R-:W-:-:S04]  /*4390*/  LOP3.LUT R12, R12, R25, RZ, 0x3c, !PT ;  /* 0x000000190c0c7212 */ /* 0x000fc800078e3cff */
[----:B------:R-:W-:Y:S01]  /*43a0*/  LOP3.LUT R2, R5, R6, R2, 0x96, !PT ;  /* 0x0000000605027212 */ /* 0x000fe200078e9602 */
[----:B------:R-:W-:Y:S01]  /*43b0*/  IMAD.SHL.U32 R6, R12, 0x2, RZ ;  /* 0x000000020c067824 */ /* 0x000fe200078e00ff */
[----:B01----:R-:W0:Y:S02]  /*43c0*/  I2F.U32.RP R14, UR4 ;  /* 0x00000004000e7d06 */ /* 0x003e240008209000 */
[----:B------:R-:W-:Y:S02]  /*43d0*/  LOP3.LUT R2, R2, R3, RZ, 0x3c, !PT ;  /* 0x0000000302027212 */ /* 0x000fe400078e3cff */
[----:B------:R-:W-:Y:S02]  /*43e0*/  ISETP.NE.U32.AND P2, PT, RZ, UR4, PT ;  /* 0x00000004ff007c0c */ /* 0x000fe4000bf45070 */
[----:B------:R-:W-:Y:S01]  /*43f0*/  LOP3.LUT R16, RZ, UR4, RZ, 0x33, !PT ;  /* 0x00000004ff107c12 */ /* 0x000fe2000f8e33ff */
[----:B------:R-:W-:-:S05]  /*4400*/  IMAD.SHL.U32 R5, R2, 0x10, RZ ;  /* 0x0000001002057824 */ /* 0x000fca00078e00ff */
[----:B------:R-:W-:Y:S01]  /*4410*/  LOP3.LUT R15, R12, R6, R5, 0x96, !PT ;  /* 0x000000060c0f7212 */ /* 0x000fe200078e9605 */
[----:B------:R-:W-:Y:S01]  /*4420*/  IMAD.MOV.U32 R6, RZ, RZ, RZ ;  /* 0x000000ffff067224 */ /* 0x000fe200078e00ff */
[C---:B------:R-:W-:Y:S01]  /*4430*/  IADD3 R5, PT, PT, R4.reuse, 0x587c5, R2 ;  /* 0x000587c504057810 */ /* 0x040fe20007ffe002 */
[----:B------:R-:W-:Y:S01]  /*4440*/  VIADD R4, R4, 0xb0f8a ;  /* 0x000b0f8a04047836 */ /* 0x000fe20000000000 */
[----:B0-----:R-:W0:Y:S01]  /*4450*/  MUFU.RCP R14, R14 ;  /* 0x0000000e000e7308 */ /* 0x001e220000001000 */
[----:B------:R-:W-:Y:S01]  /*4460*/  LOP3.LUT R15, R15, R2, RZ, 0x3c, !PT ;  /* 0x000000020f0f7212 */ /* 0x000fe200078e3cff */
[----:B0-----:R-:W-:-:S06]  /*4470*/  VIADD R7, R14, 0xffffffe ;  /* 0x0ffffffe0e077836 */ /* 0x001fcc0000000000 */
[----:B------:R-:W0:Y:S02]  /*4480*/  F2I.FTZ.U32.TRUNC.NTZ R7, R7 ;  /* 0x0000000700077305 */ /* 0x000e24000021f000 */
[----:B0-----:R-:W-:-:S04]  /*4490*/  IMAD.MOV R17, RZ, RZ, -R7 ;  /* 0x000000ffff117224 */ /* 0x001fc800078e0a07 */
[----:B------:R-:W-:-:S04]  /*44a0*/  IMAD R17, R17, UR4, RZ ;  /* 0x0000000411117c24 */ /* 0x000fc8000f8e02ff */
[----:B------:R-:W-:-:S04]  /*44b0*/  IMAD.HI.U32 R6, R7, R17, R6 ;  /* 0x0000001107067227 */ /* 0x000fc800078e0006 */
[----:B------:R-:W-:-:S04]  /*44c0*/  IMAD.IADD R7, R15, 0x1, R4 ;  /* 0x000000010f077824 */ /* 0x000fc800078e0204 */
[----:B------:R-:W-:-:S04]  /*44d0*/  IMAD.HI.U32 R12, R6, R7, RZ ;  /* 0x00000007060c7227 */ /* 0x000fc800078e00ff */
[----:B------:R-:W-:-:S04]  /*44e0*/  IMAD.HI.U32 R6, R6, R5, RZ ;  /* 0x0000000506067227 */ /* 0x000fc800078e00ff */
[----:B------:R-:W-:Y:S02]  /*44f0*/  IMAD.MOV R12, RZ, RZ, -R12 ;  /* 0x000000ffff0c7224 */ /* 0x000fe400078e0a0c */
[----:B------:R-:W-:Y:S02]  /*4500*/  IMAD.MOV R6, RZ, RZ, -R6 ;  /* 0x000000ffff067224 */ /* 0x000fe400078e0a06 */
[----:B------:R-:W-:Y:S02]  /*4510*/  IMAD R12, R12, UR4, R7 ;  /* 0x000000040c0c7c24 */ /* 0x000fe4000f8e0207 */
[----:B------:R-:W-:Y:S02]  /*4520*/  IMAD R5, R6, UR4, R5 ;  /* 0x0000000406057c24 */ /* 0x000fe4000f8e0205 */
[----:B------:R-:W0:Y:S01]  /*4530*/  LDC.64 R6, c[0x0][0x388] ;  /* 0x0000e200ff067b82 */ /* 0x000e220000000a00 */
        /* <DEDUP_REMOVED lines=16> */
[----:B------:R-:W-:Y:S02]  /*4640*/  IMAD.MOV.U32 R7, RZ, RZ, R3 ;  /* 0x000000ffff077224 */ /* 0x000fe400078e0003 */
[----:B------:R-:W-:Y:S02]  /*4650*/  IMAD.MOV.U32 R6, RZ, RZ, R8 ;  /* 0x000000ffff067224 */ /* 0x000fe400078e0008 */
[----:B------:R-:W-:-:S02]  /*4660*/  IMAD.MOV.U32 R5, RZ, RZ, R0 ;  /* 0x000000ffff057224 */ /* 0x000fc400078e0000 */
[----:B------:R-:W-:Y:S01]  /*4670*/  IMAD.MOV.U32 R3, RZ, RZ, R15 ;  /* 0x000000ffff037224 */ /* 0x000fe200078e000f */
[----:B--2---:R2:W-:Y:S04]  /*4680*/  STG.E desc[UR6][R18.64], R23 ;  /* 0x0000001712007986 */ /* 0x0045e8000c101906 */
[----:B---3--:R2:W-:Y:S02]  /*4690*/  STG.E desc[UR6][R16.64], R21 ;  /* 0x0000001510007986 */ /* 0x0085e4000c101906 */
.L_x_214:
[----:B------:R-:W3:Y:S01]  /*46a0*/  LDCU UR4, c[0x0][0x390] ;  /* 0x00007200ff0477ac */ /* 0x000ee20008000800 */
[----:B------:R-:W-:-:S05]  /*46b0*/  IMAD.IADD R13, R11, 0x1, R13 ;  /* 0x000000010b0d7824 */ /* 0x000fca00078e020d */
[----:B---3--:R-:W-:-:S13]  /*46c0*/  ISETP.GE.AND P0, PT, R13, UR4, PT ;  /* 0x000000040d007c0c */ /* 0x008fda000bf06270 */
[----:B------:R-:W-:Y:S05]  /*46d0*/  @!P0 BRA `(.L_x_216) ;  /* 0xffffffe800b08947 */ /* 0x000fea000383ffff */
[----:B------:R-:W-:Y:S05]  /*46e0*/  EXIT ;  /* 0x000000000000794d */ /* 0x000fea0003800000 */
.L_x_217:
        /* <DEDUP_REMOVED lines=9> */
.L_x_265:


//--------------------- .text._Z14GraphGeneratorPiS_S_iS_ --------------------------
	.section	.text._Z14GraphGeneratorPiS_S_iS_,"ax",@progbits
	.align	128
        .global         _Z14GraphGeneratorPiS_S_iS_
        .type           _Z14GraphGeneratorPiS_S_iS_,@function
        .size           _Z14GraphGeneratorPiS_S_iS_,(.L_x_266 - _Z14GraphGeneratorPiS_S_iS_)
        .other          _Z14GraphGeneratorPiS_S_iS_,@"STO_CUDA_ENTRY STV_DEFAULT"
_Z14GraphGeneratorPiS_S_iS_:
.text._Z14GraphGeneratorPiS_S_iS_:
[----:B------:R-:W-:Y:S01]  /*0000*/  LDC R1, c[0x0][0x37c] ;  /* 0x0000df00ff017b82 */ /* 0x000fe20000000800 */
[----:B------:R-:W0:Y:S01]  /*0010*/  S2R R0, SR_TID.X ;  /* 0x0000000000007919 */ /* 0x000e220000002100 */
[----:B------:R-:W0:Y:S01]  /*0020*/  LDCU UR4, c[0x0][0x360] ;  /* 0x00006c00ff0477ac */ /* 0x000e220008000800 */
[----:B------:R-:W-:Y:S01]  /*0030*/  BSSY.RECONVERGENT B0, `(.L_x_218) ;  /* 0x00000f1000007945 */ /* 0x000fe20003800200 */
[----:B------:R-:W0:Y:S01]  /*0040*/  S2R R3, SR_CTAID.X ;  /* 0x0000000000037919 */ /* 0x000e220000002500 */
[----:B------:R-:W1:Y:S01]  /*0050*/  LDCU UR10, c[0x0][0x398] ;  /* 0x00007300ff0a77ac */ /* 0x000e620008000800 */
[----:B------:R-:W2:Y:S01]  /*0060*/  LDCU UR5, c[0x0][0x370] ;  /* 0x00006e00ff0577ac */ /* 0x000ea20008000800 */
[----:B------:R-:W3:Y:S01]  /*0070*/  LDCU.64 UR8, c[0x0][0x388] ;  /* 0x00007100ff0877ac */ /* 0x000ee20008000a00 */
[----:B------:R-:W4:Y:S01]  /*0080*/  LDCU.64 UR6, c[0x0][0x358] ;  /* 0x00006b00ff0677ac */ /* 0x000f220008000a00 */
[----:B------:R-:W0:Y:S01]  /*0090*/  LDCU UR11, c[0x0][0x398] ;  /* 0x00007300ff0b77ac */ /* 0x000e220008000800 */
[----:B-1----:R-:W-:-:S02]  /*00a0*/  IMAD.U32 R4, RZ, RZ, UR10 ;  /* 0x0000000aff047e24 */ /* 0x002fc4000f8e00ff */
[----:B---3--:R-:W-:Y:S02]  /*00b0*/  IMAD.U32 R6, RZ, RZ, UR8 ;  /* 0x00000008ff067e24 */ /* 0x008fe4000f8e00ff */
[----:B------:R-:W-:Y:S02]  /*00c0*/  IMAD.U32 R5, RZ, RZ, UR9 ;  /* 0x00000009ff057e24 */ /* 0x000fe4000f8e00ff */
[----:B0-----:R-:W-:Y:S01]  /*00d0*/  IMAD R0, R3, UR4, R0 ;  /* 0x0000000403007c24 */ /* 0x001fe2000f8e0200 */
[----:B--2---:R-:W-:-:S04]  /*00e0*/  UIMAD UR4, UR4, UR5, URZ ;  /* 0x00000005040472a4 */ /* 0x004fc8000f8e02ff */
[----:B------:R-:W-:-:S04]  /*00f0*/  VIMNMX R3, PT, PT, RZ, R0, !PT ;  /* 0x00000000ff037248 */ /* 0x000fc80007fe0100 */
[CC--:B------:R-:W-:Y:S02]  /*0100*/  ISETP.GE.AND P0, PT, R3.reuse, R4.reuse, PT ;  /* 0x000000040300720c */ /* 0x0c0fe40003f06270 */
[----:B------:R-:W-:-:S11]  /*0110*/  ISETP.GE.AND P1, PT, R3, R4, PT ;  /* 0x000000040300720c */ /* 0x000fd60003f26270 */
[----:B----4-:R-:W-:Y:S05]  /*0120*/  @P0 BRA `(.L_x_219) ;  /* 0x0000000c00840947 */ /* 0x010fea0003800000 */
[C---:B------:R-:W-:Y:S01]  /*0130*/  LOP3.LUT R17, R4.reuse, 0x7, RZ, 0xc0, !PT ;  /* 0x0000000704117812 */ /* 0x040fe200078ec0ff */
[----:B------:R-:W-:Y:S01]  /*0140*/  IMAD.MOV.U32 R9, RZ, RZ, R0 ;  /* 0x000000ffff097224 */ /* 0x000fe200078e0000 */
[C---:B------:R-:W-:Y:S02]  /*0150*/  LOP3.LUT R16, R4.reuse, 0xf, RZ, 0xc0, !PT ;  /* 0x0000000f04107812 */ /* 0x040fe400078ec0ff */
[----:B------:R-:W-:Y:S01]  /*0160*/  LOP3.LUT R7, R4, 0x7ffffff0, RZ, 0xc0, !PT ;  /* 0x7ffffff004077812 */ /* 0x000fe200078ec0ff */
[----:B------:R-:W-:Y:S01]  /*0170*/  VIADD R3, R17, 0xffffffff ;  /* 0xffffffff11037836 */ /* 0x000fe20000000000 */
[----:B------:R-:W-:Y:S02]  /*0180*/  IADD3 R2, PT, PT, R16, -0x1, RZ ;  /* 0xffffffff10027810 */ /* 0x000fe40007ffe0ff */
[----:B------:R-:W-:Y:S02]  /*0190*/  LOP3.LUT R8, R4, 0x3, RZ, 0xc0, !PT ;  /* 0x0000000304087812 */ /* 0x000fe400078ec0ff */
[----:B------:R-:W-:-:S02]  /*01a0*/  ISETP.GE.U32.AND P0, PT, R2, 0x7, PT ;  /* 0x000000070200780c */ /* 0x000fc40003f06070 */
[----:B------:R-:W-:-:S13]  /*01b0*/  ISETP.GE.U32.AND P2, PT, R3, 0x3, PT ;  /* 0x000000030300780c */ /* 0x000fda0003f46070 */
.L_x_236:
[----:B0-----:R-:W0:Y:S01]  /*01c0*/  LDCU UR5, c[0x0][0x398] ;  /* 0x00007300ff0577ac */ /* 0x001e220008000800 */
[----:B-12---:R-:W1:Y:S01]  /*01d0*/  LDC.64 R2, c[0x0][0x388] ;  /* 0x0000e200ff027b82 */ /* 0x006e620000000a00 */
[----:B------:R-:W-:Y:S02]  /*01e0*/  IMAD.MOV.U32 R11, RZ, RZ, R9 ;  /* 0x000000ffff0b7224 */ /* 0x000fe400078e0009 */
[----:B------:R-:W-:Y:S01]  /*01f0*/  IMAD.MOV.U32 R10, RZ, RZ, RZ ;  /* 0x000000ffff0a7224 */ /* 0x000fe200078e00ff */
[----:B0-----:R-:W-:-:S04]  /*0200*/  MOV R4, UR5 ;  /* 0x0000000500047c02 */ /* 0x001fc80008000f00 */
[----:B------:R-:W-:Y:S01]  /*0210*/  ISETP.GE.U32.AND P4, PT, R4, 0x10, PT ;  /* 0x000000100400780c */ /* 0x000fe20003f86070 */
[----:B-1----:R-:W-:-:S04]  /*0220*/  IMAD.WIDE R2, R9, 0x4, R2 ;  /* 0x0000000409027825 */ /* 0x002fc800078e0202 */
[----:B------:R-:W-:-:S05]  /*0230*/  VIADD R9, R9, UR4 ;  /* 0x0000000409097c36 */ /* 0x000fca0008000000 */
[----:B------:R-:W-:-:S03]  /*0240*/  ISETP.GE.AND P3, PT, R9, R4, PT ;  /* 0x000000040900720c */ /* 0x000fc60003f66270 */
[----:B------:R-:W-:Y:S10]  /*0250*/  @!P4 BRA `(.L_x_220) ;  /* 0x000000040070c947 */ /* 0x000ff40003800000 */
[----:B------:R-:W0:Y:S01]  /*0260*/  LDC.64 R12, c[0x0][0x380] ;  /* 0x0000e000ff0c7b82 */ /* 0x000e220000000a00 */
[----:B------:R-:W-:-:S07]  /*0270*/  IMAD.MOV.U32 R10, RZ, RZ, RZ ;  /* 0x000000ffff0a7224 */ /* 0x000fce00078e00ff */
.L_x_223:
[----:B------:R-:W-:-:S05]  /*0280*/  MOV R4, UR11 ;  /* 0x0000000b00047c02 */ /* 0x000fca0008000f00 */
[----:B0-----:R-:W-:-:S04]  /*0290*/  IMAD R15, R11, R4, R10 ;  /* 0x000000040b0f7224 */ /* 0x001fc800078e020a */
[----:B0-----:R-:W-:-:S05]  /*02a0*/  IMAD.WIDE R14, R15, 0x4, R12 ;  /* 0x000000040f0e7825 */ /* 0x001fca00078e020c */
[----:B------:R-:W2:Y:S02]  /*02b0*/  LDG.E R18, desc[UR6][R14.64] ;  /* 0x000000060e127981 */ /* 0x000ea4000c1e1900 */
[----:B--2---:R-:W-:-:S13]  /*02c0*/  ISETP.NE.AND P4, PT, R18, RZ, PT ;  /* 0x000000ff1200720c */ /* 0x004fda0003f85270 */
[----:B------:R-:W2:Y:S02]  /*02d0*/  @P4 LDG.E R18, desc[UR6][R2.64] ;  /* 0x0000000602124981 */ /* 0x000ea4000c1e1900 */
[----:B--2---:R-:W-:-:S05]  /*02e0*/  @P4 VIADD R19, R18, 0x1 ;  /* 0x0000000112134836 */ /* 0x004fca0000000000 */
[----:B------:R0:W-:Y:S04]  /*02f0*/  @P4 STG.E desc[UR6][R2.64], R19 ;  /* 0x0000001302004986 */ /* 0x0001e8000c101906 */
        /* <DEDUP_REMOVED lines=10> */
[----:B------:R-:W3:Y:S02]  /*03a0*/  LDG.E R18, desc[UR6][R14.64+0xc] ;  /* 0x00000c060e127981 */ /* 0x000ee4000c1e1900 */
[----:B---3--:R-:W-:-:S13]  /*03b0*/  ISETP.NE.AND P4, PT, R18, RZ, PT ;  /* 0x000000ff1200720c */ /* 0x008fda0003f85270 */
[----:B0-----:R-:W3:Y:S02]  /*03c0*/  @P4 LDG.E R19, desc[UR6][R2.64] ;  /* 0x0000000602134981 */ /* 0x001ee4000c1e1900 */
[----:B---3--:R-:W-:-:S05]  /*03d0*/  @P4 IADD3 R19, PT, PT, R19, 0x1, RZ ;  /* 0x0000000113134810 */ /* 0x008fca0007ffe0ff */
[----:B------:R0:W-:Y:S04]  /*03e0*/  @P4 STG.E desc[UR6][R2.64], R19 ;  /* 0x0000001302004986 */ /* 0x0001e8000c101906 */
[----:B------:R-:W3:Y:S02]  /*03f0*/  LDG.E R18, desc[UR6][R14.64+0x10] ;  /* 0x000010060e127981 */ /* 0x000ee4000c1e1900 */
[----:B---3--:R-:W-:-:S13]  /*0400*/  ISETP.NE.AND P4, PT, R18, RZ, PT ;  /* 0x000000ff1200720c */ /* 0x008fda0003f85270 */
[----:B-1----:R-:W3:Y:S02]  /*0410*/  @P4 LDG.E R21, desc[UR6][R2.64] ;  /* 0x0000000602154981 */ /* 0x002ee4000c1e1900 */
[----:B---3--:R-:W-:-:S05]  /*0420*/  @P4 VIADD R21, R21, 0x1 ;  /* 0x0000000115154836 */ /* 0x008fca0000000000 */
[----:B------:R1:W-:Y:S04]  /*0430*/  @P4 STG.E desc[UR6][R2.64], R21 ;  /* 0x0000001502004986 */ /* 0x0003e8000c101906 */
[----:B------:R-:W3:Y:S02]  /*0440*/  LDG.E R18, desc[UR6][R14.64+0x14] ;  /* 0x000014060e127981 */ /* 0x000ee4000c1e1900 */
[----:B---3--:R-:W-:-:S13]  /*0450*/  ISETP.NE.AND P4, PT, R18, RZ, PT ;  /* 0x000000ff1200720c */ /* 0x008fda0003f85270 */
[----:B--2---:R-:W2:Y:S02]  /*0460*/  @P4 LDG.E R23, desc[UR6][R2.64] ;  /* 0x0000000602174981 */ /* 0x004ea4000c1e1900 */
[----:B--2---:R-:W-:-:S05]  /*0470*/  @P4 VIADD R23, R23, 0x1 ;  /* 0x0000000117174836 */ /* 0x004fca0000000000 */
[----:B------:R2:W-:Y:S04]  /*0480*/  @P4 STG.E desc[UR6][R2.64], R23 ;  /* 0x0000001702004986 */ /* 0x0005e8000c101906 */
[----:B------:R-:W3:Y:S02]  /*0490*/  LDG.E R18, desc[UR6][R14.64+0x18] ;  /* 0x000018060e127981 */ /* 0x000ee4000c1e1900 */
[----:B---3--:R-:W-:-:S13]  /*04a0*/  ISETP.NE.AND P4, PT, R18, RZ, PT ;  /* 0x000000ff1200720c */ /* 0x008fda0003f85270 */
[----:B0-----:R-:W3:Y:S02]  /*04b0*/  @P4 LDG.E R19, desc[UR6][R2.64] ;  /* 0x0000000602134981 */ /* 0x001ee4000c1e1900 */
[----:B---3--:R-:W-:-:S05]  /*04c0*/  @P4 VIADD R19, R19, 0x1 ;  /* 0x0000000113134836 */ /* 0x008fca0000000000 */
[----:B------:R0:W-:Y:S04]  /*04d0*/  @P4 STG.E desc[UR6][R2.64], R19 ;  /* 0x0000001302004986 */ /* 0x0001e8000c101906 */
[----:B------:R-:W3:Y:S02]  /*04e0*/  LDG.E R18, desc[UR6][R14.64+0x1c] ;  /* 0x00001c060e127981 */ /* 0x000ee4000c1e1900 */
[----:B---3--:R-:W-:-:S13]  /*04f0*/  ISETP.NE.AND P4, PT, R18, RZ, PT ;  /* 0x000000ff1200720c */ /* 0x008fda0003f85270 */
[----:B-1----:R-:W3:Y:S02]  /*0500*/  @P4 LDG.E R21, desc[UR6][R2.64] ;  /* 0x0000000602154981 */ /* 0x002ee4000c1e1900 */
[----:B---3--:R-:W-:-:S05]  /*0510*/  @P4 IADD3 R21, PT, PT, R21, 0x1, RZ ;  /* 0x0000000115154810 */ /* 0x008fca0007ffe0ff */
        /* <DEDUP_REMOVED lines=19> */
[----:B--2---:R-:W-:-:S05]  /*0650*/  @P4 IADD3 R23, PT, PT, R23, 0x1, RZ ;  /* 0x0000000117174810 */ /* 0x004fca0007ffe0ff */
        /* <DEDUP_REMOVED lines=16> */
[----:B------:R-:W2:Y:S01]  /*0760*/  LDG.E R18, desc[UR6][R14.64+0x3c] ;  /* 0x00003c060e127981 */ /* 0x000ea2000c1e1900 */
[----:B------:R-:W-:Y:S01]  /*0770*/  IADD3 R10, PT, PT, R10, 0x10, RZ ;  /* 0x000000100a0a7810 */ /* 0x000fe20007ffe0ff */
[----:B------:R-:W-:Y:S03]  /*0780*/  BSSY.RECONVERGENT B1, `(.L_x_221) ;  /* 0x0000007000017945 */ /* 0x000fe60003800200 */
[----:B------:R-:W-:Y:S02]  /*0790*/  ISETP.NE.AND P5, PT, R10, R7, PT ;  /* 0x000000070a00720c */ /* 0x000fe40003fa5270 */
[----:B--2---:R-:W-:-:S13]  /*07a0*/  ISETP.NE.AND P4, PT, R18, RZ, PT ;  /* 0x000000ff1200720c */ /* 0x004fda0003f85270 */
[----:B0-----:R-:W-:Y:S05]  /*07b0*/  @!P4 BRA `(.L_x_222) ;  /* 0x00000000000cc947 */ /* 0x001fea0003800000 */
[----:B------:R-:W2:Y:S02]  /*07c0*/  LDG.E R15, desc[UR6][R2.64] ;  /* 0x00000006020f7981 */ /* 0x000ea4000c1e1900 */
[----:B--2---:R-:W-:-:S05]  /*07d0*/  VIADD R15, R15, 0x1 ;  /* 0x000000010f0f7836 */ /* 0x004fca0000000000 */
[----:B------:R0:W-:Y:S02]  /*07e0*/  STG.E desc[UR6][R2.64], R15 ;  /* 0x0000000f02007986 */ /* 0x0001e4000c101906 */
.L_x_222:
[----:B------:R-:W-:Y:S05]  /*07f0*/  BSYNC.RECONVERGENT B1 ;  /* 0x0000000000017941 */ /* 0x000fea0003800200 */
.L_x_221:
[----:B------:R-:W-:Y:S05]  /*0800*/  @P5 BRA `(.L_x_223) ;  /* 0xfffffff8009c5947 */ /* 0x000fea000383ffff */
[----:B------:R-:W-:-:S07]  /*0810*/  IMAD.MOV.U32 R10, RZ, RZ, R7 ;  /* 0x000000ffff0a7224 */ /* 0x000fce00078e0007 */
.L_x_220:
[----:B------:R-:W-:-:S13]  /*0820*/  ISETP.NE.AND P4, PT, R16, RZ, PT ;  /* 0x000000ff1000720c */ /* 0x000fda0003f85270 */
[----:B------:R-:W-:Y:S05]  /*0830*/  @!P4 BRA `(.L_x_224) ;  /* 0x0000000400bcc947 */ /* 0x000fea0003800000 */
[----:B------:R-:W-:Y:S05]  /*0840*/  @!P0 BRA `(.L_x_225) ;  /* 0x0000000000bc8947 */ /* 0x000fea0003800000 */
[----:B------:R-:W1:Y:S01]  /*0850*/  LDC.64 R12, c[0x0][0x380] ;  /* 0x0000e000ff0c7b82 */ /* 0x000e620000000a00 */
[----:B0-----:R-:W-:-:S04]  /*0860*/  IMAD R15, R11, R4, R10 ;  /* 0x000000040b0f7224 */ /* 0x001fc800078e020a */
[----:B-1----:R-:W-:-:S05]  /*0870*/  IMAD.WIDE R12, R15, 0x4, R12 ;  /* 0x000000040f0c7825 */ /* 0x002fca00078e020c */
        /* <DEDUP_REMOVED lines=8> */
[----:B--2---:R-:W-:-:S05]  /*0900*/  @P4 IADD3 R19, PT, PT, R19, 0x1, RZ ;  /* 0x0000000113134810 */ /* 0x004fca0007ffe0ff */
        /* <DEDUP_REMOVED lines=21> */
[----:B------:R-:W2:Y:S02]  /*0a60*/  LDG.E R14, desc[UR6][R12.64+0x18] ;  /* 0x000018060c0e7981 */ /* 0x000ea4000c1e1900 */
[----:B--2---:R-:W-:-:S13]  /*0a70*/  ISETP.NE.AND P4, PT, R14, RZ, PT ;  /* 0x000000ff0e00720c */ /* 0x004fda0003f85270 */
[----:B0-----:R-:W2:Y:S02]  /*0a80*/  @P4 LDG.E R15, desc[UR6][R2.64] ;  /* 0x00000006020f4981 */ /* 0x001ea4000c1e1900 */
[----:B--2---:R-:W-:-:S05]  /*0a90*/  @P4 VIADD R15, R15, 0x1 ;  /* 0x000000010f0f4836 */ /* 0x004fca0000000000 */
[----:B------:R1:W-:Y:S04]  /*0aa0*/  @P4 STG.E desc[UR6][R2.64], R15 ;  /* 0x0000000f02004986 */ /* 0x0003e8000c101906 */
[----:B------:R-:W2:Y:S01]  /*0ab0*/  LDG.E R14, desc[UR6][R12.64+0x1c] ;  /* 0x00001c060c0e7981 */ /* 0x000ea2000c1e1900 */
[----:B------:R-:W-:Y:S01]  /*0ac0*/  BSSY.RECONVERGENT B1, `(.L_x_226) ;  /* 0x0000006000017945 */ /* 0x000fe20003800200 */
[----:B--2---:R-:W-:-:S13]  /*0ad0*/  ISETP.NE.AND P4, PT, R14, RZ, PT ;  /* 0x000000ff0e00720c */ /* 0x004fda0003f85270 */
[----:B-1----:R-:W-:Y:S05]  /*0ae0*/  @!P4 BRA `(.L_x_227) ;  /* 0x00000000000cc947 */ /* 0x002fea0003800000 */
[----:B------:R-:W2:Y:S02]  /*0af0*/  LDG.E R13, desc[UR6][R2.64] ;  /* 0x00000006020d7981 */ /* 0x000ea4000c1e1900 */
[----:B--2---:R-:W-:-:S05]  /*0b00*/  VIADD R13, R13, 0x1 ;  /* 0x000000010d0d7836 */ /* 0x004fca0000000000 */
[----:B------:R0:W-:Y:S02]  /*0b10*/  STG.E desc[UR6][R2.64], R13 ;  /* 0x0000000d02007986 */ /* 0x0001e4000c101906 */
.L_x_227:
[----:B------:R-:W-:Y:S05]  /*0b20*/  BSYNC.RECONVERGENT B1 ;  /* 0x0000000000017941 */ /* 0x000fea0003800200 */
.L_x_226:
[----:B------:R-:W-:-:S07]  /*0b30*/  VIADD R10, R10, 0x8 ;  /* 0x000000080a0a7836 */ /* 0x000fce0000000000 */
.L_x_225:
[----:B------:R-:W-:Y:S01]  /*0b40*/  ISETP.NE.AND P4, PT, R17, RZ, PT ;  /* 0x000000ff1100720c */ /* 0x000fe20003f85270 */
[----:B------:R-:W-:-:S12]  /*0b50*/  BSSY.RECONVERGENT B1, `(.L_x_224) ;  /* 0x000003d000017945 */ /* 0x000fd80003800200 */
[----:B------:R-:W-:Y:S05]  /*0b60*/  @!P4 BRA `(.L_x_228) ;  /* 0x0000000000ecc947 */ /* 0x000fea0003800000 */
[----:B------:R-:W-:Y:S05]  /*0b70*/  @!P2 BRA `(.L_x_229) ;  /* 0x00000000006ca947 */ /* 0x000fea0003800000 */
[----:B0-----:R-:W0:Y:S01]  /*0b80*/  LDC.64 R12, c[0x0][0x380] ;  /* 0x0000e000ff0c7b82 */ /* 0x001e220000000a00 */
[----:B------:R-:W-:-:S04]  /*0b90*/  IMAD R15, R11, R4, R10 ;  /* 0x000000040b0f7224 */ /* 0x000fc800078e020a */
[----:B0-----:R-:W-:-:S05]  /*0ba0*/  IMAD.WIDE R12, R15, 0x4, R12 ;  /* 0x000000040f0c7825 */ /* 0x001fca00078e020c */
        /* <DEDUP_REMOVED lines=15> */
[----:B------:R-:W2:Y:S01]  /*0ca0*/  LDG.E R14, desc[UR6][R12.64+0xc] ;  /* 0x00000c060c0e7981 */ /* 0x000ea2000c1e1900 */
[----:B------:R-:W-:Y:S01]  /*0cb0*/  BSSY.RECONVERGENT B2, `(.L_x_230) ;  /* 0x0000006000027945 */ /* 0x000fe20003800200 */
[----:B--2---:R-:W-:-:S13]  /*0cc0*/  ISETP.NE.AND P4, PT, R14, RZ, PT ;  /* 0x000000ff0e00720c */ /* 0x004fda0003f85270 */
[----:B0-----:R-:W-:Y:S05]  /*0cd0*/  @!P4 BRA `(.L_x_231) ;  /* 0x00000000000cc947 */ /* 0x001fea0003800000 */
[----:B------:R-:W2:Y:S02]  /*0ce0*/  LDG.E R13, desc[UR6][R2.64] ;  /* 0x00000006020d7981 */ /* 0x000ea4000c1e1900 */
[----:B--2---:R-:W-:-:S05]  /*0cf0*/  VIADD R13, R13, 0x1 ;  /* 0x000000010d0d7836 */ /* 0x004fca0000000000 */
[----:B------:R0:W-:Y:S02]  /*0d00*/  STG.E desc[UR6][R2.64], R13 ;  /* 0x0000000d02007986 */ /* 0x0001e4000c101906 */
.L_x_231:
[----:B------:R-:W-:Y:S05]  /*0d10*/  BSYNC.RECONVERGENT B2 ;  /* 0x0000000000027941 */ /* 0x000fea0003800200 */
.L_x_230:
[----:B------:R-:W-:-:S07]  /*0d20*/  IADD3 R10, PT, PT, R10, 0x4, RZ ;  /* 0x000000040a0a7810 */ /* 0x000fce0007ffe0ff */
.L_x_229:
[----:B------:R-:W-:-:S13]  /*0d30*/  ISETP.NE.AND P4, PT, R8, RZ, PT ;  /* 0x000000ff0800720c */ /* 0x000fda0003f85270 */
[----:B------:R-:W-:Y:S05]  /*0d40*/  @!P4 BRA `(.L_x_228) ;  /* 0x000000000074c947 */ /* 0x000fea0003800000 */
[----:B0-----:R-:W0:Y:S01]  /*0d50*/  LDC.64 R12, c[0x0][0x380] ;  /* 0x0000e000ff0c7b82 */ /* 0x001e220000000a00 */
[----:B------:R-:W-:-:S04]  /*0d60*/  IMAD R11, R11, R4, R10 ;  /* 0x000000040b0b7224 */ /* 0x000fc800078e020a */
[----:B0-----:R-:W-:-:S05]  /*0d70*/  IMAD.WIDE R10, R11, 0x4, R12 ;  /* 0x000000040b0a7825 */ /* 0x001fca00078e020c */
[----:B------:R-:W2:Y:S01]  /*0d80*/  LDG.E R12, desc[UR6][R10.64] ;  /* 0x000000060a0c7981 */ /* 0x000ea2000c1e1900 */
[----:B------:R-:W-:Y:S01]  /*0d90*/  BSSY.RECONVERGENT B2, `(.L_x_232) ;  /* 0x0000007000027945 */ /* 0x000fe20003800200 */
[----:B------:R-:W-:Y:S02]  /*0da0*/  ISETP.NE.AND P5, PT, R8, 0x1, PT ;  /* 0x000000010800780c */ /* 0x000fe40003fa5270 */
[----:B--2---:R-:W-:-:S13]  /*0db0*/  ISETP.NE.AND P4, PT, R12, RZ, PT ;  /* 0x000000ff0c00720c */ /* 0x004fda0003f85270 */
[----:B------:R-:W-:Y:S05]  /*0dc0*/  @!P4 BRA `(.L_x_233) ;  /* 0x00000000000cc947 */ /* 0x000fea0003800000 */
[----:B------:R-:W2:Y:S02]  /*0dd0*/  LDG.E R13, desc[UR6][R2.64] ;  /* 0x00000006020d7981 */ /* 0x000ea4000c1e1900 */
[----:B--2---:R-:W-:-:S05]  /*0de0*/  VIADD R13, R13, 0x1 ;  /* 0x000000010d0d7836 */ /* 0x004fca0000000000 */
[----:B------:R0:W-:Y:S02]  /*0df0*/  STG.E desc[UR6][R2.64], R13 ;  /* 0x0000000d02007986 */ /* 0x0001e4000c101906 */
.L_x_233:
[----:B------:R-:W-:Y:S05]  /*0e00*/  BSYNC.RECONVERGENT B2 ;  /* 0x0000000000027941 */ /* 0x000fea0003800200 */
.L_x_232:
[----:B------:R-:W-:Y:S05]  /*0e10*/  @!P5 BRA `(.L_x_228) ;  /* 0x000000000040d947 */ /* 0x000fea0003800000 */
[----:B------:R-:W2:Y:S01]  /*0e20*/  LDG.E R12, desc[UR6][R10.64+0x4] ;  /* 0x000004060a0c7981 */ /* 0x000ea2000c1e1900 */
[----:B------:R-:W-:Y:S01]  /*0e30*/  BSSY.RECONVERGENT B2, `(.L_x_234) ;  /* 0x0000007000027945 */ /* 0x000fe20003800200 */
[----:B------:R-:W-:Y:S02]  /*0e40*/  ISETP.NE.AND P5, PT, R8, 0x2, PT ;  /* 0x000000020800780c */ /* 0x000fe40003fa5270 */
[----:B--2---:R-:W-:-:S13]  /*0e50*/  ISETP.NE.AND P4, PT, R12, RZ, PT ;  /* 0x000000ff0c00720c */ /* 0x004fda0003f85270 */
[----:B------:R-:W-:Y:S05]  /*0e60*/  @!P4 BRA `(.L_x_235) ;  /* 0x00000000000cc947 */ /* 0x000fea0003800000 */
[----:B0-----:R-:W2:Y:S02]  /*0e70*/  LDG.E R13, desc[UR6][R2.64] ;  /* 0x00000006020d7981 */ /* 0x001ea4000c1e1900 */
[----:B--2---:R-:W-:-:S05]  /*0e80*/  VIADD R13, R13, 0x1 ;  /* 0x000000010d0d7836 */ /* 0x004fca0000000000 */
[----:B------:R1:W-:Y:S02]  /*0e90*/  STG.E desc[UR6][R2.64], R13 ;  /* 0x0000000d02007986 */ /* 0x0003e4000c101906 */
.L_x_235:
[----:B------:R-:W-:Y:S05]  /*0ea0*/  BSYNC.RECONVERGENT B2 ;  /* 0x0000000000027941 */ /* 0x000fea0003800200 */
.L_x_234:
[----:B------:R-:W-:Y:S05]  /*0eb0*/  @!P5 BRA `(.L_x_228) ;  /* 0x000000000018d947 */ /* 0x000fea0003800000 */
[----:B------:R-:W2:Y:S02]  /*0ec0*/  LDG.E R10, desc[UR6][R10.64+0x8] ;  /* 0x000008060a0a7981 */ /* 0x000ea4000c1e1900 */
[----:B--2---:R-:W-:-:S13]  /*0ed0*/  ISETP.NE.AND P4, PT, R10, RZ, PT ;  /* 0x000000ff0a00720c */ /* 0x004fda0003f85270 */
[----:B------:R-:W-:Y:S05]  /*0ee0*/  @!P4 BRA `(.L_x_228) ;  /* 0x00000000000cc947 */ /* 0x000fea0003800000 */
[----:B------:R-:W2:Y:S02]  /*0ef0*/  LDG.E R11, desc[UR6][R2.64] ;  /* 0x00000006020b7981 */ /* 0x000ea4000c1e1900 */
[----:B--2---:R-:W-:-:S05]  /*0f00*/  VIADD R11, R11, 0x1 ;  /* 0x000000010b0b7836 */ /* 0x004fca0000000000 */
[----:B------:R2:W-:Y:S02]  /*0f10*/  STG.E desc[UR6][R2.64], R11 ;  /* 0x0000000b02007986 */ /* 0x0005e4000c101906 */
.L_x_228:
[----:B------:R-:W-:Y:S05]  /*0f20*/  BSYNC.RECONVERGENT B1 ;  /* 0x0000000000017941 */ /* 0x000fea0003800200 */
.L_x_224:
[----:B------:R-:W-:Y:S05]  /*0f30*/  @!P3 BRA `(.L_x_236) ;  /* 0xfffffff000a0b947 */ /* 0x000fea000383ffff */
.L_x_219:
[----:B------:R-:W-:Y:S05]  /*0f40*/  BSYNC.RECONVERGENT B0 ;  /* 0x0000000000007941 */ /* 0x000fea0003800200 */
.L_x_218:
[----:B012---:R-:W-:Y:S01]  /*0f50*/  IMAD.WIDE R2, R4, 0x4, RZ ;  /* 0x0000000404027825 */ /* 0x007fe200078e02ff */
[----:B------:R-:W-:Y:S02]  /*0f60*/  BAR.SYNC.DEFER_BLOCKING 0x0 ;  /* 0x0000000000007b1d */ /* 0x000fe40000010000 */
[----:B------:R-:W-:-:S04]  /*0f70*/  ISETP.NE.U32.AND P0, PT, R2, RZ, PT ;  /* 0x000000ff0200720c */ /* 0x000fc80003f05070 */
[----:B------:R-:W-:Y:S01]  /*0f80*/  BSSY.RECONVERGENT B0, `(.L_x_237) ;  /* 0x0000052000007945 */ /* 0x000fe20003800200 */
[----:B------:R-:W-:-:S13]  /*0f90*/  ISETP.NE.AND.EX P0, PT, R3, RZ, PT, P0 ;  /* 0x000000ff0300720c */ /* 0x000fda0003f05300 */
[----:B------:R-:W-:Y:S05]  /*0fa0*/  @!P0 BRA `(.L_x_238) ;  /* 0x00000004003c8947 */ /* 0x000fea0003800000 */
[----:B------:R-:W0:Y:S01]  /*0fb0*/  LDC.64 R8, c[0x0][0x390] ;  /* 0x0000e400ff087b82 */ /* 0x000e220000000a00 */
[----:B------:R-:W-:-:S06]  /*0fc0*/  MOV R7, R5 ;  /* 0x0000000500077202 */ /* 0x000fcc0000000f00 */
[----:B------:R1:W5:Y:S01]  /*0fd0*/  LDG.E R7, desc[UR6][R6.64] ;  /* 0x0000000606077981 */ /* 0x000362000c1e1900 */
[----:B------:R-:W-:-:S03]  /*0fe0*/  ISETP.NE.AND P0, PT, R4, 0x1, PT ;  /* 0x000000010400780c */ /* 0x000fc60003f05270 */
[----:B0-----:R1:W-:Y:S10]  /*0ff0*/  STG.E desc[UR6][R8.64], RZ ;  /* 0x000000ff08007986 */ /* 0x0013f4000c101906 */
[----:B------:R-:W-:Y:S05]  /*1000*/  @!P0 BRA `(.L_x_238) ;  /* 0x0000000400248947 */ /* 0x000fea0003800000 */
[----:B-1----:R-:W-:Y:S01]  /*1010*/  IADD3 R8, P2, PT, R2, -0x8, RZ ;  /* 0xfffffff802087810 */ /* 0x002fe20007f5e0ff */
[----:B------:R-:W0:Y:S01]  /*1020*/  LDC R14, c[0x0][0x394] ;  /* 0x0000e500ff0e7b82 */ /* 0x000e220000000800 */
[----:B------:R-:W-:Y:S02]  /*1030*/  BSSY.RECONVERGENT B1, `(.L_x_239) ;  /* 0x0000027000017945 */ /* 0x000fe40003800200 */
[----:B------:R-:W-:Y:S02]  /*1040*/  LOP3.LUT R2, R8, 0xc, RZ, 0xc0, !PT ;  /* 0x0000000c08027812 */ /* 0x000fe400078ec0ff */
[----:B------:R-:W-:Y:S02]  /*1050*/  IADD3.X R9, PT, PT, R3, -0x1, RZ, P2, !PT ;  /* 0xffffffff03097810 */ /* 0x000fe400017fe4ff */
[----:B------:R-:W-:Y:S01]  /*1060*/  ISETP.NE.U32.AND P0, PT, R2, 0xc, PT ;  /* 0x0000000c0200780c */ /* 0x000fe20003f05070 */
[----:B------:R-:W1:Y:S03]  /*1070*/  LDC R12, c[0x0][0x388] ;  /* 0x0000e200ff0c7b82 */ /* 0x000e660000000800 */
[----:B------:R-:W-:-:S05]  /*1080*/  ISETP.NE.AND.EX P0, PT, RZ, RZ, PT, P0 ;  /* 0x000000ffff00720c */ /* 0x000fca0003f05300 */
[----:B------:R-:W2:Y:S08]  /*1090*/  LDC R11, c[0x0][0x38c] ;  /* 0x0000e300ff0b7b82 */ /* 0x000eb00000000800 */
[----:B------:R-:W3:Y:S01]  /*10a0*/  LDC R13, c[0x0][0x390] ;  /* 0x0000e400ff0d7b82 */ /* 0x000ee20000000800 */
[----:B0-----:R-:W-:Y:S01]  /*10b0*/  IMAD.MOV.U32 R16, RZ, RZ, R14 ;  /* 0x000000ffff107224 */ /* 0x001fe200078e000e */
[----:B------:R-:W-:Y:S06]  /*10c0*/  @!P0 BRA `(.L_x_240) ;  /* 0x0000000000748947 */ /* 0x000fec0003800000 */
[----:B------:R-:W-:Y:S01]  /*10d0*/  SHF.R.U64 R18, R8, 0x2, R9 ;  /* 0x0000000208127819 */ /* 0x000fe20000001209 */
[----:B------:R-:W-:Y:S01]  /*10e0*/  HFMA2 R16, -RZ, RZ, 0, 0 ;  /* 0x00000000ff107431 */ /* 0x000fe200000001ff */
[----:B------:R-:W-:Y:S01]  /*10f0*/  BSSY.RECONVERGENT B2, `(.L_x_241) ;  /* 0x0000018000027945 */ /* 0x000fe20003800200 */
[----:B------:R-:W-:Y:S02]  /*1100*/  IMAD.MOV.U32 R15, RZ, RZ, RZ ;  /* 0x000000ffff0f7224 */ /* 0x000fe400078e00ff */
[----:B------:R-:W-:-:S05]  /*1110*/  VIADD R18, R18, 0x1 ;  /* 0x0000000112127836 */ /* 0x000fca0000000000 */
[----:B------:R-:W-:-:S07]  /*1120*/  LOP3.LUT R18, R18, 0x3, RZ, 0xc0, !PT ;  /* 0x0000000312127812 */ /* 0x000fce00078ec0ff */
.L_x_242:
[----:B-1----:R-:W-:Y:S02]  /*1130*/  IMAD.MOV.U32 R2, RZ, RZ, R12 ;  /* 0x000000ffff027224 */ /* 0x002fe400078e000c */
[----:B--2---:R-:W-:-:S05]  /*1140*/  IMAD.MOV.U32 R3, RZ, RZ, R11 ;  /* 0x000000ffff037224 */ /* 0x004fca00078e000b */
[----:B------:R3:W2:Y:S01]  /*1150*/  LDG.E R10, desc[UR6][R2.64+0x4] ;  /* 0x00000406020a7981 */ /* 0x0006a2000c1e1900 */
[----:B------:R-:W-:Y:S02]  /*1160*/  IADD3 R15, P0, PT, R15, 0x1, RZ ;  /* 0x000000010f0f7810 */ /* 0x000fe40007f1e0ff */
[----:B------:R-:W-:Y:S02]  /*1170*/  IADD3 R6, P2, PT, R6, 0x4, RZ ;  /* 0x0000000406067810 */ /* 0x000fe40007f5e0ff */
[----:B------:R-:W-:Y:S01]  /*1180*/  IADD3 R12, P3, PT, R12, 0x4, RZ ;  /* 0x000000040c0c7810 */ /* 0x000fe20007f7e0ff */
[----:B------:R-:W-:Y:S01]  /*1190*/  IMAD.X R16, RZ, RZ, R16, P0 ;  /* 0x000000ffff107224 */ /* 0x000fe200000e0610 */
[----:B------:R-:W-:Y:S01]  /*11a0*/  ISETP.NE.U32.AND P0, PT, R15, R18, PT ;  /* 0x000000120f00720c */ /* 0x000fe20003f05070 */
[----:B------:R-:W-:Y:S01]  /*11b0*/  IMAD.X R5, RZ, RZ, R5, P2 ;  /* 0x000000ffff057224 */ /* 0x000fe200010e0605 */
[----:B------:R-:W-:Y:S01]  /*11c0*/  IADD3.X R11, PT, PT, RZ, R11, RZ, P3, !PT ;  /* 0x0000000bff0b7210 */ /* 0x000fe20001ffe4ff */
[----:B---3--:R-:W-:Y:S01]  /*11d0*/  IMAD.MOV.U32 R2, RZ, RZ, R13 ;  /* 0x000000ffff027224 */ /* 0x008fe200078e000d */
[----:B------:R-:W-:-:S02]  /*11e0*/  MOV R3, R14 ;  /* 0x0000000e00037202 */ /* 0x000fc40000000f00 */
[----:B------:R-:W-:-:S03]  /*11f0*/  ISETP.NE.AND.EX P0, PT, R16, RZ, PT, P0 ;  /* 0x000000ff1000720c */ /* 0x000fc60003f05300 */
[----:B-----5:R2:W-:Y:S02]  /*1200*/  STG.E desc[UR6][R2.64+0x4], R7 ;  /* 0x0000040702007986 */ /* 0x0205e4000c101906 */
[----:B--2---:R-:W-:Y:S01]  /*1210*/  IMAD.IADD R7, R10, 0x1, R7 ;  /* 0x000000010a077824 */ /* 0x004fe200078e0207 */
[----:B------:R-:W-:-:S05]  /*1220*/  IADD3 R10, P4, PT, R13, 0x4, RZ ;  /* 0x000000040d0a7810 */ /* 0x000fca0007f9e0ff */
[----:B------:R-:W-:Y:S02]  /*1230*/  IMAD.X R2, RZ, RZ, R14, P4 ;  /* 0x000000ffff027224 */ /* 0x000fe400020e060e */
[----:B------:R-:W-:Y:S02]  /*1240*/  IMAD.MOV.U32 R13, RZ, RZ, R10 ;  /* 0x000000ffff0d7224 */ /* 0x000fe400078e000a */
[----:B------:R-:W-:Y:S01]  /*1250*/  IMAD.MOV.U32 R14, RZ, RZ, R2 ;  /* 0x000000ffff0e7224 */ /* 0x000fe200078e0002 */
[----:B------:R-:W-:Y:S06]  /*1260*/  @P0 BRA `(.L_x_242) ;  /* 0xfffffffc00b00947 */ /* 0x000fec000383ffff */
[----:B------:R-:W-:Y:S05]  /*1270*/  BSYNC.RECONVERGENT B2 ;  /* 0x0000000000027941 */ /* 0x000fea0003800200 */
.L_x_241:
[----:B------:R-:W-:Y:S01]  /*1280*/  MOV R13, R10 ;  /* 0x0000000a000d7202 */ /* 0x000fe20000000f00 */
[----:B------:R-:W-:-:S07]  /*1290*/  IMAD.MOV.U32 R16, RZ, RZ, R2 ;  /* 0x000000ffff107224 */ /* 0x000fce00078e0002 */
.L_x_240:
[----:B------:R-:W-:Y:S05]  /*12a0*/  BSYNC.RECONVERGENT B1 ;  /* 0x0000000000017941 */ /* 0x000fea0003800200 */
.L_x_239:
[----:B------:R-:W-:-:S04]  /*12b0*/  ISETP.GE.U32.AND P0, PT, R8, 0xc, PT ;  /* 0x0000000c0800780c */ /* 0x000fc80003f06070 */
[----:B------:R-:W-:-:S13]  /*12c0*/  ISETP.GE.U32.AND.EX P0, PT, R9, RZ, PT, P0 ;  /* 0x000000ff0900720c */ /* 0x000fda0003f06100 */
[----:B------:R-:W-:Y:S05]  /*12d0*/  @!P0 BRA `(.L_x_238) ;  /* 0x0000000000708947 */ /* 0x000fea0003800000 */
[----:B------:R-:W0:Y:S02]  /*12e0*/  LDC.64 R8, c[0x0][0x388] ;  /* 0x0000e200ff087b82 */ /* 0x000e240000000a00 */
[----:B0-----:R-:W-:-:S07]  /*12f0*/  IMAD.WIDE R8, R4, 0x4, R8 ;  /* 0x0000000404087825 */ /* 0x001fce00078e0208 */
.L_x_243:
[----:B-1----:R-:W-:-:S05]  /*1300*/  IMAD.MOV.U32 R10, RZ, RZ, R12 ;  /* 0x000000ffff0a7224 */ /* 0x002fca00078e000c */
[----:B--2---:R-:W2:Y:S01]  /*1310*/  LDG.E R12, desc[UR6][R10.64+0x4] ;  /* 0x000004060a0c7981 */ /* 0x004ea2000c1e1900 */
[----:B---34-:R-:W-:Y:S01]  /*1320*/  IMAD.MOV.U32 R2, RZ, RZ, R13 ;  /* 0x000000ffff027224 */ /* 0x018fe200078e000d */
[----:B------:R-:W-:-:S05]  /*1330*/  MOV R3, R16 ;  /* 0x0000001000037202 */ /* 0x000fca0000000f00 */
[----:B-----5:R-:W-:Y:S04]  /*1340*/  STG.E desc[UR6][R2.64+0x4], R7 ;  /* 0x0000040702007986 */ /* 0x020fe8000c101906 */
[----:B------:R-:W3:Y:S01]  /*1350*/  LDG.E R14, desc[UR6][R10.64+0x8] ;  /* 0x000008060a0e7981 */ /* 0x000ee2000c1e1900 */
[----:B--2---:R-:W-:-:S05]  /*1360*/  IMAD.IADD R13, R12, 0x1, R7 ;  /* 0x000000010c0d7824 */ /* 0x004fca00078e0207 */
[----:B------:R0:W-:Y:S04]  /*1370*/  STG.E desc[UR6][R2.64+0x8], R13 ;  /* 0x0000080d02007986 */ /* 0x0001e8000c101906 */
[----:B------:R-:W2:Y:S01]  /*1380*/  LDG.E R12, desc[UR6][R10.64+0xc] ;  /* 0x00000c060a0c7981 */ /* 0x000ea2000c1e1900 */
[----:B---3--:R-:W-:-:S05]  /*1390*/  IMAD.IADD R15, R13, 0x1, R14 ;  /* 0x000000010d0f7824 */ /* 0x008fca00078e020e */
[----:B------:R4:W-:Y:S04]  /*13a0*/  STG.E desc[UR6][R2.64+0xc], R15 ;  /* 0x00000c0f02007986 */ /* 0x0009e8000c101906 */
[----:B------:R1:W3:Y:S01]  /*13b0*/  LDG.E R14, desc[UR6][R10.64+0x10] ;  /* 0x000010060a0e7981 */ /* 0x0002e2000c1e1900 */
[----:B------:R-:W-:Y:S02]  /*13c0*/  IADD3 R19, P2, PT, R6, 0x14, RZ ;  /* 0x0000001406137810 */ /* 0x000fe40007f5e0ff */
[----:B0-----:R-:W-:Y:S02]  /*13d0*/  IADD3 R13, P4, PT, R2, 0x10, RZ ;  /* 0x00000010020d7810 */ /* 0x001fe40007f9e0ff */
[----:B------:R-:W-:Y:S02]  /*13e0*/  ISETP.NE.U32.AND P0, PT, R19, R8, PT ;  /* 0x000000081300720c */ /* 0x000fe40003f05070 */
[----:B------:R-:W-:Y:S01]  /*13f0*/  IADD3.X R7, PT, PT, RZ, R5, RZ, P2, !PT ;  /* 0x00000005ff077210 */ /* 0x000fe200017fe4ff */
[----:B------:R-:W-:Y:S01]  /*1400*/  IMAD.X R16, RZ, RZ, R3, P4 ;  /* 0x000000ffff107224 */ /* 0x000fe200020e0603 */
[----:B------:R-:W-:-:S02]  /*1410*/  IADD3 R6, P2, PT, R6, 0x10, RZ ;  /* 0x0000001006067810 */ /* 0x000fc40007f5e0ff */
[----:B------:R-:W-:-:S03]  /*1420*/  ISETP.NE.AND.EX P0, PT, R7, R9, PT, P0 ;  /* 0x000000090700720c */ /* 0x000fc60003f05300 */
[----:B------:R-:W-:Y:S02]  /*1430*/  IMAD.X R5, RZ, RZ, R5, P2 ;  /* 0x000000ffff057224 */ /* 0x000fe400010e0605 */
[----:B--2---:R-:W-:Y:S01]  /*1440*/  IMAD.IADD R17, R15, 0x1, R12 ;  /* 0x000000010f117824 */ /* 0x004fe200078e020c */
[----:B------:R-:W-:-:S04]  /*1450*/  IADD3 R12, P3, PT, R10, 0x10, RZ ;  /* 0x000000100a0c7810 */ /* 0x000fc80007f7e0ff */
[----:B------:R4:W-:Y:S01]  /*1460*/  STG.E desc[UR6][R2.64+0x10], R17 ;  /* 0x0000101102007986 */ /* 0x0009e2000c101906 */
[----:B-1----:R-:W-:Y:S01]  /*1470*/  IMAD.X R11, RZ, RZ, R11, P3 ;  /* 0x000000ffff0b7224 */ /* 0x002fe200018e060b */
[----:B---3--:R-:W-:Y:S01]  /*1480*/  IADD3 R7, PT, PT, R17, R14, RZ ;  /* 0x0000000e11077210 */ /* 0x008fe20007ffe0ff */
[----:B------:R-:W-:Y:S06]  /*1490*/  @P0 BRA `(.L_x_243) ;  /* 0xfffffffc00980947 */ /* 0x000fec000383ffff */
.L_x_238:
[----:B------:R-:W-:Y:S05]  /*14a0*/  BSYNC.RECONVERGENT B0 ;  /* 0x0000000000007941 */ /* 0x000fea0003800200 */
.L_x_237:
[----:B------:R-:W-:Y:S05]  /*14b0*/  @P1 EXIT ;  /* 0x000000000000194d */ /* 0x000fea0003800000 */
[C---:B------:R-:W-:Y:S01]  /*14c0*/  LOP3.LUT R14, R4.reuse, 0x7, RZ, 0xc0, !PT ;  /* 0x00000007040e7812 */ /* 0x040fe200078ec0ff */
[----:B------:R-:W0:Y:S01]  /*14d0*/  LDCU UR8, c[0x0][0x398] ;  /* 0x00007300ff0877ac */ /* 0x000e220008000800 */
[C---:B----4-:R-:W-:Y:S02]  /*14e0*/  LOP3.LUT R15, R4.reuse, 0x3, RZ, 0xc0, !PT ;  /* 0x00000003040f7812 */ /* 0x050fe400078ec0ff */
[----:B------:R-:W-:Y:S01]  /*14f0*/  LOP3.LUT R4, R4, 0x7ffffff8, RZ, 0xc0, !PT ;  /* 0x7ffffff804047812 */ /* 0x000fe200078ec0ff */
[----:B------:R-:W-:-:S05]  /*1500*/  VIADD R2, R14, 0xffffffff ;  /* 0xffffffff0e027836 */ /* 0x000fca0000000000 */
[----:B------:R-:W-:-:S13]  /*1510*/  ISETP.GE.U32.AND P0, PT, R2, 0x3, PT ;  /* 0x000000030200780c */ /* 0x000fda0003f06070 */
.L_x_253:
[----:B----4-:R-:W4:Y:S01]  /*1520*/  LDC.64 R2, c[0x0][0x390] ;  /* 0x0000e400ff027b82 */ /* 0x010f220000000a00 */
[----:B0-----:R-:W0:Y:S01]  /*1530*/  LDCU UR5, c[0x0][0x398] ;  /* 0x00007300ff0577ac */ /* 0x001e220008000800 */
[----:B----4-:R-:W-:-:S05]  /*1540*/  IMAD.WIDE R2, R0, 0x4, R2 ;  /* 0x0000000400027825 */ /* 0x010fca00078e0202 */
[----:B-----5:R4:W5:Y:S01]  /*1550*/  LDG.E R5, desc[UR6][R2.64] ;  /* 0x0000000602057981 */ /* 0x020962000c1e1900 */
[----:B0-----:R-:W-:Y:S02]  /*1560*/  IMAD.U32 R10, RZ, RZ, UR5 ;  /* 0x00000005ff0a7e24 */ /* 0x001fe4000f8e00ff */
[----:B-1----:R-:W-:Y:S01]  /*1570*/  IMAD.MOV.U32 R9, RZ, RZ, R0 ;  /* 0x000000ffff097224 */ /* 0x002fe200078e0000 */
[----:B------:R-:W-:Y:S01]  /*1580*/  IADD3 R0, PT, PT, R0, UR4, RZ ;  /* 0x0000000400007c10 */ /* 0x000fe2000fffe0ff */
[----:B------:R-:W-:Y:S01]  /*1590*/  IMAD.MOV.U32 R6, RZ, RZ, RZ ;  /* 0x000000ffff067224 */ /* 0x000fe200078e00ff */
[----:B------:R-:W-:Y:S01]  /*15a0*/  ISETP.GE.U32.AND P2, PT, R10, 0x8, PT ;  /* 0x000000080a00780c */ /* 0x000fe20003f46070 */
[----:B------:R-:W-:Y:S01]  /*15b0*/  IMAD.MOV.U32 R8, RZ, RZ, RZ ;  /* 0x000000ffff087224 */ /* 0x000fe200078e00ff */
[----:B------:R-:W-:-:S11]  /*15c0*/  ISETP.GE.AND P1, PT, R0, R10, PT ;  /* 0x0000000a0000720c */ /* 0x000fd60003f26270 */
[----:B--2-4-:R-:W-:Y:S05]  /*15d0*/  @!P2 BRA `(.L_x_244) ;  /* 0x00000004002ca947 */ /* 0x014fea0003800000 */
[----:B------:R-:W0:Y:S01]  /*15e0*/  LDC.64 R2, c[0x0][0x380] ;  /* 0x0000e000ff027b82 */ /* 0x000e220000000a00 */
[----:B------:R-:W-:Y:S01]  /*15f0*/  HFMA2 R8, -RZ, RZ, 0, 0 ;  /* 0x00000000ff087431 */ /* 0x000fe200000001ff */
[----:B------:R-:W-:Y:S01]  /*1600*/  BSSY.RECONVERGENT B0, `(.L_x_245) ;  /* 0x0000047000007945 */ /* 0x000fe20003800200 */
[----:B--2---:R-:W-:-:S07]  /*1610*/  IMAD.MOV.U32 R11, RZ, RZ, RZ ;  /* 0x000000ffff0b7224 */ /* 0x004fce00078e00ff */
.L_x_246:
[----:B------:R-:W-:-:S04]  /*1620*/  IMAD.U32 R10, RZ, RZ, UR8 ;  /* 0x00000008ff0a7e24 */ /* 0x000fc8000f8e00ff */
[----:B------:R-:W-:-:S04]  /*1630*/  IMAD R7, R9, R10, R11 ;  /* 0x0000000a09077224 */ /* 0x000fc800078e020b */
[----:B0-----:R-:W-:-:S05]  /*1640*/  IMAD.WIDE R6, R7, 0x4, R2 ;  /* 0x0000000407067825 */ /* 0x001fca00078e0202 */
[----:B--2---:R-:W2:Y:S02]  /*1650*/  LDG.E R12, desc[UR6][R6.64] ;  /* 0x00000006060c7981 */ /* 0x004ea4000c1e1900 */
[----:B--2---:R-:W-:-:S13]  /*1660*/  ISETP.NE.AND P2, PT, R12, RZ, PT ;  /* 0x000000ff0c00720c */ /* 0x004fda0003f45270 */
[----:B---3--:R-:W0:Y:S01]  /*1670*/  @P2 LDC.64 R12, c[0x0][0x3a0] ;  /* 0x0000e800ff0c2b82 */ /* 0x008e220000000a00 */
[----:B-----5:R-:W-:-:S04]  /*1680*/  @P2 IMAD.IADD R17, R5, 0x1, R8 ;  /* 0x0000000105112824 */ /* 0x020fc800078e0208 */
[----:B0-----:R-:W-:-:S05]  /*1690*/  @P2 IMAD.WIDE R12, R17, 0x4, R12 ;  /* 0x00000004110c2825 */ /* 0x001fca00078e020c */
[----:B------:R0:W-:Y:S04]  /*16a0*/  @P2 STG.E desc[UR6][R12.64], R11 ;  /* 0x0000000b0c002986 */ /* 0x0001e8000c101906 */
[----:B------:R-:W2:Y:S01]  /*16b0*/  LDG.E R16, desc[UR6][R6.64+0x4] ;  /* 0x0000040606107981 */ /* 0x000ea2000c1e1900 */
[----:B------:R-:W-:Y:S01]  /*16c0*/  @P2 VIADD R8, R8, 0x1 ;  /* 0x0000000108082836 */ /* 0x000fe20000000000 */
[----:B--2---:R-:W-:-:S13]  /*16d0*/  ISETP.NE.AND P3, PT, R16, RZ, PT ;  /* 0x000000ff1000720c */ /* 0x004fda0003f65270 */
[----:B------:R-:W1:Y:S01]  /*16e0*/  @P3 LDC.64 R16, c[0x0][0x3a0] ;  /* 0x0000e800ff103b82 */ /* 0x000e620000000a00 */
[----:B------:R-:W-:Y:S01]  /*16f0*/  @P3 IADD3 R21, PT, PT, R5, R8, RZ ;  /* 0x0000000805153210 */ /* 0x000fe20007ffe0ff */
[----:B------:R-:W-:-:S04]  /*1700*/  @P3 VIADD R19, R11, 0x1 ;  /* 0x000000010b133836 */ /* 0x000fc80000000000 */
[----:B-1----:R-:W-:-:S05]  /*1710*/  @P3 IMAD.WIDE R16, R21, 0x4, R16 ;  /* 0x0000000415103825 */ /* 0x002fca00078e0210 */
[----:B------:R1:W-:Y:S04]  /*1720*/  @P3 STG.E desc[UR6][R16.64], R19 ;  /* 0x0000001310003986 */ /* 0x0003e8000c101906 */
[----:B------:R-:W2:Y:S01]  /*1730*/  LDG.E R18, desc[UR6][R6.64+0x8] ;  /* 0x0000080606127981 */ /* 0x000ea2000c1e1900 */
[----:B------:R-:W-:Y:S01]  /*1740*/  @P3 VIADD R8, R8, 0x1 ;  /* 0x0000000108083836 */ /* 0x000fe20000000000 */
[----:B--2---:R-:W-:-:S13]  /*1750*/  ISETP.NE.AND P2, PT, R18, RZ, PT ;  /* 0x000000ff1200720c */ /* 0x004fda0003f45270 */
[----:B0-----:R-:W0:Y:S01]  /*1760*/  @P2 LDC.64 R12, c[0x0][0x3a0] ;  /* 0x0000e800ff0c2b82 */ /* 0x001e220000000a00 */
[----:B------:R-:W-:Y:S01]  /*1770*/  @P2 IMAD.IADD R23, R5, 0x1, R8 ;  /* 0x0000000105172824 */ /* 0x000fe200078e0208 */
[----:B------:R-:W-:-:S03]  /*1780*/  @P2 IADD3 R21, PT, PT, R11, 0x2, RZ ;  /* 0x000000020b152810 */ /* 0x000fc60007ffe0ff */
[----:B0-----:R-:W-:-:S05]  /*1790*/  @P2 IMAD.WIDE R12, R23, 0x4, R12 ;  /* 0x00000004170c2825 */ /* 0x001fca00078e020c */
[----:B------:R0:W-:Y:S04]  /*17a0*/  @P2 STG.E desc[UR6][R12.64], R21 ;  /* 0x000000150c002986 */ /* 0x0001e8000c101906 */
[----:B------:R-:W2:Y:S01]  /*17b0*/  LDG.E R18, desc[UR6][R6.64+0xc] ;  /* 0x00000c0606127981 */ /* 0x000ea2000c1e1900 */
[----:B------:R-:W-:Y:S01]  /*17c0*/  @P2 VIADD R8, R8, 0x1 ;  /* 0x0000000108082836 */ /* 0x000fe20000000000 */
[----:B--2---:R-:W-:-:S13]  /*17d0*/  ISETP.NE.AND P3, PT, R18, RZ, PT ;  /* 0x000000ff1200720c */ /* 0x004fda0003f65270 */
[----:B-1----:R-:W1:Y:S01]  /*17e0*/  @P3 LDC.64 R16, c[0x0][0x3a0] ;  /* 0x0000e800ff103b82 */ /* 0x002e620000000a00 */
[----:B------:R-:W-:Y:S01]  /*17f0*/  @P3 IMAD.IADD R23, R5, 0x1, R8 ;  /* 0x0000000105173824 */ /* 0x000fe200078e0208 */
[----:B------:R-:W-:-:S03]  /*1800*/  @P3 IADD3 R19, PT, PT, R11, 0x3, RZ ;  /* 0x000000030b133810 */ /* 0x000fc60007ffe0ff */
        /* <DEDUP_REMOVED lines=26> */
[----:B------:R-:W3:Y:S01]  /*19b0*/  LDG.E R18, desc[UR6][R6.64+0x1c] ;  /* 0x00001c0606127981 */ /* 0x000ee2000c1e1900 */
[----:B------:R-:W-:Y:S01]  /*19c0*/  @P2 VIADD R8, R8, 0x1 ;  /* 0x0000000108082836 */ /* 0x000fe20000000000 */
[----:B---3--:R-:W-:-:S13]  /*19d0*/  ISETP.NE.AND P3, PT, R18, RZ, PT ;  /* 0x000000ff1200720c */ /* 0x008fda0003f65270 */
[----:B-1----:R-:W0:Y:S01]  /*19e0*/  @P3 LDC.64 R16, c[0x0][0x3a0] ;  /* 0x0000e800ff103b82 */ /* 0x002e220000000a00 */
[----:B------:R-:W-:Y:S01]  /*19f0*/  @P3 IMAD.IADD R23, R5, 0x1, R8 ;  /* 0x0000000105173824 */ /* 0x000fe200078e0208 */
[C---:B------:R-:W-:Y:S01]  /*1a00*/  @P3 IADD3 R19, PT, PT, R11.reuse, 0x7, RZ ;  /* 0x000000070b133810 */ /* 0x040fe20007ffe0ff */
[----:B------:R-:W-:Y:S02]  /*1a10*/  VIADD R11, R11, 0x8 ;  /* 0x000000080b0b7836 */ /* 0x000fe40000000000 */
[----:B------:R-:W-:-:S03]  /*1a20*/  @P3 VIADD R8, R8, 0x1 ;  /* 0x0000000108083836 */ /* 0x000fc60000000000 */
[----:B------:R-:W-:Y:S01]  /*1a30*/  ISETP.NE.AND P2, PT, R11, R4, PT ;  /* 0x000000040b00720c */ /* 0x000fe20003f45270 */
[----:B0-----:R-:W-:-:S05]  /*1a40*/  @P3 IMAD.WIDE R16, R23, 0x4, R16 ;  /* 0x0000000417103825 */ /* 0x001fca00078e0210 */
[----:B------:R2:W-:Y:S07]  /*1a50*/  @P3 STG.E desc[UR6][R16.64], R19 ;  /* 0x0000001310003986 */ /* 0x0005ee000c101906 */
[----:B------:R-:W-:Y:S05]  /*1a60*/  @P2 BRA `(.L_x_246) ;  /* 0xfffffff800ec2947 */ /* 0x000fea000383ffff */
[----:B------:R-:W-:Y:S05]  /*1a70*/  BSYNC.RECONVERGENT B0 ;  /* 0x0000000000007941 */ /* 0x000fea0003800200 */
.L_x_245:
[----:B------:R-:W-:-:S07]  /*1a80*/  MOV R6, R4 ;  /* 0x0000000400067202 */ /* 0x000fce0000000f00 */
.L_x_244:
[----:B------:R-:W-:Y:S01]  /*1a90*/  ISETP.NE.AND P2, PT, R14, RZ, PT ;  /* 0x000000ff0e00720c */ /* 0x000fe20003f45270 */
[----:B------:R-:W-:-:S12]  /*1aa0*/  BSSY.RECONVERGENT B0, `(.L_x_247) ;  /* 0x000004c000007945 */ /* 0x000fd80003800200 */
[----:B------:R-:W-:Y:S05]  /*1ab0*/  @!P2 BRA `(.L_x_248) ;  /* 0x000000040028a947 */ /* 0x000fea0003800000 */
[----:B------:R-:W-:Y:S01]  /*1ac0*/  BSSY.RECONVERGENT B1, `(.L_x_249) ;  /* 0x0000026000017945 */ /* 0x000fe20003800200 */
[----:B------:R-:W-:-:S03]  /*1ad0*/  ISETP.NE.AND P2, PT, R15, RZ, PT ;  /* 0x000000ff0f00720c */ /* 0x000fc60003f45270 */
[----:B------:R-:W-:Y:S10]  /*1ae0*/  @!P0 BRA `(.L_x_250) ;  /* 0x00000000008c8947 */ /* 0x000ff40003800000 */
[----:B------:R-:W0:Y:S01]  /*1af0*/  LDC.64 R2, c[0x0][0x380] ;  /* 0x0000e000ff027b82 */ /* 0x000e220000000a00 */
[----:B------:R-:W-:-:S04]  /*1b00*/  IMAD R7, R9, R10, R6 ;  /* 0x0000000a09077224 */ /* 0x000fc800078e0206 */
[----:B0-----:R-:W-:-:S05]  /*1b10*/  IMAD.WIDE R2, R7, 0x4, R2 ;  /* 0x0000000407027825 */ /* 0x001fca00078e0202 */
[----:B------:R-:W4:Y:S02]  /*1b20*/  LDG.E R7, desc[UR6][R2.64] ;  /* 0x0000000602077981 */ /* 0x000f24000c1e1900 */
[----:B----4-:R-:W-:-:S13]  /*1b30*/  ISETP.NE.AND P3, PT, R7, RZ, PT ;  /* 0x000000ff0700720c */ /* 0x010fda0003f65270 */
[----:B--23--:R-:W0:Y:S01]  /*1b40*/  @P3 LDC.64 R12, c[0x0][0x3a0] ;  /* 0x0000e800ff0c3b82 */ /* 0x00ce220000000a00 */
        /* <DEDUP_REMOVED lines=15> */
[----:B------:R-:W-:Y:S01]  /*1c40*/  @P3 IADD3 R19, PT, PT, R5, R8, RZ ;  /* 0x0000000805133210 */ /* 0x000fe20007ffe0ff */
[----:B------:R-:W-:-:S04]  /*1c50*/  @P3 VIADD R11, R6, 0x2 ;  /* 0x00000002060b3836 */ /* 0x000fc80000000000 */
[----:B0-----:R-:W-:-:S05]  /*1c60*/  @P3 IMAD.WIDE R12, R19, 0x4, R12 ;  /* 0x00000004130c3825 */ /* 0x001fca00078e020c */
[----:B------:R0:W-:Y:S04]  /*1c70*/  @P3 STG.E desc[UR6][R12.64], R11 ;  /* 0x0000000b0c003986 */ /* 0x0001e8000c101906 */
[----:B------:R-:W2:Y:S01]  /*1c80*/  LDG.E R18, desc[UR6][R2.64+0xc] ;  /* 0x00000c0602127981 */ /* 0x000ea2000c1e1900 */
[----:B------:R-:W-:Y:S01]  /*1c90*/  @P3 VIADD R8, R8, 0x1 ;  /* 0x0000000108083836 */ /* 0x000fe20000000000 */
[----:B--2---:R-:W-:-:S13]  /*1ca0*/  ISETP.NE.AND P4, PT, R18, RZ, PT ;  /* 0x000000ff1200720c */ /* 0x004fda0003f85270 */
[----:B-1----:R-:W1:Y:S01]  /*1cb0*/  @P4 LDC.64 R16, c[0x0][0x3a0] ;  /* 0x0000e800ff104b82 */ /* 0x002e620000000a00 */
[----:B------:R-:W-:Y:S01]  /*1cc0*/  @P4 IADD3 R19, PT, PT, R5, R8, RZ ;  /* 0x0000000805134210 */ /* 0x000fe20007ffe0ff */
[C---:B------:R-:W-:Y:S01]  /*1cd0*/  @P4 VIADD R7, R6.reuse, 0x3 ;  /* 0x0000000306074836 */ /* 0x040fe20000000000 */
[----:B------:R-:W-:Y:S01]  /*1ce0*/  IADD3 R6, PT, PT, R6, 0x4, RZ ;  /* 0x0000000406067810 */ /* 0x000fe20007ffe0ff */
[----:B------:R-:W-:Y:S02]  /*1cf0*/  @P4 VIADD R8, R8, 0x1 ;  /* 0x0000000108084836 */ /* 0x000fe40000000000 */
[----:B-1----:R-:W-:-:S05]  /*1d00*/  @P4 IMAD.WIDE R16, R19, 0x4, R16 ;  /* 0x0000000413104825 */ /* 0x002fca00078e0210 */
[----:B------:R0:W-:Y:S02]  /*1d10*/  @P4 STG.E desc[UR6][R16.64], R7 ;  /* 0x0000000710004986 */ /* 0x0001e4000c101906 */
.L_x_250:
[----:B------:R-:W-:Y:S05]  /*1d20*/  BSYNC.RECONVERGENT B1 ;  /* 0x0000000000017941 */ /* 0x000fea0003800200 */
.L_x_249:
[----:B------:R-:W-:Y:S05]  /*1d30*/  @!P2 BRA `(.L_x_248) ;  /* 0x000000000088a947 */ /* 0x000fea0003800000 */
[----:B------:R-:W-:Y:S01]  /*1d40*/  ISETP.NE.AND P2, PT, R15, 0x1, PT ;  /* 0x000000010f00780c */ /* 0x000fe20003f45270 */
[----:B------:R-:W-:Y:S01]  /*1d50*/  BSSY.RECONVERGENT B1, `(.L_x_251) ;  /* 0x0000016000017945 */ /* 0x000fe20003800200 */
[----:B------:R-:W-:-:S11]  /*1d60*/  LOP3.LUT P4, RZ, R10, 0x1, RZ, 0xc0, !PT ;  /* 0x000000010aff7812 */ /* 0x000fd6000788c0ff */
[----:B------:R-:W-:Y:S05]  /*1d70*/  @!P2 BRA `(.L_x_252) ;  /* 0x00000000004ca947 */ /* 0x000fea0003800000 */
[----:B------:R-:W1:Y:S01]  /*1d80*/  LDC.64 R2, c[0x0][0x380] ;  /* 0x0000e000ff027b82 */ /* 0x000e620000000a00 */
[----:B0-----:R-:W-:-:S04]  /*1d90*/  IMAD R7, R9, R10, R6 ;  /* 0x0000000a09077224 */ /* 0x001fc800078e0206 */
[----:B-1----:R-:W-:-:S05]  /*1da0*/  IMAD.WIDE R2, R7, 0x4, R2 ;  /* 0x0000000407027825 */ /* 0x002fca00078e0202 */
        /* <DEDUP_REMOVED lines=11> */
[C---:B------:R-:W-:Y:S01]  /*1e60*/  @P3 VIADD R7, R6.reuse, 0x1 ;  /* 0x0000000106073836 */ /* 0x040fe20000000000 */
[----:B0-----:R-:W-:Y:S01]  /*1e70*/  IADD3 R6, PT, PT, R6, 0x2, RZ ;  /* 0x0000000206067810 */ /* 0x001fe20007ffe0ff */
[----:B------:R-:W-:Y:S02]  /*1e80*/  @P3 VIADD R8, R8, 0x1 ;  /* 0x0000000108083836 */ /* 0x000fe40000000000 */
[----:B-1----:R-:W-:-:S05]  /*1e90*/  @P3 IMAD.WIDE R16, R11, 0x4, R16 ;  /* 0x000000040b103825 */ /* 0x002fca00078e0210 */
[----:B------:R1:W-:Y:S02]  /*1ea0*/  @P3 STG.E desc[UR6][R16.64], R7 ;  /* 0x0000000710003986 */ /* 0x0003e4000c101906 */
.L_x_252:
[----:B------:R-:W-:Y:S05]  /*1eb0*/  BSYNC.RECONVERGENT B1 ;  /* 0x0000000000017941 */ /* 0x000fea0003800200 */
.L_x_251:
[----:B------:R-:W-:Y:S05]  /*1ec0*/  @!P4 BRA `(.L_x_248) ;  /* 0x000000000024c947 */ /* 0x000fea0003800000 */
[----:B------:R-:W4:Y:S01]  /*1ed0*/  LDC.64 R2, c[0x0][0x380] ;  /* 0x0000e000ff027b82 */ /* 0x000f220000000a00 */
[----:B01----:R-:W-:-:S04]  /*1ee0*/  IMAD R7, R9, R10, R6 ;  /* 0x0000000a09077224 */ /* 0x003fc800078e0206 */
[----:B----4-:R-:W-:-:S06]  /*1ef0*/  IMAD.WIDE R2, R7, 0x4, R2 ;  /* 0x0000000407027825 */ /* 0x010fcc00078e0202 */
[----:B------:R-:W4:Y:S02]  /*1f00*/  LDG.E R2, desc[UR6][R2.64] ;  /* 0x0000000602027981 */ /* 0x000f24000c1e1900 */
[----:B----4-:R-:W-:-:S13]  /*1f10*/  ISETP.NE.AND P2, PT, R2, RZ, PT ;  /* 0x000000ff0200720c */ /* 0x010fda0003f45270 */
[----:B--2---:R-:W0:Y:S01]  /*1f20*/  @P2 LDC.64 R10, c[0x0][0x3a0] ;  /* 0x0000e800ff0a2b82 */ /* 0x004e220000000a00 */
[----:B-----5:R-:W-:-:S04]  /*1f30*/  @P2 IMAD.IADD R9, R5, 0x1, R8 ;  /* 0x0000000105092824 */ /* 0x020fc800078e0208 */
[----:B0-----:R-:W-:-:S05]  /*1f40*/  @P2 IMAD.WIDE R8, R9, 0x4, R10 ;  /* 0x0000000409082825 */ /* 0x001fca00078e020a */
[----:B------:R4:W-:Y:S02]  /*1f50*/  @P2 STG.E desc[UR6][R8.64], R6 ;  /* 0x0000000608002986 */ /* 0x0009e4000c101906 */
.L_x_248:
[----:B------:R-:W-:Y:S05]  /*1f60*/  BSYNC.RECONVERGENT B0 ;  /* 0x0000000000007941 */ /* 0x000fea0003800200 */
.L_x_247:
[----:B------:R-:W-:Y:S05]  /*1f70*/  @!P1 BRA `(.L_x_253) ;  /* 0xfffffff400689947 */ /* 0x000fea000383ffff */
[----:B------:R-:W-:Y:S05]  /*1f80*/  EXIT ;  /* 0x000000000000794d */ /* 0x000fea0003800000 */
.L_x_254:
        /* <DEDUP_REMOVED lines=15> */
.L_x_266:


//--------------------- .text._Z9CopyGraphPiS_i   --------------------------
	.section	.text._Z9CopyGraphPiS_i,"ax",@progbits
	.align	128
        .global         _Z9CopyGraphPiS_i
        .type           _Z9CopyGraphPiS_i,@function
        .size           _Z9CopyGraphPiS_i,(.L_x_267 - _Z9CopyGraphPiS_i)
        .other          _Z9CopyGraphPiS_i,@"STO_CUDA_ENTRY STV_DEFAULT"
_Z9CopyGraphPiS_i:
.text._Z9CopyGraphPiS_i:
[----:B------:R-:W-:Y:S01]  /*0000*/  LDC R1, c[0x0][0x37c] ;  /* 0x0000df00ff017b82 */ /* 0x000fe20000000800 */
[----:B------:R-:W0:Y:S01]  /*0010*/  S2R R7, SR_TID.X ;  /* 0x0000000000077919 */ /* 0x000e220000002100 */
[----:B------:R-:W0:Y:S06]  /*0020*/  LDCU UR4, c[0x0][0x360] ;  /* 0x00006c00ff0477ac */ /* 0x000e2c0008000800 */
[----:B------:R-:W1:Y:S01]  /*0030*/  LDC R2, c[0x0][0x370] ;  /* 0x0000dc00ff027b82 */ /* 0x000e620000000800 */
[----:B------:R-:W0:Y:S01]  /*0040*/  S2R R0, SR_CTAID.X ;  /* 0x0000000000007919 */ /* 0x000e220000002500 */
[----:B------:R-:W2:Y:S01]  /*0050*/  LDCU UR6, c[0x0][0x390] ;  /* 0x00007200ff0677ac */ /* 0x000ea20008000800 */
[----:B0-----:R-:W-:-:S02]  /*0060*/  IMAD R7, R0, UR4, R7 ;  /* 0x0000000400077c24 */ /* 0x001fc4000f8e0207 */
[----:B-1----:R-:W-:-:S03]  /*0070*/  IMAD R0, R2, UR4, RZ ;  /* 0x0000000402007c24 */ /* 0x002fc6000f8e02ff */
[----:B--2---:R-:W-:-:S13]  /*0080*/  ISETP.GE.AND P0, PT, R7, UR6, PT ;  /* 0x0000000607007c0c */ /* 0x004fda000bf06270 */
[----:B------:R-:W-:Y:S05]  /*0090*/  @P0 EXIT ;  /* 0x000000000000094d */ /* 0x000fea0003800000 */
[----:B------:R-:W0:Y:S01]  /*00a0*/  I2F.U32.RP R8, R0 ;  /* 0x0000000000087306 */ /* 0x000e220000209000 */
[C---:B------:R-:W-:Y:S01]  /*00b0*/  IADD3 R4, PT, PT, R0.reuse, R7, RZ ;  /* 0x0000000700047210 */ /* 0x040fe20007ffe0ff */
[----:B------:R-:W-:Y:S01]  /*00c0*/  IMAD.MOV R9, RZ, RZ, -R0 ;  /* 0x000000ffff097224 */ /* 0x000fe200078e0a00 */
[----:B------:R-:W-:Y:S01]  /*00d0*/  ISETP.NE.U32.AND P2, PT, R0, RZ, PT ;  /* 0x000000ff0000720c */ /* 0x000fe20003f45070 */
[----:B------:R-:W1:Y:S01]  /*00e0*/  LDCU.64 UR4, c[0x0][0x358] ;  /* 0x00006b00ff0477ac */ /* 0x000e620008000a00 */
[C---:B------:R-:W-:Y:S01]  /*00f0*/  ISETP.GE.AND P0, PT, R4.reuse, UR6, PT ;  /* 0x0000000604007c0c */ /* 0x040fe2000bf06270 */
[----:B------:R-:W-:Y:S01]  /*0100*/  BSSY.RECONVERGENT B0, `(.L_x_255) ;  /* 0x0000027000007945 */ /* 0x000fe20003800200 */
[----:B------:R-:W-:Y:S02]  /*0110*/  VIMNMX R5, PT, PT, R4, UR6, !PT ;  /* 0x0000000604057c48 */ /* 0x000fe4000ffe0100 */
[----:B------:R-:W-:-:S04]  /*0120*/  SEL R6, RZ, 0x1, P0 ;  /* 0x00000001ff067807 */ /* 0x000fc80000000000 */
[----:B------:R-:W-:Y:S01]  /*0130*/  IADD3 R5, PT, PT, R5, -R4, -R6 ;  /* 0x8000000405057210 */ /* 0x000fe20007ffe806 */
[----:B0-----:R-:W0:Y:S02]  /*0140*/  MUFU.RCP R8, R8 ;  /* 0x0000000800087308 */ /* 0x001e240000001000 */
[----:B0-----:R-:W-:-:S06]  /*0150*/  IADD3 R2, PT, PT, R8, 0xffffffe, RZ ;  /* 0x0ffffffe08027810 */ /* 0x001fcc0007ffe0ff */
[----:B------:R0:W2:Y:S02]  /*0160*/  F2I.FTZ.U32.TRUNC.NTZ R3, R2 ;  /* 0x0000000200037305 */ /* 0x0000a4000021f000 */
[----:B0-----:R-:W-:Y:S02]  /*0170*/  IMAD.MOV.U32 R2, RZ, RZ, RZ ;  /* 0x000000ffff027224 */ /* 0x001fe400078e00ff */
[----:B--2---:R-:W-:-:S04]  /*0180*/  IMAD R9, R9, R3, RZ ;  /* 0x0000000309097224 */ /* 0x004fc800078e02ff */
[----:B------:R-:W-:-:S06]  /*0190*/  IMAD.HI.U32 R8, R3, R9, R2 ;  /* 0x0000000903087227 */ /* 0x000fcc00078e0002 */
[----:B------:R-:W-:-:S05]  /*01a0*/  IMAD.HI.U32 R9, R8, R5, RZ ;  /* 0x0000000508097227 */ /* 0x000fca00078e00ff */
[----:B------:R-:W-:-:S05]  /*01b0*/  IADD3 R2, PT, PT, -R9, RZ, RZ ;  /* 0x000000ff09027210 */ /* 0x000fca0007ffe1ff */
[----:B------:R-:W-:Y:S02]  /*01c0*/  IMAD R5, R0, R2, R5 ;  /* 0x0000000200057224 */ /* 0x000fe400078e0205 */
[----:B------:R-:W0:Y:S03]  /*01d0*/  LDC.64 R2, c[0x0][0x388] ;  /* 0x0000e200ff027b82 */ /* 0x000e260000000a00 */
[----:B------:R-:W-:-:S13]  /*01e0*/  ISETP.GE.U32.AND P0, PT, R5, R0, PT ;  /* 0x000000000500720c */ /* 0x000fda0003f06070 */
[----:B------:R-:W-:Y:S01]  /*01f0*/  @P0 IMAD.IADD R5, R5, 0x1, -R0 ;  /* 0x0000000105050824 */ /* 0x000fe200078e0a00 */
[----:B------:R-:W-:-:S04]  /*0200*/  @P0 IADD3 R9, PT, PT, R9, 0x1, RZ ;  /* 0x0000000109090810 */ /* 0x000fc80007ffe0ff */
[-C--:B------:R-:W-:Y:S02]  /*0210*/  ISETP.GE.U32.AND P1, PT, R5, R0.reuse, PT ;  /* 0x000000000500720c */ /* 0x080fe40003f26070 */
[----:B------:R-:W2:Y:S11]  /*0220*/  LDC.64 R4, c[0x0][0x380] ;  /* 0x0000e000ff047b82 */ /* 0x000eb60000000a00 */
[----:B------:R-:W-:Y:S01]  /*0230*/  @P1 VIADD R9, R9, 0x1 ;  /* 0x0000000109091836 */ /* 0x000fe20000000000 */
[----:B------:R-:W-:-:S04]  /*0240*/  @!P2 LOP3.LUT R9, RZ, R0, RZ, 0x33, !PT ;  /* 0x00000000ff09a212 */ /* 0x000fc800078e33ff */
[----:B------:R-:W-:-:S04]  /*0250*/  IADD3 R6, PT, PT, R6, R9, RZ ;  /* 0x0000000906067210 */ /* 0x000fc80007ffe0ff */
[C---:B------:R-:W-:Y:S02]  /*0260*/  LOP3.LUT R8, R6.reuse, 0x3, RZ, 0xc0, !PT ;  /* 0x0000000306087812 */ /* 0x040fe400078ec0ff */
[----:B------:R-:W-:Y:S02]  /*0270*/  ISETP.GE.U32.AND P1, PT, R6, 0x3, PT ;  /* 0x000000030600780c */ /* 0x000fe40003f26070 */
[----:B------:R-:W-:-:S13]  /*0280*/  ISETP.NE.AND P0, PT, R8, 0x3, PT ;  /* 0x000000030800780c */ /* 0x000fda0003f05270 */
[----:B01----:R-:W-:Y:S05]  /*0290*/  @!P0 BRA `(.L_x_256) ;  /* 0x0000000000348947 */ /* 0x003fea0003800000 */
[----:B------:R-:W0:Y:S01]  /*02a0*/  LDC.64 R12, c[0x0][0x380] ;  /* 0x0000e000ff0c7b82 */ /* 0x000e220000000a00 */
[----:B------:R-:W-:-:S05]  /*02b0*/  VIADD R6, R6, 0x1 ;  /* 0x0000000106067836 */ /* 0x000fca0000000000 */
[----:B------:R-:W-:Y:S02]  /*02c0*/  LOP3.LUT R6, R6, 0x3, RZ, 0xc0, !PT ;  /* 0x0000000306067812 */ /* 0x000fe400078ec0ff */
[----:B------:R-:W1:Y:S02]  /*02d0*/  LDC.64 R14, c[0x0][0x388] ;  /* 0x0000e200ff0e7b82 */ /* 0x000e640000000a00 */
[----:B------:R-:W-:-:S07]  /*02e0*/  IADD3 R6, PT, PT, -R6, RZ, RZ ;  /* 0x000000ff06067210 */ /* 0x000fce0007ffe1ff */
.L_x_257:
[----:B-1-3--:R-:W-:-:S06]  /*02f0*/  IMAD.WIDE R10, R7, 0x4, R14 ;  /* 0x00000004070a7825 */ /* 0x00afcc00078e020e */
[----:B------:R-:W3:Y:S01]  /*0300*/  LDG.E R11, desc[UR4][R10.64] ;  /* 0x000000040a0b7981 */ /* 0x000ee2000c1e1900 */
[----:B0-----:R-:W-:Y:S01]  /*0310*/  IMAD.WIDE R8, R7, 0x4, R12 ;  /* 0x0000000407087825 */ /* 0x001fe200078e020c */
[----:B------:R-:W-:-:S03]  /*0320*/  IADD3 R7, PT, PT, R0, R7, RZ ;  /* 0x0000000700077210 */ /* 0x000fc60007ffe0ff */
[----:B------:R-:W-:-:S05]  /*0330*/  VIADD R6, R6, 0x1 ;  /* 0x0000000106067836 */ /* 0x000fca0000000000 */
[----:B------:R-:W-:Y:S01]  /*0340*/  ISETP.NE.AND P0, PT, R6, RZ, PT ;  /* 0x000000ff0600720c */ /* 0x000fe20003f05270 */
[----:B---3--:R3:W-:-:S12]  /*0350*/  STG.E desc[UR4][R8.64], R11 ;  /* 0x0000000b08007986 */ /* 0x0087d8000c101904 */
[----:B------:R-:W-:Y:S05]  /*0360*/  @P0 BRA `(.L_x_257) ;  /* 0xfffffffc00e00947 */ /* 0x000fea000383ffff */
.L_x_256:
[----:B------:R-:W-:Y:S05]  /*0370*/  BSYNC.RECONVERGENT B0 ;  /* 0x0000000000007941 */ /* 0x000fea0003800200 */
.L_x_255:
[----:B------:R-:W-:Y:S05]  /*0380*/  @!P1 EXIT ;  /* 0x000000000000994d */ /* 0x000fea0003800000 */
.L_x_258:
[----:B0-----:R-:W-:-:S05]  /*0390*/  IMAD.WIDE R18, R7, 0x4, R2 ;  /* 0x0000000407127825 */ /* 0x001fca00078e0202 */
[----:B------:R-:W4:Y:S01]  /*03a0*/  LDG.E R23, desc[UR4][R18.64] ;  /* 0x0000000412177981 */ /* 0x000f22000c1e1900 */
[----:B--2---:R-:W-:-:S04]  /*03b0*/  IMAD.WIDE R20, R7, 0x4, R4 ;  /* 0x0000000407147825 */ /* 0x004fc800078e0204 */
[C---:B---3--:R-:W-:Y:S01]  /*03c0*/  IMAD.WIDE R8, R0.reuse, 0x4, R18 ;  /* 0x0000000400087825 */ /* 0x048fe200078e0212 */
[----:B----4-:R0:W-:Y:S04]  /*03d0*/  STG.E desc[UR4][R20.64], R23 ;  /* 0x0000001714007986 */ /* 0x0101e8000c101904 */
[----:B------:R-:W2:Y:S01]  /*03e0*/  LDG.E R25, desc[UR4][R8.64] ;  /* 0x0000000408197981 */ /* 0x000ea2000c1e1900 */
[----:B------:R-:W-:-:S04]  /*03f0*/  IMAD.WIDE R10, R0, 0x4, R20 ;  /* 0x00000004000a7825 */ /* 0x000fc800078e0214 */
[C---:B------:R-:W-:Y:S01]  /*0400*/  IMAD.WIDE R12, R0.reuse, 0x4, R8 ;  /* 0x00000004000c7825 */ /* 0x040fe200078e0208 */
[----:B--2---:R0:W-:Y:S04]  /*0410*/  STG.E desc[UR4][R10.64], R25 ;  /* 0x000000190a007986 */ /* 0x0041e8000c101904 */
[----:B------:R-:W2:Y:S01]  /*0420*/  LDG.E R27, desc[UR4][R12.64] ;  /* 0x000000040c1b7981 */ /* 0x000ea2000c1e1900 */
[----:B------:R-:W-:-:S04]  /*0430*/  IMAD.WIDE R14, R0, 0x4, R10 ;  /* 0x00000004000e7825 */ /* 0x000fc800078e020a */
[C---:B------:R-:W-:Y:S01]  /*0440*/  IMAD.WIDE R16, R0.reuse, 0x4, R12 ;  /* 0x0000000400107825 */ /* 0x040fe200078e020c */
[----:B--2---:R0:W-:Y:S05]  /*0450*/  STG.E desc[UR4][R14.64], R27 ;  /* 0x0000001b0e007986 */ /* 0x0041ea000c101904 */
[----:B------:R-:W2:Y:S01]  /*0460*/  LDG.E R17, desc[UR4][R16.64] ;  /* 0x0000000410117981 */ /* 0x000ea2000c1e1900 */
[C---:B------:R-:W-:Y:S01]  /*0470*/  IMAD.WIDE R18, R0.reuse, 0x4, R14 ;  /* 0x0000000400127825 */ /* 0x040fe200078e020e */
[----:B------:R-:W-:-:S04]  /*0480*/  LEA R7, R0, R7, 0x2 ;  /* 0x0000000700077211 */ /* 0x000fc800078e10ff */
[----:B------:R-:W-:Y:S01]  /*0490*/  ISETP.GE.AND P0, PT, R7, UR6, PT ;  /* 0x0000000607007c0c */ /* 0x000fe2000bf06270 */
[----:B--2---:R0:W-:-:S12]  /*04a0*/  STG.E desc[UR4][R18.64], R17 ;  /* 0x0000001112007986 */ /* 0x0041d8000c101904 */
[----:B------:R-:W-:Y:S05]  /*04b0*/  @!P0 BRA `(.L_x_258) ;  /* 0xfffffffc00b48947 */ /* 0x000fea000383ffff */
[----:B------:R-:W-:Y:S05]  /*04c0*/  EXIT ;  /* 0x000000000000794d */ /* 0x000fea0003800000 */
.L_x_259:
        /* <DEDUP_REMOVED lines=11> */
.L_x_267:


//--------------------- .nv.global.init           --------------------------
	.section	.nv.global.init,"aw",@progbits
	.align	4
.nv.global.init:
	.type		mrg32k3aM1SubSeq,@object
	.size		mrg32k3aM1SubSeq,(mrg32k3aM2SubSeq - mrg32k3aM1SubSeq)
mrg32k3aM1SubSeq:
        /*0000*/ 	.byte	0x0b, 0xcc, 0xee, 0x04, 0x73, 0x29, 0x8b, 0x6f, 0xf6, 0x53, 0x03, 0xf6, 0x23, 0xf6, 0xea, 0xda
        /* <DEDUP_REMOVED lines=125> */
	.type		mrg32k3aM2SubSeq,@object
	.size		mrg32k3aM2SubSeq,(mrg32k3aM1 - mrg32k3aM2SubSeq)
mrg32k3aM2SubSeq:
        /* <DEDUP_REMOVED lines=126> */
	.type		mrg32k3aM1,@object
	.size		mrg32k3aM1,(mrg32k3aM1Seq - mrg32k3aM1)
mrg32k3aM1:
        /* <DEDUP_REMOVED lines=144> */
	.type		mrg32k3aM1Seq,@object
	.size		mrg32k3aM1Seq,(mrg32k3aM2 - mrg32k3aM1Seq)
mrg32k3aM1Seq:
        /* <DEDUP_REMOVED lines=144> */
	.type		mrg32k3aM2,@object
	.size		mrg32k3aM2,(mrg32k3aM2Seq - mrg32k3aM2)
mrg32k3aM2:
        /* <DEDUP_REMOVED lines=144> */
	.type		mrg32k3aM2Seq,@object
	.size		mrg32k3aM2Seq,(precalc_xorwow_matrix - mrg32k3aM2Seq)
mrg32k3aM2Seq:
        /* <DEDUP_REMOVED lines=144> */
	.type		precalc_xorwow_matrix,@object
	.size		precalc_xorwow_matrix,(precalc_xorwow_offset_matrix - precalc_xorwow_matrix)
precalc_xorwow_matrix:
        /* <DEDUP_REMOVED lines=6400> */
	.type		precalc_xorwow_offset_matrix,@object
	.size		precalc_xorwow_offset_matrix,(.L_1 - precalc_xorwow_offset_matrix)
precalc_xorwow_offset_matrix:
        /* <DEDUP_REMOVED lines=6400> */
.L_1:


//--------------------- .nv.shared._ZN3cub18CUB_300001_SM_10006detail4scan16DeviceScanKernelINS2_10policy_hubIiiimN4cuda3std3__44plusIvEEE10Policy1000EPiSC_NS0_13ScanTileStateIiLb1EEES9_NS1_10InputValueIiSC_EEmiLb0EiEEvT0_T1_T2_iT3_T4_T5_ --------------------------
	.section	.nv.shared._ZN3cub18CUB_300001_SM_10006detail4scan16DeviceScanKernelINS2_10policy_hubIiiimN4cuda3std3__44plusIvEEE10Policy1000EPiSC_NS0_13ScanTileStateIiLb1EEES9_NS1_10InputValueIiSC_EEmiLb0EiEEvT0_T1_T2_iT3_T4_T5_,"aw",@nobits
	.sectionflags	@""
	.align	16
.nv.shared._ZN3cub18CUB_300001_SM_10006detail4scan16DeviceScanKernelINS2_10policy_hubIiiimN4cuda3std3__44plusIvEEE10Policy1000EPiSC_NS0_13ScanTileStateIiLb1EEES9_NS1_10InputValueIiSC_EEmiLb0EiEEvT0_T1_T2_iT3_T4_T5_:
	.zero		32656


//--------------------- .nv.shared.reserved.0     --------------------------
	.section	.nv.shared.reserved.0,"aw",@nobits
	.weak		__nv_reservedSMEM_offset_0_alias
	.size		__nv_reservedSMEM_offset_0_alias, 0, 64
	.other		__nv_reservedSMEM_offset_0_alias,@"STO_CUDA_RESERVED_SHARED STV_DEFAULT"
__nv_reservedSMEM_offset_0_alias:
	.zero		0
	.zero		64


//--------------------- .nv.global                --------------------------
	.section	.nv.global,"aw",@nobits
.nv.global:
	.type		_ZN34_INTERNAL_312cc4f1_4_k_cu_d90cbfab6thrust24THRUST_300001_SM_1000_NS12placeholders2_8E,@object
	.size		_ZN34_INTERNAL_312cc4f1_4_k_cu_d90cbfab6thrust24THRUST_300001_SM_1000_NS12placeholders2_8E,(_ZN34_INTERNAL_312cc4f1_4_k_cu_d90cbfab4cuda3std3__436_GLOBAL__N__312cc4f1_4_k_cu_d90cbfab6ignoreE - _ZN34_INTERNAL_312cc4f1_4_k_cu_d90cbfab6thrust24THRUST_300001_SM_1000_NS12placeholders2_8E)
_ZN34_INTERNAL_312cc4f1_4_k_cu_d90cbfab6thrust24THRUST_300001_SM_1000_NS12placeholders2_8E:
	.zero		1
	.type		_ZN34_INTERNAL_312cc4f1_4_k_cu_d90cbfab4cuda3std3__436_GLOBAL__N__312cc4f1_4_k_cu_d90cbfab6ignoreE,@object
	.size		_ZN34_INTERNAL_312cc4f1_4_k_cu_d90cbfab4cuda3std3__436_GLOBAL__N__312cc4f1_4_k_cu_d90cbfab6ignoreE,(_ZN34_INTERNAL_312cc4f1_4_k_cu_d90cbfab4cuda3std6ranges3__45__cpo4dataE - _ZN34_INTERNAL_312cc4f1_4_k_cu_d90cbfab4cuda3std3__436_GLOBAL__N__312cc4f1_4_k_cu_d90cbfab6ignoreE)
_ZN34_INTERNAL_312cc4f1_4_k_cu_d90cbfab4cuda3std3__436_GLOBAL__N__312cc4f1_4_k_cu_d90cbfab6ignoreE:
	.zero		1
	.type		_ZN34_INTERNAL_312cc4f1_4_k_cu_d90cbfab4cuda3std6ranges3__45__cpo4dataE,@object
	.size		_ZN34_INTERNAL_312cc4f1_4_k_cu_d90cbfab4cuda3std6ranges3__45__cpo4dataE,(_ZN34_INTERNAL_312cc4f1_4_k_cu_d90cbfab6thrust24THRUST_300001_SM_1000_NS6system3cpp3parE - _ZN34_INTERNAL_312cc4f1_4_k_cu_d90cbfab4cuda3std6ranges3__45__cpo4dataE)
_ZN34_INTERNAL_312cc4f1_4_k_cu_d90cbfab4cuda3std6ranges3__45__cpo4dataE:
	.zero		1
	.type		_ZN34_INTERNAL_312cc4f1_4_k_cu_d90cbfab6thrust24THRUST_300001_SM_1000_NS6system3cpp3parE,@object
	.size		_ZN34_INTERNAL_312cc4f1_4_k_cu_d90cbfab6thrust24THRUST_300001_SM_1000_NS6system3cpp3parE,(_ZN34_INTERNAL_312cc4f1_4_k_cu_d90cbfab4cuda3std3__45__cpo5beginE - _ZN34_INTERNAL_312cc4f1_4_k_cu_d90cbfab6thrust24THRUST_300001_SM_1000_NS6system3cpp3parE)
_ZN34_INTERNAL_312cc4f1_4_k_cu_d90cbfab6thrust24THRUST_300001_SM_1000_NS6system3cpp3parE:
	.zero		1
	.type		_ZN34_INTERNAL_312cc4f1_4_k_cu_d90cbfab4cuda3std3__45__cpo5beginE,@object
	.size		_ZN34_INTERNAL_312cc4f1_4_k_cu_d90cbfab4cuda3std3__45__cpo5beginE,(_ZN34_INTERNAL_312cc4f1_4_k_cu_d90cbfab4cuda3std6ranges3__45__cpo5beginE - _ZN34_INTERNAL_312cc4f1_4_k_cu_d90cbfab4cuda3std3__45__cpo5beginE)
_ZN34_INTERNAL_312cc4f1_4_k_cu_d90cbfab4cuda3std3__45__cpo5beginE:
	.zero		1
	.type		_ZN34_INTERNAL_312cc4f1_4_k_cu_d90cbfab4cuda3std6ranges3__45__cpo5beginE,@object
	.size		_ZN34_INTERNAL_312cc4f1_4_k_cu_d90cbfab4cuda3std6ranges3__45__cpo5beginE,(_ZN34_INTERNAL_312cc4f1_4_k_cu_d90cbfab6thrust24THRUST_300001_SM_1000_NS6deviceE - _ZN34_INTERNAL_312cc4f1_4_k_cu_d90cbfab4cuda3std6ranges3__45__cpo5beginE)
_ZN34_INTERNAL_312cc4f1_4_k_cu_d90cbfab4cuda3std6ranges3__45__cpo5beginE:
	.zero		1
	.type		_ZN34_INTERNAL_312cc4f1_4_k_cu_d90cbfab6thrust24THRUST_300001_SM_1000_NS6deviceE,@object
	.size		_ZN34_INTERNAL_312cc4f1_4_k_cu_d90cbfab6thrust24THRUST_300001_SM_1000_NS6deviceE,(_ZN34_INTERNAL_312cc4f1_4_k_cu_d90cbfab4cuda3std3__47nulloptE - _ZN34_INTERNAL_312cc4f1_4_k_cu_d90cbfab6thrust24THRUST_300001_SM_1000_NS6deviceE)
_ZN34_INTERNAL_312cc4f1_4_k_cu_d90cbfab6thrust24THRUST_300001_SM_1000_NS6deviceE:
	.zero		1
	.type		_ZN34_INTERNAL_312cc4f1_4_k_cu_d90cbfab4cuda3std3__47nulloptE,@object
	.size		_ZN34_INTERNAL_312cc4f1_4_k_cu_d90cbfab4cuda3std3__47nulloptE,(_ZN34_INTERNAL_312cc4f1_4_k_cu_d90cbfab4cuda3std6ranges3__45__cpo8distanceE - _ZN34_INTERNAL_312cc4f1_4_k_cu_d90cbfab4cuda3std3__47nulloptE)
_ZN34_INTERNAL_312cc4f1_4_k_cu_d90cbfab4cuda3std3__47nulloptE:
	.zero		1
	.type		_ZN34_INTERNAL_312cc4f1_4_k_cu_d90cbfab4cuda3std6ranges3__45__cpo8distanceE,@object
	.size		_ZN34_INTERNAL_312cc4f1_4_k_cu_d90cbfab4cuda3std6ranges3__45__cpo8distanceE,(_ZN34_INTERNAL_312cc4f1_4_k_cu_d90cbfab6thrust24THRUST_300001_SM_1000_NS12placeholders2_4E - _ZN34_INTERNAL_312cc4f1_4_k_cu_d90cbfab4cuda3std6ranges3__45__cpo8distanceE)
_ZN34_INTERNAL_312cc4f1_4_k_cu_d90cbfab4cuda3std6ranges3__45__cpo8distanceE:
	.zero		1
	.type		_ZN34_INTERNAL_312cc4f1_4_k_cu_d90cbfab6thrust24THRUST_300001_SM_1000_NS12placeholders2_4E,@object
	.size		_ZN34_INTERNAL_312cc4f1_4_k_cu_d90cbfab6thrust24THRUST_300001_SM_1000_NS12placeholders2_4E,(_ZN34_INTERNAL_312cc4f1_4_k_cu_d90cbfab4cuda3std3__45__cpo6rbeginE - _ZN34_INTERNAL_312cc4f1_4_k_cu_d90cbfab6thrust24THRUST_300001_SM_1000_NS12placeholders2_4E)
_ZN34_INTERNAL_312cc4f1_4_k_cu_d90cbfab6thrust24THRUST_300001_SM_1000_NS12placeholders2_4E:
	.zero		1
	.type		_ZN34_INTERNAL_312cc4f1_4_k_cu_d90cbfab4cuda3std3__45__cpo6rbeginE,@object
	.size		_ZN34_INTERNAL_312cc4f1_4_k_cu_d90cbfab4cuda3std3__45__cpo6rbeginE,(_ZN34_INTERNAL_312cc4f1_4_k_cu_d90cbfab4cuda3std6ranges3__45__cpo7advanceE - _ZN34_INTERNAL_312cc4f1_4_k_cu_d90cbfab4cuda3std3__45__cpo6rbeginE)
_ZN34_INTERNAL_312cc4f1_4_k_cu_d90cbfab4cuda3std3__45__cpo6rbeginE:
	.zero		1
	.type		_ZN34_INTERNAL_312cc4f1_4_k_cu_d90cbfab4cuda3std6ranges3__45__cpo7advanceE,@object
	.size		_ZN34_INTERNAL_312cc4f1_4_k_cu_d90cbfab4cuda3std6ranges3__45__cpo7advanceE,(_ZN34_INTERNAL_312cc4f1_4_k_cu_d90cbfab6thrust24THRUST_300001_SM_1000_NS12placeholders3_10E - _ZN34_INTERNAL_312cc4f1_4_k_cu_d90cbfab4cuda3std6ranges3__45__cpo7advanceE)
_ZN34_INTERNAL_312cc4f1_4_k_cu_d90cbfab4cuda3std6ranges3__45__cpo7advanceE:
	.zero		1
	.type		_ZN34_INTERNAL_312cc4f1_4_k_cu_d90cbfab6thrust24THRUST_300001_SM_1000_NS12placeholders3_10E,@object
	.size		_ZN34_INTERNAL_312cc4f1_4_k_cu_d90cbfab6thrust24THRUST_300001_SM_1000_NS12placeholders3_10E,(_ZN34_INTERNAL_312cc4f1_4_k_cu_d90cbfab4cuda3std3__48in_placeE - _ZN34_INTERNAL_312cc4f1_4_k_cu_d90cbfab6thrust24THRUST_300001_SM_1000_NS12placeholders3_10E)
_ZN34_INTERNAL_312cc4f1_4_k_cu_d90cbfab6thrust24THRUST_300001_SM_1000_NS12placeholders3_10E:
	.zero		1
	.type		_ZN34_INTERNAL_312cc4f1_4_k_cu_d90cbfab4cuda3std3__48in_placeE,@object
	.size		_ZN34_INTERNAL_312cc4f1_4_k_cu_d90cbfab4cuda3std3__48in_placeE,(_ZN34_INTERNAL_312cc4f1_4_k_cu_d90cbfab4cuda3std6ranges3__45__cpo4sizeE - _ZN34_INTERNAL_312cc4f1_4_k_cu_d90cbfab4cuda3std3__48in_placeE)
_ZN34_INTERNAL_312cc4f1_4_k_cu_d90cbfab4cuda3std3__48in_placeE:
	.zero		1
	.type		_ZN34_INTERNAL_312cc4f1_4_k_cu_d90cbfab4cuda3std6ranges3__45__cpo4sizeE,@object
	.size		_ZN34_INTERNAL_312cc4f1_4_k_cu_d90cbfab4cuda3std6ranges3__45__cpo4sizeE,(_ZN34_INTERNAL_312cc4f1_4_k_cu_d90cbfab6thrust24THRUST_300001_SM_1000_NS12placeholders2_2E - _ZN34_INTERNAL_312cc4f1_4_k_cu_d90cbfab4cuda3std6ranges3__45__cpo4sizeE)
_ZN34_INTERNAL_312cc4f1_4_k_cu_d90cbfab4cuda3std6ranges3__45__cpo4sizeE:
	.zero		1
	.type		_ZN34_INTERNAL_312cc4f1_4_k_cu_d90cbfab6thrust24THRUST_300001_SM_1000_NS12placeholders2_2E,@object
	.size		_ZN34_INTERNAL_312cc4f1_4_k_cu_d90cbfab6thrust24THRUST_300001_SM_1000_NS12placeholders2_2E,(_ZN34_INTERNAL_312cc4f1_4_k_cu_d90cbfab4cuda3std3__45__cpo6cbeginE - _ZN34_INTERNAL_312cc4f1_4_k_cu_d90cbfab6thrust24THRUST_300001_SM_1000_NS12placeholders2_2E)
_ZN34_INTERNAL_312cc4f1_4_k_cu_d90cbfab6thrust24THRUST_300001_SM_1000_NS12placeholders2_2E:
	.zero		1
	.type		_ZN34_INTERNAL_312cc4f1_4_k_cu_d90cbfab4cuda3std3__45__cpo6cbeginE,@object
	.size		_ZN34_INTERNAL_312cc4f1_4_k_cu_d90cbfab4cuda3std3__45__cpo6cbeginE,(_ZN34_INTERNAL_312cc4f1_4_k_cu_d90cbfab4cuda3std6ranges3__45__cpo6cbeginE - _ZN34_INTERNAL_312cc4f1_4_k_cu_d90cbfab4cuda3std3__45__cpo6cbeginE)
_ZN34_INTERNAL_312cc4f1_4_k_cu_d90cbfab4cuda3std3__45__cpo6cbeginE:
	.zero		1
	.type		_ZN34_INTERNAL_312cc4f1_4_k_cu_d90cbfab4cuda3std6ranges3__45__cpo6cbeginE,@object
	.size		_ZN34_INTERNAL_312cc4f1_4_k_cu_d90cbfab4cuda3std6ranges3__45__cpo6cbeginE,(_ZN34_INTERNAL_312cc4f1_4_k_cu_d90cbfab6thrust24THRUST_300001_SM_1000_NS12placeholders2_6E - _ZN34_INTERNAL_312cc4f1_4_k_cu_d90cbfab4cuda3std6ranges3__45__cpo6cbeginE)
_ZN34_INTERNAL_312cc4f1_4_k_cu_d90cbfab4cuda3std6ranges3__45__cpo6cbeginE:
	.zero		1
	.type		_ZN34_INTERNAL_312cc4f1_4_k_cu_d90cbfab6thrust24THRUST_300001_SM_1000_NS12placeholders2_6E,@object
	.size		_ZN34_INTERNAL_312cc4f1_4_k_cu_d90cbfab6thrust24THRUST_300001_SM_1000_NS12placeholders2_6E,(_ZN34_INTERNAL_312cc4f1_4_k_cu_d90cbfab4cuda3std3__45__cpo7crbeginE - _ZN34_INTERNAL_312cc4f1_4_k_cu_d90cbfab6thrust24THRUST_300001_SM_1000_NS12placeholders2_6E)
_ZN34_INTERNAL_312cc4f1_4_k_cu_d90cbfab6thrust24THRUST_300001_SM_1000_NS12placeholders2_6E:
	.zero		1
	.type		_ZN34_INTERNAL_312cc4f1_4_k_cu_d90cbfab4cuda3std3__45__cpo7crbeginE,@object
	.size		_ZN34_INTERNAL_312cc4f1_4_k_cu_d90cbfab4cuda3std3__45__cpo7crbeginE,(_ZN34_INTERNAL_312cc4f1_4_k_cu_d90cbfab4cuda3std6ranges3__45__cpo4nextE - _ZN34_INTERNAL_312cc4f1_4_k_cu_d90cbfab4cuda3std3__45__cpo7crbeginE)
_ZN34_INTERNAL_312cc4f1_4_k_cu_d90cbfab4cuda3std3__45__cpo7crbeginE:
	.zero		1
	.type		_ZN34_INTERNAL_312cc4f1_4_k_cu_d90cbfab4cuda3std6ranges3__45__cpo4nextE,@object
	.size		_ZN34_INTERNAL_312cc4f1_4_k_cu_d90cbfab4cuda3std6ranges3__45__cpo4nextE,(_ZN34_INTERNAL_312cc4f1_4_k_cu_d90cbfab4cuda3std6ranges3__45__cpo4swapE - _ZN34_INTERNAL_312cc4f1_4_k_cu_d90cbfab4cuda3std6ranges3__45__cpo4nextE)
_ZN34_INTERNAL_312cc4f1_4_k_cu_d90cbfab4cuda3std6ranges3__45__cpo4nextE:
	.zero		1
	.type		_ZN34_INTERNAL_312cc4f1_4_k_cu_d90cbfab4cuda3std6ranges3__45__cpo4swapE,@object
	.size		_ZN34_INTERNAL_312cc4f1_4_k_cu_d90cbfab4cuda3std6ranges3__45__cpo4swapE,(_ZN34_INTERNAL_312cc4f1_4_k_cu_d90cbfab6thrust24THRUST_300001_SM_1000_NS8cuda_cub10par_nosyncE - _ZN34_INTERNAL_312cc4f1_4_k_cu_d90cbfab4cuda3std6ranges3__45__cpo4swapE)
_ZN34_INTERNAL_312cc4f1_4_k_cu_d90cbfab4cuda3std6ranges3__45__cpo4swapE:
	.zero		1
	.type		_ZN34_INTERNAL_312cc4f1_4_k_cu_d90cbfab6thrust24THRUST_300001_SM_1000_NS8cuda_cub10par_nosyncE,@object
	.size		_ZN34_INTERNAL_312cc4f1_4_k_cu_d90cbfab6thrust24THRUST_300001_SM_1000_NS8cuda_cub10par_nosyncE,(_ZN34_INTERNAL_312cc4f1_4_k_cu_d90cbfab6thrust24THRUST_300001_SM_1000_NS3seqE - _ZN34_INTERNAL_312cc4f1_4_k_cu_d90cbfab6thrust24THRUST_300001_SM_1000_NS8cuda_cub10par_nosyncE)
_ZN34_INTERNAL_312cc4f1_4_k_cu_d90cbfab6thrust24THRUST_300001_SM_1000_NS8cuda_cub10par_nosyncE:
	.zero		1
	.type		_ZN34_INTERNAL_312cc4f1_4_k_cu_d90cbfab6thrust24THRUST_300001_SM_1000_NS3seqE,@object
	.size		_ZN34_INTERNAL_312cc4f1_4_k_cu_d90cbfab6thrust24THRUST_300001_SM_1000_NS3seqE,(_ZN34_INTERNAL_312cc4f1_4_k_cu_d90cbfab4cuda3std3__420unreachable_sentinelE - _ZN34_INTERNAL_312cc4f1_4_k_cu_d90cbfab6thrust24THRUST_300001_SM_1000_NS3seqE)
_ZN34_INTERNAL_312cc4f1_4_k_cu_d90cbfab6thrust24THRUST_300001_SM_1000_NS3seqE:
	.zero		1
	.type		_ZN34_INTERNAL_312cc4f1_4_k_cu_d90cbfab4cuda3std3__420unreachable_sentinelE,@object
	.size		_ZN34_INTERNAL_312cc4f1_4_k_cu_d90cbfab4cuda3std3__420unreachable_sentinelE,(_ZN34_INTERNAL_312cc4f1_4_k_cu_d90cbfab4cuda3std6ranges3__45__cpo5ssizeE - _ZN34_INTERNAL_312cc4f1_4_k_cu_d90cbfab4cuda3std3__420unreachable_sentinelE)
_ZN34_INTERNAL_312cc4f1_4_k_cu_d90cbfab4cuda3std3__420unreachable_sentinelE:
	.zero		1
	.type		_ZN34_INTERNAL_312cc4f1_4_k_cu_d90cbfab4cuda3std6ranges3__45__cpo5ssizeE,@object
	.size		_ZN34_INTERNAL_312cc4f1_4_k_cu_d90cbfab4cuda3std6ranges3__45__cpo5ssizeE,(_ZN34_INTERNAL_312cc4f1_4_k_cu_d90cbfab6thrust24THRUST_300001_SM_1000_NS12placeholders2_3E - _ZN34_INTERNAL_312cc4f1_4_k_cu_d90cbfab4cuda3std6ranges3__45__cpo5ssizeE)
_ZN34_INTERNAL_312cc4f1_4_k_cu_d90cbfab4cuda3std6ranges3__45__cpo5ssizeE:
	.zero		1
	.type		_ZN34_INTERNAL_312cc4f1_4_k_cu_d90cbfab6thrust24THRUST_300001_SM_1000_NS12placeholders2_3E,@object
	.size		_ZN34_INTERNAL_312cc4f1_4_k_cu_d90cbfab6thrust24THRUST_300001_SM_1000_NS12placeholders2_3E,(_ZN34_INTERNAL_312cc4f1_4_k_cu_d90cbfab4cuda3std3__45__cpo4cendE - _ZN34_INTERNAL_312cc4f1_4_k_cu_d90cbfab6thrust24THRUST_300001_SM_1000_NS12placeholders2_3E)
_ZN34_INTERNAL_312cc4f1_4_k_cu_d90cbfab6thrust24THRUST_300001_SM_1000_NS12placeholders2_3E:
	.zero		1
	.type		_ZN34_INTERNAL_312cc4f1_4_k_cu_d90cbfab4cuda3std3__45__cpo4cendE,@object
	.size		_ZN34_INTERNAL_312cc4f1_4_k_cu_d90cbfab4cuda3std3__45__cpo4cendE,(_ZN34_INTERNAL_312cc4f1_4_k_cu_d90cbfab4cuda3std6ranges3__45__cpo4cendE - _ZN34_INTERNAL_312cc4f1_4_k_cu_d90cbfab4cuda3std3__45__cpo4cendE)
_ZN34_INTERNAL_312cc4f1_4_k_cu_d90cbfab4cuda3std3__45__cpo4cendE:
	.zero		1
	.type		_ZN34_INTERNAL_312cc4f1_4_k_cu_d90cbfab4cuda3std6ranges3__45__cpo4cendE,@object
	.size		_ZN34_INTERNAL_312cc4f1_4_k_cu_d90cbfab4cuda3std6ranges3__45__cpo4cendE,(_ZN34_INTERNAL_312cc4f1_4_k_cu_d90cbfab6thrust24THRUST_300001_SM_1000_NS12placeholders2_7E - _ZN34_INTERNAL_312cc4f1_4_k_cu_d90cbfab4cuda3std6ranges3__45__cpo4cendE)
_ZN34_INTERNAL_312cc4f1_4_k_cu_d90cbfab4cuda3std6ranges3__45__cpo4cendE:
	.zero		1
	.type		_ZN34_INTERNAL_312cc4f1_4_k_cu_d90cbfab6thrust24THRUST_300001_SM_1000_NS12placeholders2_7E,@object
	.size		_ZN34_INTERNAL_312cc4f1_4_k_cu_d90cbfab6thrust24THRUST_300001_SM_1000_NS12placeholders2_7E,(_ZN34_INTERNAL_312cc4f1_4_k_cu_d90cbfab4cuda3std3__45__cpo5crendE - _ZN34_INTERNAL_312cc4f1_4_k_cu_d90cbfab6thrust24THRUST_300001_SM_1000_NS12placeholders2_7E)
_ZN34_INTERNAL_312cc4f1_4_k_cu_d90cbfab6thrust24THRUST_300001_SM_1000_NS12placeholders2_7E:
	.zero		1
	.type		_ZN34_INTERNAL_312cc4f1_4_k_cu_d90cbfab4cuda3std3__45__cpo5crendE,@object
	.size		_ZN34_INTERNAL_312cc4f1_4_k_cu_d90cbfab4cuda3std3__45__cpo5crendE,(_ZN34_INTERNAL_312cc4f1_4_k_cu_d90cbfab4cuda3std6ranges3__45__cpo4prevE - _ZN34_INTERNAL_312cc4f1_4_k_cu_d90cbfab4cuda3std3__45__cpo5crendE)
_ZN34_INTERNAL_312cc4f1_4_k_cu_d90cbfab4cuda3std3__45__cpo5crendE:
	.zero		1
	.type		_ZN34_INTERNAL_312cc4f1_4_k_cu_d90cbfab4cuda3std6ranges3__45__cpo4prevE,@object
	.size		_ZN34_INTERNAL_312cc4f1_4_k_cu_d90cbfab4cuda3std6ranges3__45__cpo4prevE,(_ZN34_INTERNAL_312cc4f1_4_k_cu_d90cbfab4cuda3std6ranges3__45__cpo9iter_moveE - _ZN34_INTERNAL_312cc4f1_4_k_cu_d90cbfab4cuda3std6ranges3__45__cpo4prevE)
_ZN34_INTERNAL_312cc4f1_4_k_cu_d90cbfab4cuda3std6ranges3__45__cpo4prevE:
	.zero		1
	.type		_ZN34_INTERNAL_312cc4f1_4_k_cu_d90cbfab4cuda3std6ranges3__45__cpo9iter_moveE,@object
	.size		_ZN34_INTERNAL_312cc4f1_4_k_cu_d90cbfab4cuda3std6ranges3__45__cpo9iter_moveE,(_ZN34_INTERNAL_312cc4f1_4_k_cu_d90cbfab6thrust24THRUST_300001_SM_1000_NS6system6detail10sequential3seqE - _ZN34_INTERNAL_312cc4f1_4_k_cu_d90cbfab4cuda3std6ranges3__45__cpo9iter_moveE)
_ZN34_INTERNAL_312cc4f1_4_k_cu_d90cbfab4cuda3std6ranges3__45__cpo9iter_moveE:
	.zero		1
	.type		_ZN34_INTERNAL_312cc4f1_4_k_cu_d90cbfab6thrust24THRUST_300001_SM_1000_NS6system6detail10sequential3seqE,@object
	.size		_ZN34_INTERNAL_312cc4f1_4_k_cu_d90cbfab6thrust24THRUST_300001_SM_1000_NS6system6detail10sequential3seqE,(_ZN34_INTERNAL_312cc4f1_4_k_cu_d90cbfab6thrust24THRUST_300001_SM_1000_NS12placeholders2_9E - _ZN34_INTERNAL_312cc4f1_4_k_cu_d90cbfab6thrust24THRUST_300001_SM_1000_NS6system6detail10sequential3seqE)
_ZN34_INTERNAL_312cc4f1_4_k_cu_d90cbfab6thrust24THRUST_300001_SM_1000_NS6system6detail10sequential3seqE:
	.zero		1
	.type		_ZN34_INTERNAL_312cc4f1_4_k_cu_d90cbfab6thrust24THRUST_300001_SM_1000_NS12placeholders2_9E,@object
	.size		_ZN34_INTERNAL_312cc4f1_4_k_cu_d90cbfab6thrust24THRUST_300001_SM_1000_NS12placeholders2_9E,(_ZN34_INTERNAL_312cc4f1_4_k_cu_d90cbfab4cuda3std3__419piecewise_constructE - _ZN34_INTERNAL_312cc4f1_4_k_cu_d90cbfab6thrust24THRUST_300001_SM_1000_NS12placeholders2_9E)
_ZN34_INTERNAL_312cc4f1_4_k_cu_d90cbfab6thrust24THRUST_300001_SM_1000_NS12placeholders2_9E:
	.zero		1
	.type		_ZN34_INTERNAL_312cc4f1_4_k_cu_d90cbfab4cuda3std3__419piecewise_constructE,@object
	.size		_ZN34_INTERNAL_312cc4f1_4_k_cu_d90cbfab4cuda3std3__419piecewise_constructE,(_ZN34_INTERNAL_312cc4f1_4_k_cu_d90cbfab4cuda3std6ranges3__45__cpo5cdataE - _ZN34_INTERNAL_312cc4f1_4_k_cu_d90cbfab4cuda3std3__419piecewise_constructE)
_ZN34_INTERNAL_312cc4f1_4_k_cu_d90cbfab4cuda3std3__419piecewise_constructE:
	.zero		1
	.type		_ZN34_INTERNAL_312cc4f1_4_k_cu_d90cbfab4cuda3std6ranges3__45__cpo5cdataE,@object
	.size		_ZN34_INTERNAL_312cc4f1_4_k_cu_d90cbfab4cuda3std6ranges3__45__cpo5cdataE,(_ZN34_INTERNAL_312cc4f1_4_k_cu_d90cbfab6thrust24THRUST_300001_SM_1000_NS12placeholders2_1E - _ZN34_INTERNAL_312cc4f1_4_k_cu_d90cbfab4cuda3std6ranges3__45__cpo5cdataE)
_ZN34_INTERNAL_312cc4f1_4_k_cu_d90cbfab4cuda3std6ranges3__45__cpo5cdataE:
	.zero		1
	.type		_ZN34_INTERNAL_312cc4f1_4_k_cu_d90cbfab6thrust24THRUST_300001_SM_1000_NS12placeholders2_1E,@object
	.size		_ZN34_INTERNAL_312cc4f1_4_k_cu_d90cbfab6thrust24THRUST_300001_SM_1000_NS12placeholders2_1E,(_ZN34_INTERNAL_312cc4f1_4_k_cu_d90cbfab4cuda3std3__45__cpo3endE - _ZN34_INTERNAL_312cc4f1_4_k_cu_d90cbfab6thrust24THRUST_300001_SM_1000_NS12placeholders2_1E)
_ZN34_INTERNAL_312cc4f1_4_k_cu_d90cbfab6thrust24THRUST_300001_SM_1000_NS12placeholders2_1E:
	.zero		1
	.type		_ZN34_INTERNAL_312cc4f1_4_k_cu_d90cbfab4cuda3std3__45__cpo3endE,@object
	.size		_ZN34_INTERNAL_312cc4f1_4_k_cu_d90cbfab4cuda3std3__45__cpo3endE,(_ZN34_INTERNAL_312cc4f1_4_k_cu_d90cbfab4cuda3std6ranges3__45__cpo3endE - _ZN34_INTERNAL_312cc4f1_4_k_cu_d90cbfab4cuda3std3__45__cpo3endE)
_ZN34_INTERNAL_312cc4f1_4_k_cu_d90cbfab4cuda3std3__45__cpo3endE:
	.zero		1
	.type		_ZN34_INTERNAL_312cc4f1_4_k_cu_d90cbfab4cuda3std6ranges3__45__cpo3endE,@object
	.size		_ZN34_INTERNAL_312cc4f1_4_k_cu_d90cbfab4cuda3std6ranges3__45__cpo3endE,(_ZN34_INTERNAL_312cc4f1_4_k_cu_d90cbfab6thrust24THRUST_300001_SM_1000_NS12placeholders2_5E - _ZN34_INTERNAL_312cc4f1_4_k_cu_d90cbfab4cuda3std6ranges3__45__cpo3endE)
_ZN34_INTERNAL_312cc4f1_4_k_cu_d90cbfab4cuda3std6ranges3__45__cpo3endE:
	.zero		1
	.type		_ZN34_INTERNAL_312cc4f1_4_k_cu_d90cbfab6thrust24THRUST_300001_SM_1000_NS12placeholders2_5E,@object
	.size		_ZN34_INTERNAL_312cc4f1_4_k_cu_d90cbfab6thrust24THRUST_300001_SM_1000_NS12placeholders2_5E,(_ZN34_INTERNAL_312cc4f1_4_k_cu_d90cbfab4cuda3std3__45__cpo4rendE - _ZN34_INTERNAL_312cc4f1_4_k_cu_d90cbfab6thrust24THRUST_300001_SM_1000_NS12placeholders2_5E)
_ZN34_INTERNAL_312cc4f1_4_k_cu_d90cbfab6thrust24THRUST_300001_SM_1000_NS12placeholders2_5E:
	.zero		1
	.type		_ZN34_INTERNAL_312cc4f1_4_k_cu_d90cbfab4cuda3std3__45__cpo4rendE,@object
	.size		_ZN34_INTERNAL_312cc4f1_4_k_cu_d90cbfab4cuda3std3__45__cpo4rendE,(_ZN34_INTERNAL_312cc4f1_4_k_cu_d90cbfab4cuda3std6ranges3__45__cpo9iter_swapE - _ZN34_INTERNAL_312cc4f1_4_k_cu_d90cbfab4cuda3std3__45__cpo4rendE)
_ZN34_INTERNAL_312cc4f1_4_k_cu_d90cbfab4cuda3std3__45__cpo4rendE:
	.zero		1
	.type		_ZN34_INTERNAL_312cc4f1_4_k_cu_d90cbfab4cuda3std6ranges3__45__cpo9iter_swapE,@object
	.size		_ZN34_INTERNAL_312cc4f1_4_k_cu_d90cbfab4cuda3std6ranges3__45__cpo9iter_swapE,(_ZN34_INTERNAL_312cc4f1_4_k_cu_d90cbfab4cuda3std3__48unexpectE - _ZN34_INTERNAL_312cc4f1_4_k_cu_d90cbfab4cuda3std6ranges3__45__cpo9iter_swapE)
_ZN34_INTERNAL_312cc4f1_4_k_cu_d90cbfab4cuda3std6ranges3__45__cpo9iter_swapE:
	.zero		1
	.type		_ZN34_INTERNAL_312cc4f1_4_k_cu_d90cbfab4cuda3std3__48unexpectE,@object
	.size		_ZN34_INTERNAL_312cc4f1_4_k_cu_d90cbfab4cuda3std3__48unexpectE,(_ZN34_INTERNAL_312cc4f1_4_k_cu_d90cbfab6thrust24THRUST_300001_SM_1000_NS8cuda_cub3parE - _ZN34_INTERNAL_312cc4f1_4_k_cu_d90cbfab4cuda3std3__48unexpectE)
_ZN34_INTERNAL_312cc4f1_4_k_cu_d90cbfab4cuda3std3__48unexpectE:
	.zero		1
	.type		_ZN34_INTERNAL_312cc4f1_4_k_cu_d90cbfab6thrust24THRUST_300001_SM_1000_NS8cuda_cub3parE,@object
	.size		_ZN34_INTERNAL_312cc4f1_4_k_cu_d90cbfab6thrust24THRUST_300001_SM_1000_NS8cuda_cub3parE,(.L_38 - _ZN34_INTERNAL_312cc4f1_4_k_cu_d90cbfab6thrust24THRUST_300001_SM_1000_NS8cuda_cub3parE)
_ZN34_INTERNAL_312cc4f1_4_k_cu_d90cbfab6thrust24THRUST_300001_SM_1000_NS8cuda_cub3parE:
	.zero		1
.L_38:


//--------------------- .nv.shared._ZN3cub18CUB_300001_SM_10006detail4scan16DeviceScanKernelINS2_10policy_hubIiiijN4cuda3std3__44plusIvEEE10Policy1000EPiSC_NS0_13ScanTileStateIiLb1EEES9_NS1_10InputValueIiSC_EEjiLb0EiEEvT0_T1_T2_iT3_T4_T5_ --------------------------
	.section	.nv.shared._ZN3cub18CUB_300001_SM_10006detail4scan16DeviceScanKernelINS2_10policy_hubIiiijN4cuda3std3__44plusIvEEE10Policy1000EPiSC_NS0_13ScanTileStateIiLb1EEES9_NS1_10InputValueIiSC_EEjiLb0EiEEvT0_T1_T2_iT3_T4_T5_,"aw",@nobits
	.sectionflags	@""
	.align	16
.nv.shared._ZN3cub18CUB_300001_SM_10006detail4scan16DeviceScanKernelINS2_10policy_hubIiiijN4cuda3std3__44plusIvEEE10Policy1000EPiSC_NS0_13ScanTileStateIiLb1EEES9_NS1_10InputValueIiSC_EEjiLb0EiEEvT0_T1_T2_iT3_T4_T5_:
	.zero		34832


//--------------------- .nv.constant0._ZN3cub18CUB_300001_SM_10006detail4scan16DeviceScanKernelINS2_10policy_hubIiiimN4cuda3std3__44plusIvEEE10Policy1000EPiSC_NS0_13ScanTileStateIiLb1EEES9_NS1_10InputValueIiSC_EEmiLb0EiEEvT0_T1_T2_iT3_T4_T5_ --------------------------
	.section	.nv.constant0._ZN3cub18CUB_300001_SM_10006detail4scan16DeviceScanKernelINS2_10policy_hubIiiimN4cuda3std3__44plusIvEEE10Policy1000EPiSC_NS0_13ScanTileStateIiLb1EEES9_NS1_10InputValueIiSC_EEmiLb0EiEEvT0_T1_T2_iT3_T4_T5_,"a",@progbits
	.sectionflags	@""
	.align	4
.nv.constant0._ZN3cub18CUB_300001_SM_10006detail4scan16DeviceScanKernelINS2_10policy_hubIiiimN4cuda3std3__44plusIvEEE10Policy1000EPiSC_NS0_13ScanTileStateIiLb1EEES9_NS1_10InputValueIiSC_EEmiLb0EiEEvT0_T1_T2_iT3_T4_T5_:
	.zero		952


//--------------------- .nv.constant0._ZN3cub18CUB_300001_SM_10006detail4scan16DeviceScanKernelINS2_10policy_hubIiiijN4cuda3std3__44plusIvEEE10Policy1000EPiSC_NS0_13ScanTileStateIiLb1EEES9_NS1_10InputValueIiSC_EEjiLb0EiEEvT0_T1_T2_iT3_T4_T5_ --------------------------
	.section	.nv.constant0._ZN3cub18CUB_300001_SM_10006detail4scan16DeviceScanKernelINS2_10policy_hubIiiijN4cuda3std3__44plusIvEEE10Policy1000EPiSC_NS0_13ScanTileStateIiLb1EEES9_NS1_10InputValueIiSC_EEjiLb0EiEEvT0_T1_T2_iT3_T4_T5_,"a",@progbits
	.sectionflags	@""
	.align	4
.nv.constant0._ZN3cub18CUB_300001_SM_10006detail4scan16DeviceScanKernelINS2_10policy_hubIiiijN4cuda3std3__44plusIvEEE10Policy1000EPiSC_NS0_13ScanTileStateIiLb1EEES9_NS1_10InputValueIiSC_EEjiLb0EiEEvT0_T1_T2_iT3_T4_T5_:
	.zero		948


//--------------------- .nv.constant0._ZN3cub18CUB_300001_SM_10006detail4scan20DeviceScanInitKernelINS0_13ScanTileStateIiLb1EEEEEvT_i --------------------------
	.section	.nv.constant0._ZN3cub18CUB_300001_SM_10006detail4scan20DeviceScanInitKernelINS0_13ScanTileStateIiLb1EEEEEvT_i,"a",@progbits
	.sectionflags	@""
	.align	4
.nv.constant0._ZN3cub18CUB_300001_SM_10006detail4scan20DeviceScanInitKernelINS0_13ScanTileStateIiLb1EEEEEvT_i:
	.zero		908


//--------------------- .nv.constant0._ZN3cub18CUB_300001_SM_10006detail11EmptyKernelIvEEvv --------------------------
	.section	.nv.constant0._ZN3cub18CUB_300001_SM_10006detail11EmptyKernelIvEEvv,"a",@progbits
	.sectionflags	@""
	.align	4
.nv.constant0._ZN3cub18CUB_300001_SM_10006detail11EmptyKernelIvEEvv:
	.zero		896


//--------------------- .nv.constant0._Z24RandomizedParallelGreedyPiS_S_S_iiS_ --------------------------
	.section	.nv.constant0._Z24RandomizedParallelGreedyPiS_S_S_iiS_,"a",@progbits
	.sectionflags	@""
	.align	4
.nv.constant0._Z24RandomizedParallelGreedyPiS_S_S_iiS_:
	.zero		944


//--------------------- .nv.constant0._Z20PermutationGeneratoriPiii --------------------------
	.section	.nv.constant0._Z20PermutationGeneratoriPiii,"a",@progbits
	.sectionflags	@""
	.align	4
.nv.constant0._Z20PermutationGeneratoriPiii:
	.zero		920


//--------------------- .nv.constant0._Z14GraphGeneratorPiS_S_iS_ --------------------------
	.section	.nv.constant0._Z14GraphGeneratorPiS_S_iS_,"a",@progbits
	.sectionflags	@""
	.align	4
.nv.constant0._Z14GraphGeneratorPiS_S_iS_:
	.zero		936


//--------------------- .nv.constant0._Z9CopyGraphPiS_i --------------------------
	.section	.nv.constant0._Z9CopyGraphPiS_i,"a",@progbits
	.sectionflags	@""
	.align	4
.nv.constant0._Z9CopyGraphPiS_i:
	.zero		916


//--------------------- SYMBOLS --------------------------

	.type		.nv.reservedSmem.offset0,@object
	.size		.nv.reservedSmem.offset0,0x4
	.type		.nv.reservedSmem.cap,@object
	.size		.nv.reservedSmem.cap,0x4
